//
// Generated by NVIDIA NVVM Compiler
//
// Compiler Build ID: CL-36424714
// Cuda compilation tools, release 13.0, V13.0.88
// Based on NVVM 20.0.0
//

.version 9.0
.target sm_100
.address_size 64

	// .globl	_Z16collectHistogramiPjPii
// _ZZ25collectHistogramSharedMemiPjPiiE15sharedHistogram has been demoted
// _ZZN3cub18CUB_300001_SM_10006detail4scan16DeviceScanKernelINS2_10policy_hubIiiijN4cuda3std3__44plusIvEEE10Policy1000EPiSC_NS0_13ScanTileStateIiLb1EEES9_NS0_8NullTypeEjiLb0ESF_EEvT0_T1_T2_iT3_T4_T5_E12temp_storage has been demoted
// _ZZN3cub18CUB_300001_SM_10006detail4scan16DeviceScanKernelINS2_10policy_hubIiiimN4cuda3std3__44plusIvEEE10Policy1000EPiSC_NS0_13ScanTileStateIiLb1EEES9_NS0_8NullTypeEmiLb0ESF_EEvT0_T1_T2_iT3_T4_T5_E12temp_storage has been demoted
// _ZZN3cub18CUB_300001_SM_10006detail6select23DeviceSelectSweepKernelINS2_10policy_hubIjNS0_8NullTypeEiLb0ELNS0_10SelectImplE0EE10Policy1000EPjPS5_S9_PlNS0_13ScanTileStateIiLb1EEE17belongsToPivotBinS5_iNS2_19streaming_context_tIlLb1EEELS6_0EEEvT0_T1_T2_T3_T4_T5_T6_T7_iT8_NS1_7vsmem_tEE19static_temp_storage has been demoted
// _ZZN3cub18CUB_300001_SM_10006detail6select23DeviceSelectSweepKernelINS2_10policy_hubIiNS0_8NullTypeEiLb0ELNS0_10SelectImplE0EE10Policy1000EPiPS5_PjPlNS0_13ScanTileStateIiLb1EEE22keyValueBelowThresholdS5_iNS2_19streaming_context_tIlLb1EEELS6_0EEEvT0_T1_T2_T3_T4_T5_T6_T7_iT8_NS1_7vsmem_tEE19static_temp_storage has been demoted
.global .align 1 .b8 _ZN34_INTERNAL_f9670adb_4_k_cu_ef8575d24cuda3std3__45__cpo5beginE[1];
.global .align 1 .b8 _ZN34_INTERNAL_f9670adb_4_k_cu_ef8575d24cuda3std3__45__cpo3endE[1];
.global .align 1 .b8 _ZN34_INTERNAL_f9670adb_4_k_cu_ef8575d24cuda3std3__45__cpo6cbeginE[1];
.global .align 1 .b8 _ZN34_INTERNAL_f9670adb_4_k_cu_ef8575d24cuda3std3__45__cpo4cendE[1];
.global .align 1 .b8 _ZN34_INTERNAL_f9670adb_4_k_cu_ef8575d24cuda3std3__45__cpo6rbeginE[1];
.global .align 1 .b8 _ZN34_INTERNAL_f9670adb_4_k_cu_ef8575d24cuda3std3__45__cpo4rendE[1];
.global .align 1 .b8 _ZN34_INTERNAL_f9670adb_4_k_cu_ef8575d24cuda3std3__45__cpo7crbeginE[1];
.global .align 1 .b8 _ZN34_INTERNAL_f9670adb_4_k_cu_ef8575d24cuda3std3__45__cpo5crendE[1];
.global .align 1 .b8 _ZN34_INTERNAL_f9670adb_4_k_cu_ef8575d24cuda3std3__436_GLOBAL__N__f9670adb_4_k_cu_ef8575d26ignoreE[1];
.global .align 1 .b8 _ZN34_INTERNAL_f9670adb_4_k_cu_ef8575d24cuda3std3__419piecewise_constructE[1];
.global .align 1 .b8 _ZN34_INTERNAL_f9670adb_4_k_cu_ef8575d24cuda3std3__48in_placeE[1];
.global .align 1 .b8 _ZN34_INTERNAL_f9670adb_4_k_cu_ef8575d24cuda3std3__420unreachable_sentinelE[1];
.global .align 1 .b8 _ZN34_INTERNAL_f9670adb_4_k_cu_ef8575d24cuda3std3__47nulloptE[1];
.global .align 1 .b8 _ZN34_INTERNAL_f9670adb_4_k_cu_ef8575d24cuda3std3__48unexpectE[1];
.global .align 1 .b8 _ZN34_INTERNAL_f9670adb_4_k_cu_ef8575d24cuda3std6ranges3__45__cpo4swapE[1];
.global .align 1 .b8 _ZN34_INTERNAL_f9670adb_4_k_cu_ef8575d24cuda3std6ranges3__45__cpo9iter_moveE[1];
.global .align 1 .b8 _ZN34_INTERNAL_f9670adb_4_k_cu_ef8575d24cuda3std6ranges3__45__cpo5beginE[1];
.global .align 1 .b8 _ZN34_INTERNAL_f9670adb_4_k_cu_ef8575d24cuda3std6ranges3__45__cpo3endE[1];
.global .align 1 .b8 _ZN34_INTERNAL_f9670adb_4_k_cu_ef8575d24cuda3std6ranges3__45__cpo6cbeginE[1];
.global .align 1 .b8 _ZN34_INTERNAL_f9670adb_4_k_cu_ef8575d24cuda3std6ranges3__45__cpo4cendE[1];
.global .align 1 .b8 _ZN34_INTERNAL_f9670adb_4_k_cu_ef8575d24cuda3std6ranges3__45__cpo7advanceE[1];
.global .align 1 .b8 _ZN34_INTERNAL_f9670adb_4_k_cu_ef8575d24cuda3std6ranges3__45__cpo9iter_swapE[1];
.global .align 1 .b8 _ZN34_INTERNAL_f9670adb_4_k_cu_ef8575d24cuda3std6ranges3__45__cpo4nextE[1];
.global .align 1 .b8 _ZN34_INTERNAL_f9670adb_4_k_cu_ef8575d24cuda3std6ranges3__45__cpo4prevE[1];
.global .align 1 .b8 _ZN34_INTERNAL_f9670adb_4_k_cu_ef8575d24cuda3std6ranges3__45__cpo4dataE[1];
.global .align 1 .b8 _ZN34_INTERNAL_f9670adb_4_k_cu_ef8575d24cuda3std6ranges3__45__cpo5cdataE[1];
.global .align 1 .b8 _ZN34_INTERNAL_f9670adb_4_k_cu_ef8575d24cuda3std6ranges3__45__cpo4sizeE[1];
.global .align 1 .b8 _ZN34_INTERNAL_f9670adb_4_k_cu_ef8575d24cuda3std6ranges3__45__cpo5ssizeE[1];
.global .align 1 .b8 _ZN34_INTERNAL_f9670adb_4_k_cu_ef8575d24cuda3std6ranges3__45__cpo8distanceE[1];
.global .align 1 .b8 _ZN34_INTERNAL_f9670adb_4_k_cu_ef8575d26thrust24THRUST_300001_SM_1000_NS8cuda_cub3parE[1];
.global .align 1 .b8 _ZN34_INTERNAL_f9670adb_4_k_cu_ef8575d26thrust24THRUST_300001_SM_1000_NS8cuda_cub10par_nosyncE[1];
.global .align 1 .b8 _ZN34_INTERNAL_f9670adb_4_k_cu_ef8575d26thrust24THRUST_300001_SM_1000_NS6system6detail10sequential3seqE[1];
.global .align 1 .b8 _ZN34_INTERNAL_f9670adb_4_k_cu_ef8575d26thrust24THRUST_300001_SM_1000_NS6system3cpp3parE[1];
.global .align 1 .b8 _ZN34_INTERNAL_f9670adb_4_k_cu_ef8575d26thrust24THRUST_300001_SM_1000_NS12placeholders2_1E[1];
.global .align 1 .b8 _ZN34_INTERNAL_f9670adb_4_k_cu_ef8575d26thrust24THRUST_300001_SM_1000_NS12placeholders2_2E[1];
.global .align 1 .b8 _ZN34_INTERNAL_f9670adb_4_k_cu_ef8575d26thrust24THRUST_300001_SM_1000_NS12placeholders2_3E[1];
.global .align 1 .b8 _ZN34_INTERNAL_f9670adb_4_k_cu_ef8575d26thrust24THRUST_300001_SM_1000_NS12placeholders2_4E[1];
.global .align 1 .b8 _ZN34_INTERNAL_f9670adb_4_k_cu_ef8575d26thrust24THRUST_300001_SM_1000_NS12placeholders2_5E[1];
.global .align 1 .b8 _ZN34_INTERNAL_f9670adb_4_k_cu_ef8575d26thrust24THRUST_300001_SM_1000_NS12placeholders2_6E[1];
.global .align 1 .b8 _ZN34_INTERNAL_f9670adb_4_k_cu_ef8575d26thrust24THRUST_300001_SM_1000_NS12placeholders2_7E[1];
.global .align 1 .b8 _ZN34_INTERNAL_f9670adb_4_k_cu_ef8575d26thrust24THRUST_300001_SM_1000_NS12placeholders2_8E[1];
.global .align 1 .b8 _ZN34_INTERNAL_f9670adb_4_k_cu_ef8575d26thrust24THRUST_300001_SM_1000_NS12placeholders2_9E[1];
.global .align 1 .b8 _ZN34_INTERNAL_f9670adb_4_k_cu_ef8575d26thrust24THRUST_300001_SM_1000_NS12placeholders3_10E[1];
.global .align 1 .b8 _ZN34_INTERNAL_f9670adb_4_k_cu_ef8575d26thrust24THRUST_300001_SM_1000_NS3seqE[1];
.global .align 1 .b8 _ZN34_INTERNAL_f9670adb_4_k_cu_ef8575d26thrust24THRUST_300001_SM_1000_NS6deviceE[1];

.visible .entry _Z16collectHistogramiPjPii(
	.param .u32 _Z16collectHistogramiPjPii_param_0,
	.param .u64 .ptr .align 1 _Z16collectHistogramiPjPii_param_1,
	.param .u64 .ptr .align 1 _Z16collectHistogramiPjPii_param_2,
	.param .u32 _Z16collectHistogramiPjPii_param_3
)
{
	.reg .pred 	%p<7>;
	.reg .b32 	%r<54>;
	.reg .b64 	%rd<28>;

	ld.param.u32 	%r13, [_Z16collectHistogramiPjPii_param_0];
	ld.param.u64 	%rd3, [_Z16collectHistogramiPjPii_param_1];
	ld.param.u64 	%rd4, [_Z16collectHistogramiPjPii_param_2];
	ld.param.u32 	%r14, [_Z16collectHistogramiPjPii_param_3];
	cvta.to.global.u64 	%rd1, %rd4;
	cvta.to.global.u64 	%rd2, %rd3;
	mov.u32 	%r15, %ctaid.x;
	mov.u32 	%r16, %ntid.x;
	mov.u32 	%r17, %tid.x;
	mad.lo.s32 	%r52, %r15, %r16, %r17;
	mov.u32 	%r18, %nctaid.x;
	mul.lo.s32 	%r2, %r16, %r18;
	setp.ge.s32 	%p1, %r52, %r13;
	@%p1 bra 	$L__BB0_7;
	shl.b32 	%r19, %r14, 3;
	sub.s32 	%r3, 32, %r19;
	add.s32 	%r20, %r52, %r2;
	max.s32 	%r21, %r13, %r20;
	setp.lt.s32 	%p2, %r20, %r13;
	selp.u32 	%r22, 1, 0, %p2;
	add.s32 	%r23, %r20, %r22;
	sub.s32 	%r24, %r21, %r23;
	div.u32 	%r25, %r24, %r2;
	add.s32 	%r4, %r25, %r22;
	and.b32  	%r26, %r4, 3;
	setp.eq.s32 	%p3, %r26, 3;
	@%p3 bra 	$L__BB0_4;
	add.s32 	%r27, %r4, 1;
	and.b32  	%r28, %r27, 3;
	neg.s32 	%r50, %r28;
$L__BB0_3:
	.pragma "nounroll";
	mul.wide.s32 	%rd5, %r52, 4;
	add.s64 	%rd6, %rd2, %rd5;
	ld.global.u32 	%r29, [%rd6];
	shr.u32 	%r30, %r29, %r3;
	shl.b32 	%r31, %r30, 2;
	cvt.u64.u32 	%rd7, %r31;
	and.b64  	%rd8, %rd7, 1020;
	add.s64 	%rd9, %rd1, %rd8;
	atom.global.add.u32 	%r32, [%rd9], 1;
	add.s32 	%r52, %r52, %r2;
	add.s32 	%r50, %r50, 1;
	setp.ne.s32 	%p4, %r50, 0;
	@%p4 bra 	$L__BB0_3;
$L__BB0_4:
	setp.lt.u32 	%p5, %r4, 3;
	@%p5 bra 	$L__BB0_7;
	mul.wide.s32 	%rd15, %r2, 4;
	shl.b32 	%r49, %r2, 2;
$L__BB0_6:
	mul.wide.s32 	%rd10, %r52, 4;
	add.s64 	%rd11, %rd2, %rd10;
	ld.global.u32 	%r33, [%rd11];
	shr.u32 	%r34, %r33, %r3;
	shl.b32 	%r35, %r34, 2;
	cvt.u64.u32 	%rd12, %r35;
	and.b64  	%rd13, %rd12, 1020;
	add.s64 	%rd14, %rd1, %rd13;
	atom.global.add.u32 	%r36, [%rd14], 1;
	add.s64 	%rd16, %rd11, %rd15;
	ld.global.u32 	%r37, [%rd16];
	shr.u32 	%r38, %r37, %r3;
	shl.b32 	%r39, %r38, 2;
	cvt.u64.u32 	%rd17, %r39;
	and.b64  	%rd18, %rd17, 1020;
	add.s64 	%rd19, %rd1, %rd18;
	atom.global.add.u32 	%r40, [%rd19], 1;
	add.s64 	%rd20, %rd16, %rd15;
	ld.global.u32 	%r41, [%rd20];
	shr.u32 	%r42, %r41, %r3;
	shl.b32 	%r43, %r42, 2;
	cvt.u64.u32 	%rd21, %r43;
	and.b64  	%rd22, %rd21, 1020;
	add.s64 	%rd23, %rd1, %rd22;
	atom.global.add.u32 	%r44, [%rd23], 1;
	add.s64 	%rd24, %rd20, %rd15;
	ld.global.u32 	%r45, [%rd24];
	shr.u32 	%r46, %r45, %r3;
	shl.b32 	%r47, %r46, 2;
	cvt.u64.u32 	%rd25, %r47;
	and.b64  	%rd26, %rd25, 1020;
	add.s64 	%rd27, %rd1, %rd26;
	atom.global.add.u32 	%r48, [%rd27], 1;
	add.s32 	%r52, %r49, %r52;
	setp.lt.s32 	%p6, %r52, %r13;
	@%p6 bra 	$L__BB0_6;
$L__BB0_7:
	ret;

}
	// .globl	_Z25collectHistogramSharedMemiPjPii
.visible .entry _Z25collectHistogramSharedMemiPjPii(
	.param .u32 _Z25collectHistogramSharedMemiPjPii_param_0,
	.param .u64 .ptr .align 1 _Z25collectHistogramSharedMemiPjPii_param_1,
	.param .u64 .ptr .align 1 _Z25collectHistogramSharedMemiPjPii_param_2,
	.param .u32 _Z25collectHistogramSharedMemiPjPii_param_3
)
{
	.reg .pred 	%p<9>;
	.reg .b32 	%r<72>;
	.reg .b64 	%rd<15>;
	// demoted variable
	.shared .align 4 .b8 _ZZ25collectHistogramSharedMemiPjPiiE15sharedHistogram[1024];
	ld.param.u32 	%r15, [_Z25collectHistogramSharedMemiPjPii_param_0];
	ld.param.u64 	%rd3, [_Z25collectHistogramSharedMemiPjPii_param_1];
	ld.param.u64 	%rd2, [_Z25collectHistogramSharedMemiPjPii_param_2];
	ld.param.u32 	%r16, [_Z25collectHistogramSharedMemiPjPii_param_3];
	cvta.to.global.u64 	%rd1, %rd3;
	mov.u32 	%r17, %ctaid.x;
	mov.u32 	%r18, %ntid.x;
	mov.u32 	%r1, %tid.x;
	mad.lo.s32 	%r70, %r17, %r18, %r1;
	mov.u32 	%r19, %nctaid.x;
	mul.lo.s32 	%r3, %r18, %r19;
	setp.gt.u32 	%p1, %r1, 255;
	shl.b32 	%r20, %r1, 2;
	mov.u32 	%r21, _ZZ25collectHistogramSharedMemiPjPiiE15sharedHistogram;
	add.s32 	%r4, %r21, %r20;
	@%p1 bra 	$L__BB1_2;
	mov.b32 	%r22, 0;
	st.shared.u32 	[%r4], %r22;
$L__BB1_2:
	bar.sync 	0;
	setp.ge.s32 	%p2, %r70, %r15;
	@%p2 bra 	$L__BB1_9;
	shl.b32 	%r23, %r16, 3;
	sub.s32 	%r5, 32, %r23;
	add.s32 	%r24, %r70, %r3;
	max.s32 	%r25, %r15, %r24;
	setp.lt.s32 	%p3, %r24, %r15;
	selp.u32 	%r26, 1, 0, %p3;
	add.s32 	%r27, %r24, %r26;
	sub.s32 	%r28, %r25, %r27;
	div.u32 	%r29, %r28, %r3;
	add.s32 	%r6, %r29, %r26;
	and.b32  	%r30, %r6, 3;
	setp.eq.s32 	%p4, %r30, 3;
	@%p4 bra 	$L__BB1_6;
	add.s32 	%r31, %r6, 1;
	and.b32  	%r32, %r31, 3;
	neg.s32 	%r68, %r32;
$L__BB1_5:
	.pragma "nounroll";
	mul.wide.s32 	%rd4, %r70, 4;
	add.s64 	%rd5, %rd1, %rd4;
	ld.global.u32 	%r33, [%rd5];
	shr.u32 	%r34, %r33, %r5;
	shl.b32 	%r35, %r34, 2;
	and.b32  	%r36, %r35, 1020;
	add.s32 	%r38, %r21, %r36;
	atom.shared.add.u32 	%r39, [%r38], 1;
	add.s32 	%r70, %r70, %r3;
	add.s32 	%r68, %r68, 1;
	setp.ne.s32 	%p5, %r68, 0;
	@%p5 bra 	$L__BB1_5;
$L__BB1_6:
	setp.lt.u32 	%p6, %r6, 3;
	@%p6 bra 	$L__BB1_9;
	mul.wide.s32 	%rd8, %r3, 4;
	shl.b32 	%r65, %r3, 2;
$L__BB1_8:
	mul.wide.s32 	%rd6, %r70, 4;
	add.s64 	%rd7, %rd1, %rd6;
	ld.global.u32 	%r40, [%rd7];
	shr.u32 	%r41, %r40, %r5;
	shl.b32 	%r42, %r41, 2;
	and.b32  	%r43, %r42, 1020;
	add.s32 	%r45, %r21, %r43;
	atom.shared.add.u32 	%r46, [%r45], 1;
	add.s64 	%rd9, %rd7, %rd8;
	ld.global.u32 	%r47, [%rd9];
	shr.u32 	%r48, %r47, %r5;
	shl.b32 	%r49, %r48, 2;
	and.b32  	%r50, %r49, 1020;
	add.s32 	%r51, %r21, %r50;
	atom.shared.add.u32 	%r52, [%r51], 1;
	add.s64 	%rd10, %rd9, %rd8;
	ld.global.u32 	%r53, [%rd10];
	shr.u32 	%r54, %r53, %r5;
	shl.b32 	%r55, %r54, 2;
	and.b32  	%r56, %r55, 1020;
	add.s32 	%r57, %r21, %r56;
	atom.shared.add.u32 	%r58, [%r57], 1;
	add.s64 	%rd11, %rd10, %rd8;
	ld.global.u32 	%r59, [%rd11];
	shr.u32 	%r60, %r59, %r5;
	shl.b32 	%r61, %r60, 2;
	and.b32  	%r62, %r61, 1020;
	add.s32 	%r63, %r21, %r62;
	atom.shared.add.u32 	%r64, [%r63], 1;
	add.s32 	%r70, %r65, %r70;
	setp.lt.s32 	%p7, %r70, %r15;
	@%p7 bra 	$L__BB1_8;
$L__BB1_9:
	setp.gt.u32 	%p8, %r1, 255;
	bar.sync 	0;
	@%p8 bra 	$L__BB1_11;
	cvta.to.global.u64 	%rd12, %rd2;
	mul.wide.u32 	%rd13, %r1, 4;
	add.s64 	%rd14, %rd12, %rd13;
	ld.shared.u32 	%r66, [%r4];
	atom.global.add.u32 	%r67, [%rd14], %r66;
$L__BB1_11:
	ret;

}
	// .globl	_ZN3cub18CUB_300001_SM_10006detail11EmptyKernelIvEEvv
.visible .entry _ZN3cub18CUB_300001_SM_10006detail11EmptyKernelIvEEvv()
{


	ret;

}
	// .globl	_ZN3cub18CUB_300001_SM_10006detail8for_each13static_kernelINS2_12policy_hub_t12policy_500_tElNS2_12op_wrapper_tIlN6thrust24THRUST_300001_SM_1000_NS6system6detail7generic6detail21binary_search_functorIPiNSC_18binary_search_lessENSC_3lbfEEENS8_12zip_iteratorIN4cuda3std3__45tupleIJNS8_6detail15normal_iteratorINS8_7pointerIiNS8_8cuda_cub5par_tENS8_11use_defaultESS_EEEENSO_INSP_IlSR_SS_SS_EEEEEEEEEEEEEvT0_T1_
.visible .entry _ZN3cub18CUB_300001_SM_10006detail8for_each13static_kernelINS2_12policy_hub_t12policy_500_tElNS2_12op_wrapper_tIlN6thrust24THRUST_300001_SM_1000_NS6system6detail7generic6detail21binary_search_functorIPiNSC_18binary_search_lessENSC_3lbfEEENS8_12zip_iteratorIN4cuda3std3__45tupleIJNS8_6detail15normal_iteratorINS8_7pointerIiNS8_8cuda_cub5par_tENS8_11use_defaultESS_EEEENSO_INSP_IlSR_SS_SS_EEEEEEEEEEEEEvT0_T1_(
	.param .u64 _ZN3cub18CUB_300001_SM_10006detail8for_each13static_kernelINS2_12policy_hub_t12policy_500_tElNS2_12op_wrapper_tIlN6thrust24THRUST_300001_SM_1000_NS6system6detail7generic6detail21binary_search_functorIPiNSC_18binary_search_lessENSC_3lbfEEENS8_12zip_iteratorIN4cuda3std3__45tupleIJNS8_6detail15normal_iteratorINS8_7pointerIiNS8_8cuda_cub5par_tENS8_11use_defaultESS_EEEENSO_INSP_IlSR_SS_SS_EEEEEEEEEEEEEvT0_T1__param_0,
	.param .align 8 .b8 _ZN3cub18CUB_300001_SM_10006detail8for_each13static_kernelINS2_12policy_hub_t12policy_500_tElNS2_12op_wrapper_tIlN6thrust24THRUST_300001_SM_1000_NS6system6detail7generic6detail21binary_search_functorIPiNSC_18binary_search_lessENSC_3lbfEEENS8_12zip_iteratorIN4cuda3std3__45tupleIJNS8_6detail15normal_iteratorINS8_7pointerIiNS8_8cuda_cub5par_tENS8_11use_defaultESS_EEEENSO_INSP_IlSR_SS_SS_EEEEEEEEEEEEEvT0_T1__param_1[40]
)
.maxntid 256
{
	.reg .pred 	%p<16>;
	.reg .b16 	%rs<9>;
	.reg .b32 	%r<24>;
	.reg .b64 	%rd<110>;

	ld.param.u64 	%rd37, [_ZN3cub18CUB_300001_SM_10006detail8for_each13static_kernelINS2_12policy_hub_t12policy_500_tElNS2_12op_wrapper_tIlN6thrust24THRUST_300001_SM_1000_NS6system6detail7generic6detail21binary_search_functorIPiNSC_18binary_search_lessENSC_3lbfEEENS8_12zip_iteratorIN4cuda3std3__45tupleIJNS8_6detail15normal_iteratorINS8_7pointerIiNS8_8cuda_cub5par_tENS8_11use_defaultESS_EEEENSO_INSP_IlSR_SS_SS_EEEEEEEEEEEEEvT0_T1__param_1+24];
	ld.param.u64 	%rd36, [_ZN3cub18CUB_300001_SM_10006detail8for_each13static_kernelINS2_12policy_hub_t12policy_500_tElNS2_12op_wrapper_tIlN6thrust24THRUST_300001_SM_1000_NS6system6detail7generic6detail21binary_search_functorIPiNSC_18binary_search_lessENSC_3lbfEEENS8_12zip_iteratorIN4cuda3std3__45tupleIJNS8_6detail15normal_iteratorINS8_7pointerIiNS8_8cuda_cub5par_tENS8_11use_defaultESS_EEEENSO_INSP_IlSR_SS_SS_EEEEEEEEEEEEEvT0_T1__param_1+16];
	ld.param.u64 	%rd35, [_ZN3cub18CUB_300001_SM_10006detail8for_each13static_kernelINS2_12policy_hub_t12policy_500_tElNS2_12op_wrapper_tIlN6thrust24THRUST_300001_SM_1000_NS6system6detail7generic6detail21binary_search_functorIPiNSC_18binary_search_lessENSC_3lbfEEENS8_12zip_iteratorIN4cuda3std3__45tupleIJNS8_6detail15normal_iteratorINS8_7pointerIiNS8_8cuda_cub5par_tENS8_11use_defaultESS_EEEENSO_INSP_IlSR_SS_SS_EEEEEEEEEEEEEvT0_T1__param_1+8];
	ld.param.u64 	%rd34, [_ZN3cub18CUB_300001_SM_10006detail8for_each13static_kernelINS2_12policy_hub_t12policy_500_tElNS2_12op_wrapper_tIlN6thrust24THRUST_300001_SM_1000_NS6system6detail7generic6detail21binary_search_functorIPiNSC_18binary_search_lessENSC_3lbfEEENS8_12zip_iteratorIN4cuda3std3__45tupleIJNS8_6detail15normal_iteratorINS8_7pointerIiNS8_8cuda_cub5par_tENS8_11use_defaultESS_EEEENSO_INSP_IlSR_SS_SS_EEEEEEEEEEEEEvT0_T1__param_1];
	ld.param.u64 	%rd38, [_ZN3cub18CUB_300001_SM_10006detail8for_each13static_kernelINS2_12policy_hub_t12policy_500_tElNS2_12op_wrapper_tIlN6thrust24THRUST_300001_SM_1000_NS6system6detail7generic6detail21binary_search_functorIPiNSC_18binary_search_lessENSC_3lbfEEENS8_12zip_iteratorIN4cuda3std3__45tupleIJNS8_6detail15normal_iteratorINS8_7pointerIiNS8_8cuda_cub5par_tENS8_11use_defaultESS_EEEENSO_INSP_IlSR_SS_SS_EEEEEEEEEEEEEvT0_T1__param_0];
	mov.u32 	%r17, %ctaid.x;
	mul.wide.u32 	%rd1, %r17, 512;
	sub.s64 	%rd2, %rd38, %rd1;
	setp.lt.s64 	%p1, %rd2, 512;
	@%p1 bra 	$L__BB3_8;
	cvta.to.global.u64 	%rd4, %rd35;
	cvta.to.global.u64 	%rd5, %rd36;
	mov.u32 	%r1, %tid.x;
	sub.s64 	%rd73, %rd37, %rd36;
	shr.s64 	%rd105, %rd73, 2;
	setp.lt.s64 	%p11, %rd105, 1;
	@%p11 bra 	$L__BB3_7;
	cvta.to.global.u64 	%rd80, %rd34;
	cvt.u64.u32 	%rd81, %r1;
	add.s64 	%rd82, %rd1, %rd81;
	shl.b64 	%rd83, %rd82, 2;
	add.s64 	%rd7, %rd80, %rd83;
	shl.b64 	%rd84, %rd82, 3;
	add.s64 	%rd8, %rd4, %rd84;
	ld.global.u32 	%r2, [%rd7];
	mov.b64 	%rd102, 0;
	mov.u64 	%rd103, %rd105;
$L__BB3_3:
	sub.s64 	%rd85, %rd103, %rd102;
	shr.u64 	%rd86, %rd85, 63;
	add.s64 	%rd87, %rd85, %rd86;
	shr.s64 	%rd88, %rd87, 1;
	add.s64 	%rd89, %rd88, %rd102;
	shl.b64 	%rd90, %rd89, 2;
	add.s64 	%rd91, %rd5, %rd90;
	ld.global.u32 	%r22, [%rd91];
	setp.lt.s32 	%p12, %r22, %r2;
	add.s64 	%rd92, %rd89, 1;
	selp.b64 	%rd103, %rd103, %rd89, %p12;
	selp.b64 	%rd102, %rd92, %rd102, %p12;
	setp.lt.s64 	%p13, %rd102, %rd103;
	@%p13 bra 	$L__BB3_3;
	st.global.u64 	[%rd8], %rd102;
	ld.global.u32 	%r3, [%rd7+1024];
	mov.b64 	%rd104, 0;
$L__BB3_5:
	sub.s64 	%rd94, %rd105, %rd104;
	shr.u64 	%rd95, %rd94, 63;
	add.s64 	%rd96, %rd94, %rd95;
	shr.s64 	%rd97, %rd96, 1;
	add.s64 	%rd98, %rd97, %rd104;
	shl.b64 	%rd99, %rd98, 2;
	add.s64 	%rd100, %rd5, %rd99;
	ld.global.u32 	%r23, [%rd100];
	setp.lt.s32 	%p14, %r23, %r3;
	add.s64 	%rd101, %rd98, 1;
	selp.b64 	%rd105, %rd105, %rd98, %p14;
	selp.b64 	%rd104, %rd101, %rd104, %p14;
	setp.lt.s64 	%p15, %rd104, %rd105;
	@%p15 bra 	$L__BB3_5;
	st.global.u64 	[%rd8+2048], %rd104;
	bra.uni 	$L__BB3_21;
$L__BB3_7:
	cvt.u64.u32 	%rd74, %r1;
	add.s64 	%rd75, %rd1, %rd74;
	shl.b64 	%rd76, %rd75, 3;
	add.s64 	%rd77, %rd4, %rd76;
	mov.b64 	%rd78, 0;
	st.global.u64 	[%rd77], %rd78;
	st.global.u64 	[%rd77+2048], %rd78;
	bra.uni 	$L__BB3_21;
$L__BB3_8:
	cvta.to.global.u64 	%rd17, %rd34;
	cvta.to.global.u64 	%rd18, %rd35;
	cvta.to.global.u64 	%rd19, %rd36;
	mov.u32 	%r4, %tid.x;
	cvt.s64.s32 	%rd20, %rd2;
	sub.s64 	%rd39, %rd37, %rd36;
	shr.s64 	%rd109, %rd39, 2;
	setp.lt.s64 	%p2, %rd109, 1;
	@%p2 bra 	$L__BB3_17;
	cvt.u64.u32 	%rd22, %r4;
	setp.le.s64 	%p5, %rd20, %rd22;
	@%p5 bra 	$L__BB3_13;
	add.s64 	%rd47, %rd1, %rd22;
	shl.b64 	%rd48, %rd47, 2;
	add.s64 	%rd49, %rd17, %rd48;
	shl.b64 	%rd50, %rd47, 3;
	add.s64 	%rd23, %rd18, %rd50;
	ld.global.u32 	%r5, [%rd49];
	mov.b64 	%rd106, 0;
	mov.u64 	%rd107, %rd109;
$L__BB3_11:
	sub.s64 	%rd51, %rd107, %rd106;
	shr.u64 	%rd52, %rd51, 63;
	add.s64 	%rd53, %rd51, %rd52;
	shr.s64 	%rd54, %rd53, 1;
	add.s64 	%rd55, %rd54, %rd106;
	shl.b64 	%rd56, %rd55, 2;
	add.s64 	%rd57, %rd19, %rd56;
	ld.global.u32 	%r19, [%rd57];
	setp.lt.s32 	%p6, %r19, %r5;
	add.s64 	%rd58, %rd55, 1;
	selp.b64 	%rd107, %rd107, %rd55, %p6;
	selp.b64 	%rd106, %rd58, %rd106, %p6;
	setp.lt.s64 	%p7, %rd106, %rd107;
	@%p7 bra 	$L__BB3_11;
	st.global.u64 	[%rd23], %rd106;
$L__BB3_13:
	add.s32 	%r20, %r4, 256;
	cvt.u64.u32 	%rd59, %r20;
	setp.le.s64 	%p8, %rd20, %rd59;
	@%p8 bra 	$L__BB3_21;
	add.s64 	%rd61, %rd1, %rd22;
	shl.b64 	%rd62, %rd61, 2;
	add.s64 	%rd63, %rd17, %rd62;
	shl.b64 	%rd64, %rd61, 3;
	add.s64 	%rd28, %rd18, %rd64;
	ld.global.u32 	%r6, [%rd63+1024];
	mov.b64 	%rd108, 0;
$L__BB3_15:
	sub.s64 	%rd65, %rd109, %rd108;
	shr.u64 	%rd66, %rd65, 63;
	add.s64 	%rd67, %rd65, %rd66;
	shr.s64 	%rd68, %rd67, 1;
	add.s64 	%rd69, %rd68, %rd108;
	shl.b64 	%rd70, %rd69, 2;
	add.s64 	%rd71, %rd19, %rd70;
	ld.global.u32 	%r21, [%rd71];
	setp.lt.s32 	%p9, %r21, %r6;
	add.s64 	%rd72, %rd69, 1;
	selp.b64 	%rd109, %rd109, %rd69, %p9;
	selp.b64 	%rd108, %rd72, %rd108, %p9;
	setp.lt.s64 	%p10, %rd108, %rd109;
	@%p10 bra 	$L__BB3_15;
	st.global.u64 	[%rd28+2048], %rd108;
	bra.uni 	$L__BB3_21;
$L__BB3_17:
	cvt.u64.u32 	%rd40, %r4;
	setp.le.s64 	%p3, %rd20, %rd40;
	add.s64 	%rd41, %rd1, %rd40;
	shl.b64 	%rd42, %rd41, 3;
	add.s64 	%rd33, %rd18, %rd42;
	@%p3 bra 	$L__BB3_19;
	mov.b64 	%rd43, 0;
	st.global.u64 	[%rd33], %rd43;
$L__BB3_19:
	add.s32 	%r18, %r4, 256;
	cvt.u64.u32 	%rd44, %r18;
	setp.le.s64 	%p4, %rd20, %rd44;
	@%p4 bra 	$L__BB3_21;
	mov.b64 	%rd45, 0;
	st.global.u64 	[%rd33+2048], %rd45;
$L__BB3_21:
	ret;

}
	// .globl	_ZN3cub18CUB_300001_SM_10006detail4scan20DeviceScanInitKernelINS0_13ScanTileStateIiLb1EEEEEvT_i
.visible .entry _ZN3cub18CUB_300001_SM_10006detail4scan20DeviceScanInitKernelINS0_13ScanTileStateIiLb1EEEEEvT_i(
	.param .align 8 .b8 _ZN3cub18CUB_300001_SM_10006detail4scan20DeviceScanInitKernelINS0_13ScanTileStateIiLb1EEEEEvT_i_param_0[8],
	.param .u32 _ZN3cub18CUB_300001_SM_10006detail4scan20DeviceScanInitKernelINS0_13ScanTileStateIiLb1EEEEEvT_i_param_1
)
{
	.reg .pred 	%p<5>;
	.reg .b32 	%r<10>;
	.reg .b64 	%rd<7>;

	ld.param.u64 	%rd2, [_ZN3cub18CUB_300001_SM_10006detail4scan20DeviceScanInitKernelINS0_13ScanTileStateIiLb1EEEEEvT_i_param_0];
	ld.param.u32 	%r4, [_ZN3cub18CUB_300001_SM_10006detail4scan20DeviceScanInitKernelINS0_13ScanTileStateIiLb1EEEEEvT_i_param_1];
	cvta.to.global.u64 	%rd1, %rd2;
	mov.u32 	%r1, %ctaid.x;
	mov.u32 	%r5, %ntid.x;
	mov.u32 	%r2, %tid.x;
	mad.lo.s32 	%r3, %r1, %r5, %r2;
	setp.ge.s32 	%p1, %r3, %r4;
	@%p1 bra 	$L__BB4_2;
	mul.wide.s32 	%rd3, %r3, 8;
	add.s64 	%rd4, %rd1, %rd3;
	mov.b32 	%r6, 0;
	mov.b32 	%r7, 99;
	st.global.v2.u32 	[%rd4+256], {%r7, %r6};
$L__BB4_2:
	setp.ne.s32 	%p2, %r1, 0;
	setp.gt.u32 	%p3, %r2, 31;
	or.pred  	%p4, %p2, %p3;
	@%p4 bra 	$L__BB4_4;
	mul.wide.u32 	%rd5, %r2, 8;
	add.s64 	%rd6, %rd1, %rd5;
	mov.b32 	%r9, 0;
	st.global.v2.u32 	[%rd6], {%r9, %r9};
$L__BB4_4:
	ret;

}
	// .globl	_ZN3cub18CUB_300001_SM_10006detail4scan16DeviceScanKernelINS2_10policy_hubIiiijN4cuda3std3__44plusIvEEE10Policy1000EPiSC_NS0_13ScanTileStateIiLb1EEES9_NS0_8NullTypeEjiLb0ESF_EEvT0_T1_T2_iT3_T4_T5_
.visible .entry _ZN3cub18CUB_300001_SM_10006detail4scan16DeviceScanKernelINS2_10policy_hubIiiijN4cuda3std3__44plusIvEEE10Policy1000EPiSC_NS0_13ScanTileStateIiLb1EEES9_NS0_8NullTypeEjiLb0ESF_EEvT0_T1_T2_iT3_T4_T5_(
	.param .u64 .ptr .align 1 _ZN3cub18CUB_300001_SM_10006detail4scan16DeviceScanKernelINS2_10policy_hubIiiijN4cuda3std3__44plusIvEEE10Policy1000EPiSC_NS0_13ScanTileStateIiLb1EEES9_NS0_8NullTypeEjiLb0ESF_EEvT0_T1_T2_iT3_T4_T5__param_0,
	.param .u64 .ptr .align 1 _ZN3cub18CUB_300001_SM_10006detail4scan16DeviceScanKernelINS2_10policy_hubIiiijN4cuda3std3__44plusIvEEE10Policy1000EPiSC_NS0_13ScanTileStateIiLb1EEES9_NS0_8NullTypeEjiLb0ESF_EEvT0_T1_T2_iT3_T4_T5__param_1,
	.param .align 8 .b8 _ZN3cub18CUB_300001_SM_10006detail4scan16DeviceScanKernelINS2_10policy_hubIiiijN4cuda3std3__44plusIvEEE10Policy1000EPiSC_NS0_13ScanTileStateIiLb1EEES9_NS0_8NullTypeEjiLb0ESF_EEvT0_T1_T2_iT3_T4_T5__param_2[8],
	.param .u32 _ZN3cub18CUB_300001_SM_10006detail4scan16DeviceScanKernelINS2_10policy_hubIiiijN4cuda3std3__44plusIvEEE10Policy1000EPiSC_NS0_13ScanTileStateIiLb1EEES9_NS0_8NullTypeEjiLb0ESF_EEvT0_T1_T2_iT3_T4_T5__param_3,
	.param .align 1 .b8 _ZN3cub18CUB_300001_SM_10006detail4scan16DeviceScanKernelINS2_10policy_hubIiiijN4cuda3std3__44plusIvEEE10Policy1000EPiSC_NS0_13ScanTileStateIiLb1EEES9_NS0_8NullTypeEjiLb0ESF_EEvT0_T1_T2_iT3_T4_T5__param_4[1],
	.param .align 1 .b8 _ZN3cub18CUB_300001_SM_10006detail4scan16DeviceScanKernelINS2_10policy_hubIiiijN4cuda3std3__44plusIvEEE10Policy1000EPiSC_NS0_13ScanTileStateIiLb1EEES9_NS0_8NullTypeEjiLb0ESF_EEvT0_T1_T2_iT3_T4_T5__param_5[1],
	.param .u32 _ZN3cub18CUB_300001_SM_10006detail4scan16DeviceScanKernelINS2_10policy_hubIiiijN4cuda3std3__44plusIvEEE10Policy1000EPiSC_NS0_13ScanTileStateIiLb1EEES9_NS0_8NullTypeEjiLb0ESF_EEvT0_T1_T2_iT3_T4_T5__param_6
)
.maxntid 384
{
	.reg .pred 	%p<160>;
	.reg .b32 	%r<1038>;
	.reg .b64 	%rd<58>;
	// demoted variable
	.shared .align 16 .b8 _ZZN3cub18CUB_300001_SM_10006detail4scan16DeviceScanKernelINS2_10policy_hubIiiijN4cuda3std3__44plusIvEEE10Policy1000EPiSC_NS0_13ScanTileStateIiLb1EEES9_NS0_8NullTypeEjiLb0ESF_EEvT0_T1_T2_iT3_T4_T5_E12temp_storage[33808];
	ld.param.u64 	%rd2, [_ZN3cub18CUB_300001_SM_10006detail4scan16DeviceScanKernelINS2_10policy_hubIiiijN4cuda3std3__44plusIvEEE10Policy1000EPiSC_NS0_13ScanTileStateIiLb1EEES9_NS0_8NullTypeEjiLb0ESF_EEvT0_T1_T2_iT3_T4_T5__param_2];
	ld.param.u64 	%rd13, [_ZN3cub18CUB_300001_SM_10006detail4scan16DeviceScanKernelINS2_10policy_hubIiiijN4cuda3std3__44plusIvEEE10Policy1000EPiSC_NS0_13ScanTileStateIiLb1EEES9_NS0_8NullTypeEjiLb0ESF_EEvT0_T1_T2_iT3_T4_T5__param_0];
	ld.param.u32 	%r235, [_ZN3cub18CUB_300001_SM_10006detail4scan16DeviceScanKernelINS2_10policy_hubIiiijN4cuda3std3__44plusIvEEE10Policy1000EPiSC_NS0_13ScanTileStateIiLb1EEES9_NS0_8NullTypeEjiLb0ESF_EEvT0_T1_T2_iT3_T4_T5__param_3];
	ld.param.u32 	%r236, [_ZN3cub18CUB_300001_SM_10006detail4scan16DeviceScanKernelINS2_10policy_hubIiiijN4cuda3std3__44plusIvEEE10Policy1000EPiSC_NS0_13ScanTileStateIiLb1EEES9_NS0_8NullTypeEjiLb0ESF_EEvT0_T1_T2_iT3_T4_T5__param_6];
	cvta.to.global.u64 	%rd1, %rd13;
	mov.u32 	%r237, %ctaid.x;
	add.s32 	%r986, %r235, %r237;
	mul.lo.s32 	%r2, %r986, 8448;
	sub.s32 	%r3, %r236, %r2;
	setp.lt.u32 	%p1, %r3, 8449;
	@%p1 bra 	$L__BB5_26;
	cvt.u64.u32 	%rd37, %r2;
	mov.u32 	%r4, %tid.x;
	and.b32  	%r630, %r4, 31;
	and.b32  	%r631, %r4, 992;
	mul.lo.s32 	%r632, %r631, 22;
	or.b32  	%r633, %r632, %r630;
	cvt.u64.u32 	%rd38, %r633;
	add.s64 	%rd3, %rd38, %rd37;
	shl.b64 	%rd39, %rd3, 2;
	add.s64 	%rd40, %rd1, %rd39;
	ld.global.u32 	%r634, [%rd40];
	ld.global.u32 	%r635, [%rd40+128];
	ld.global.u32 	%r636, [%rd40+256];
	ld.global.u32 	%r637, [%rd40+384];
	ld.global.u32 	%r638, [%rd40+512];
	ld.global.u32 	%r639, [%rd40+640];
	ld.global.u32 	%r640, [%rd40+768];
	ld.global.u32 	%r641, [%rd40+896];
	ld.global.u32 	%r642, [%rd40+1024];
	ld.global.u32 	%r643, [%rd40+1152];
	ld.global.u32 	%r644, [%rd40+1280];
	ld.global.u32 	%r645, [%rd40+1408];
	ld.global.u32 	%r646, [%rd40+1536];
	ld.global.u32 	%r647, [%rd40+1664];
	ld.global.u32 	%r648, [%rd40+1792];
	ld.global.u32 	%r649, [%rd40+1920];
	ld.global.u32 	%r650, [%rd40+2048];
	ld.global.u32 	%r651, [%rd40+2176];
	ld.global.u32 	%r652, [%rd40+2304];
	ld.global.u32 	%r653, [%rd40+2432];
	ld.global.u32 	%r654, [%rd40+2560];
	ld.global.u32 	%r655, [%rd40+2688];
	// begin inline asm
	mov.u32 %r629, %laneid;
	// end inline asm
	shr.u32 	%r6, %r4, 5;
	mad.lo.s32 	%r656, %r6, 704, %r629;
	shl.b32 	%r657, %r656, 2;
	mov.u32 	%r658, _ZZN3cub18CUB_300001_SM_10006detail4scan16DeviceScanKernelINS2_10policy_hubIiiijN4cuda3std3__44plusIvEEE10Policy1000EPiSC_NS0_13ScanTileStateIiLb1EEES9_NS0_8NullTypeEjiLb0ESF_EEvT0_T1_T2_iT3_T4_T5_E12temp_storage;
	add.s32 	%r7, %r658, %r657;
	st.shared.u32 	[%r7], %r634;
	st.shared.u32 	[%r7+128], %r635;
	st.shared.u32 	[%r7+256], %r636;
	st.shared.u32 	[%r7+384], %r637;
	st.shared.u32 	[%r7+512], %r638;
	st.shared.u32 	[%r7+640], %r639;
	st.shared.u32 	[%r7+768], %r640;
	st.shared.u32 	[%r7+896], %r641;
	st.shared.u32 	[%r7+1024], %r642;
	st.shared.u32 	[%r7+1152], %r643;
	st.shared.u32 	[%r7+1280], %r644;
	st.shared.u32 	[%r7+1408], %r645;
	st.shared.u32 	[%r7+1536], %r646;
	st.shared.u32 	[%r7+1664], %r647;
	st.shared.u32 	[%r7+1792], %r648;
	st.shared.u32 	[%r7+1920], %r649;
	st.shared.u32 	[%r7+2048], %r650;
	st.shared.u32 	[%r7+2176], %r651;
	st.shared.u32 	[%r7+2304], %r652;
	st.shared.u32 	[%r7+2432], %r653;
	st.shared.u32 	[%r7+2560], %r654;
	st.shared.u32 	[%r7+2688], %r655;
	bar.warp.sync 	-1;
	mad.lo.s32 	%r8, %r629, 84, %r7;
	ld.shared.v2.u32 	{%r9, %r10}, [%r8];
	ld.shared.v2.u32 	{%r11, %r12}, [%r8+8];
	ld.shared.v2.u32 	{%r13, %r14}, [%r8+16];
	ld.shared.v2.u32 	{%r15, %r16}, [%r8+24];
	ld.shared.v2.u32 	{%r17, %r18}, [%r8+32];
	ld.shared.v2.u32 	{%r19, %r20}, [%r8+40];
	ld.shared.v2.u32 	{%r21, %r22}, [%r8+48];
	ld.shared.v2.u32 	{%r23, %r24}, [%r8+56];
	ld.shared.v2.u32 	{%r25, %r26}, [%r8+64];
	ld.shared.v2.u32 	{%r27, %r28}, [%r8+72];
	ld.shared.v2.u32 	{%r29, %r30}, [%r8+80];
	bar.sync 	0;
	setp.ne.s32 	%p104, %r986, 0;
	@%p104 bra 	$L__BB5_6;
	add.s32 	%r880, %r10, %r9;
	add.s32 	%r881, %r11, %r880;
	add.s32 	%r882, %r12, %r881;
	add.s32 	%r883, %r13, %r882;
	add.s32 	%r884, %r14, %r883;
	add.s32 	%r885, %r15, %r884;
	add.s32 	%r886, %r16, %r885;
	add.s32 	%r887, %r17, %r886;
	add.s32 	%r888, %r18, %r887;
	add.s32 	%r889, %r19, %r888;
	add.s32 	%r890, %r20, %r889;
	add.s32 	%r891, %r21, %r890;
	add.s32 	%r892, %r22, %r891;
	add.s32 	%r893, %r23, %r892;
	add.s32 	%r894, %r24, %r893;
	add.s32 	%r895, %r25, %r894;
	add.s32 	%r896, %r26, %r895;
	add.s32 	%r897, %r27, %r896;
	add.s32 	%r898, %r28, %r897;
	add.s32 	%r899, %r29, %r898;
	add.s32 	%r854, %r30, %r899;
	mov.b32 	%r852, 1;
	mov.b32 	%r877, 0;
	mov.b32 	%r879, -1;
	// begin inline asm
	{  .reg .s32 r0;  .reg .pred p;  shfl.sync.up.b32 r0|p, %r854, %r852, %r877, %r879;  @p add.s32 r0, r0, %r854;  mov.s32 %r850, r0;}
	// end inline asm
	mov.b32 	%r858, 2;
	// begin inline asm
	{  .reg .s32 r0;  .reg .pred p;  shfl.sync.up.b32 r0|p, %r850, %r858, %r877, %r879;  @p add.s32 r0, r0, %r850;  mov.s32 %r856, r0;}
	// end inline asm
	mov.b32 	%r864, 4;
	// begin inline asm
	{  .reg .s32 r0;  .reg .pred p;  shfl.sync.up.b32 r0|p, %r856, %r864, %r877, %r879;  @p add.s32 r0, r0, %r856;  mov.s32 %r862, r0;}
	// end inline asm
	mov.b32 	%r870, 8;
	// begin inline asm
	{  .reg .s32 r0;  .reg .pred p;  shfl.sync.up.b32 r0|p, %r862, %r870, %r877, %r879;  @p add.s32 r0, r0, %r862;  mov.s32 %r868, r0;}
	// end inline asm
	mov.b32 	%r876, 16;
	// begin inline asm
	{  .reg .s32 r0;  .reg .pred p;  shfl.sync.up.b32 r0|p, %r868, %r876, %r877, %r879;  @p add.s32 r0, r0, %r868;  mov.s32 %r874, r0;}
	// end inline asm
	setp.ne.s32 	%p146, %r629, 31;
	@%p146 bra 	$L__BB5_4;
	shl.b32 	%r900, %r6, 2;
	add.s32 	%r902, %r658, %r900;
	st.shared.u32 	[%r902+16], %r874;
$L__BB5_4:
	sub.s32 	%r903, %r874, %r854;
	bar.sync 	0;
	ld.shared.v4.u32 	{%r904, %r905, %r906, %r907}, [_ZZN3cub18CUB_300001_SM_10006detail4scan16DeviceScanKernelINS2_10policy_hubIiiijN4cuda3std3__44plusIvEEE10Policy1000EPiSC_NS0_13ScanTileStateIiLb1EEES9_NS0_8NullTypeEjiLb0ESF_EEvT0_T1_T2_iT3_T4_T5_E12temp_storage+16];
	add.s32 	%r908, %r905, %r904;
	setp.eq.s32 	%p147, %r6, 2;
	selp.b32 	%r909, %r908, %r904, %p147;
	add.s32 	%r910, %r908, %r906;
	setp.eq.s32 	%p148, %r6, 3;
	selp.b32 	%r911, %r910, %r909, %p148;
	add.s32 	%r912, %r910, %r907;
	setp.eq.s32 	%p149, %r6, 4;
	selp.b32 	%r913, %r912, %r911, %p149;
	ld.shared.v4.u32 	{%r914, %r915, %r916, %r917}, [_ZZN3cub18CUB_300001_SM_10006detail4scan16DeviceScanKernelINS2_10policy_hubIiiijN4cuda3std3__44plusIvEEE10Policy1000EPiSC_NS0_13ScanTileStateIiLb1EEES9_NS0_8NullTypeEjiLb0ESF_EEvT0_T1_T2_iT3_T4_T5_E12temp_storage+32];
	add.s32 	%r918, %r912, %r914;
	setp.eq.s32 	%p150, %r6, 5;
	selp.b32 	%r919, %r918, %r913, %p150;
	add.s32 	%r920, %r918, %r915;
	setp.eq.s32 	%p151, %r6, 6;
	selp.b32 	%r921, %r920, %r919, %p151;
	add.s32 	%r922, %r920, %r916;
	setp.eq.s32 	%p152, %r6, 7;
	selp.b32 	%r923, %r922, %r921, %p152;
	add.s32 	%r924, %r922, %r917;
	setp.eq.s32 	%p153, %r6, 8;
	selp.b32 	%r925, %r924, %r923, %p153;
	ld.shared.v4.u32 	{%r926, %r927, %r928, %r929}, [_ZZN3cub18CUB_300001_SM_10006detail4scan16DeviceScanKernelINS2_10policy_hubIiiijN4cuda3std3__44plusIvEEE10Policy1000EPiSC_NS0_13ScanTileStateIiLb1EEES9_NS0_8NullTypeEjiLb0ESF_EEvT0_T1_T2_iT3_T4_T5_E12temp_storage+48];
	add.s32 	%r930, %r924, %r926;
	setp.eq.s32 	%p154, %r6, 9;
	selp.b32 	%r931, %r930, %r925, %p154;
	add.s32 	%r932, %r930, %r927;
	setp.eq.s32 	%p155, %r6, 10;
	selp.b32 	%r933, %r932, %r931, %p155;
	add.s32 	%r934, %r932, %r928;
	setp.eq.s32 	%p156, %r6, 11;
	selp.b32 	%r935, %r934, %r933, %p156;
	add.s32 	%r33, %r934, %r929;
	setp.lt.u32 	%p157, %r4, 32;
	setp.eq.s32 	%p158, %r629, 0;
	selp.b32 	%r936, 0, %r903, %p158;
	add.s32 	%r937, %r935, %r936;
	selp.b32 	%r1000, %r903, %r937, %p157;
	setp.ne.s32 	%p159, %r4, 0;
	@%p159 bra 	$L__BB5_25;
	add.s64 	%rd52, %rd2, 256;
	mov.b32 	%r938, 101;
	// begin inline asm
	st.relaxed.gpu.v2.u32 [%rd52], {%r938, %r33};
	// end inline asm
	mov.b32 	%r1000, 0;
	bra.uni 	$L__BB5_25;
$L__BB5_6:
	add.s32 	%r689, %r10, %r9;
	add.s32 	%r690, %r11, %r689;
	add.s32 	%r691, %r12, %r690;
	add.s32 	%r692, %r13, %r691;
	add.s32 	%r693, %r14, %r692;
	add.s32 	%r694, %r15, %r693;
	add.s32 	%r695, %r16, %r694;
	add.s32 	%r696, %r17, %r695;
	add.s32 	%r697, %r18, %r696;
	add.s32 	%r698, %r19, %r697;
	add.s32 	%r699, %r20, %r698;
	add.s32 	%r700, %r21, %r699;
	add.s32 	%r701, %r22, %r700;
	add.s32 	%r702, %r23, %r701;
	add.s32 	%r703, %r24, %r702;
	add.s32 	%r704, %r25, %r703;
	add.s32 	%r705, %r26, %r704;
	add.s32 	%r706, %r27, %r705;
	add.s32 	%r707, %r28, %r706;
	add.s32 	%r708, %r29, %r707;
	add.s32 	%r663, %r30, %r708;
	mov.b32 	%r661, 1;
	mov.b32 	%r686, 0;
	mov.b32 	%r688, -1;
	// begin inline asm
	{  .reg .s32 r0;  .reg .pred p;  shfl.sync.up.b32 r0|p, %r663, %r661, %r686, %r688;  @p add.s32 r0, r0, %r663;  mov.s32 %r659, r0;}
	// end inline asm
	mov.b32 	%r667, 2;
	// begin inline asm
	{  .reg .s32 r0;  .reg .pred p;  shfl.sync.up.b32 r0|p, %r659, %r667, %r686, %r688;  @p add.s32 r0, r0, %r659;  mov.s32 %r665, r0;}
	// end inline asm
	mov.b32 	%r673, 4;
	// begin inline asm
	{  .reg .s32 r0;  .reg .pred p;  shfl.sync.up.b32 r0|p, %r665, %r673, %r686, %r688;  @p add.s32 r0, r0, %r665;  mov.s32 %r671, r0;}
	// end inline asm
	mov.b32 	%r679, 8;
	// begin inline asm
	{  .reg .s32 r0;  .reg .pred p;  shfl.sync.up.b32 r0|p, %r671, %r679, %r686, %r688;  @p add.s32 r0, r0, %r671;  mov.s32 %r677, r0;}
	// end inline asm
	mov.b32 	%r685, 16;
	// begin inline asm
	{  .reg .s32 r0;  .reg .pred p;  shfl.sync.up.b32 r0|p, %r677, %r685, %r686, %r688;  @p add.s32 r0, r0, %r677;  mov.s32 %r683, r0;}
	// end inline asm
	setp.ne.s32 	%p105, %r629, 31;
	@%p105 bra 	$L__BB5_8;
	shl.b32 	%r709, %r6, 2;
	add.s32 	%r711, %r658, %r709;
	st.shared.u32 	[%r711+16], %r683;
$L__BB5_8:
	sub.s32 	%r712, %r683, %r663;
	bar.sync 	0;
	ld.shared.v4.u32 	{%r713, %r714, %r715, %r716}, [_ZZN3cub18CUB_300001_SM_10006detail4scan16DeviceScanKernelINS2_10policy_hubIiiijN4cuda3std3__44plusIvEEE10Policy1000EPiSC_NS0_13ScanTileStateIiLb1EEES9_NS0_8NullTypeEjiLb0ESF_EEvT0_T1_T2_iT3_T4_T5_E12temp_storage+16];
	add.s32 	%r717, %r714, %r713;
	setp.eq.s32 	%p106, %r6, 2;
	selp.b32 	%r718, %r717, %r713, %p106;
	add.s32 	%r719, %r717, %r715;
	setp.eq.s32 	%p107, %r6, 3;
	selp.b32 	%r720, %r719, %r718, %p107;
	add.s32 	%r721, %r719, %r716;
	setp.eq.s32 	%p108, %r6, 4;
	selp.b32 	%r722, %r721, %r720, %p108;
	ld.shared.v4.u32 	{%r723, %r724, %r725, %r726}, [_ZZN3cub18CUB_300001_SM_10006detail4scan16DeviceScanKernelINS2_10policy_hubIiiijN4cuda3std3__44plusIvEEE10Policy1000EPiSC_NS0_13ScanTileStateIiLb1EEES9_NS0_8NullTypeEjiLb0ESF_EEvT0_T1_T2_iT3_T4_T5_E12temp_storage+32];
	add.s32 	%r727, %r721, %r723;
	setp.eq.s32 	%p109, %r6, 5;
	selp.b32 	%r728, %r727, %r722, %p109;
	add.s32 	%r729, %r727, %r724;
	setp.eq.s32 	%p110, %r6, 6;
	selp.b32 	%r730, %r729, %r728, %p110;
	add.s32 	%r731, %r729, %r725;
	setp.eq.s32 	%p111, %r6, 7;
	selp.b32 	%r732, %r731, %r730, %p111;
	add.s32 	%r733, %r731, %r726;
	setp.eq.s32 	%p112, %r6, 8;
	selp.b32 	%r734, %r733, %r732, %p112;
	ld.shared.v4.u32 	{%r735, %r736, %r737, %r738}, [_ZZN3cub18CUB_300001_SM_10006detail4scan16DeviceScanKernelINS2_10policy_hubIiiijN4cuda3std3__44plusIvEEE10Policy1000EPiSC_NS0_13ScanTileStateIiLb1EEES9_NS0_8NullTypeEjiLb0ESF_EEvT0_T1_T2_iT3_T4_T5_E12temp_storage+48];
	add.s32 	%r739, %r733, %r735;
	setp.eq.s32 	%p113, %r6, 9;
	selp.b32 	%r740, %r739, %r734, %p113;
	add.s32 	%r741, %r739, %r736;
	setp.eq.s32 	%p114, %r6, 10;
	selp.b32 	%r742, %r741, %r740, %p114;
	add.s32 	%r743, %r741, %r737;
	setp.eq.s32 	%p115, %r6, 11;
	selp.b32 	%r744, %r743, %r742, %p115;
	add.s32 	%r37, %r743, %r738;
	setp.gt.u32 	%p116, %r4, 31;
	setp.lt.u32 	%p117, %r4, 32;
	setp.eq.s32 	%p118, %r629, 0;
	selp.b32 	%r745, 0, %r712, %p118;
	add.s32 	%r999, %r744, %r745;
	selp.b32 	%r39, %r712, %r999, %p117;
	@%p116 bra 	$L__BB5_24;
	setp.ne.s32 	%p119, %r4, 0;
	mul.wide.s32 	%rd41, %r986, 8;
	add.s64 	%rd4, %rd2, %rd41;
	@%p119 bra 	$L__BB5_11;
	st.shared.u32 	[_ZZN3cub18CUB_300001_SM_10006detail4scan16DeviceScanKernelINS2_10policy_hubIiiijN4cuda3std3__44plusIvEEE10Policy1000EPiSC_NS0_13ScanTileStateIiLb1EEES9_NS0_8NullTypeEjiLb0ESF_EEvT0_T1_T2_iT3_T4_T5_E12temp_storage+12], %r37;
	add.s64 	%rd42, %rd4, 256;
	mov.b32 	%r746, 100;
	// begin inline asm
	st.relaxed.gpu.v2.u32 [%rd42], {%r746, %r37};
	// end inline asm
$L__BB5_11:
	not.b32 	%r752, %r4;
	add.s32 	%r994, %r986, %r752;
	mov.b32 	%r748, 830;
	// begin inline asm
	nanosleep.u32 %r748;
	// end inline asm
	mul.wide.s32 	%rd44, %r994, 8;
	add.s64 	%rd45, %rd2, %rd44;
	add.s64 	%rd43, %rd45, 256;
	// begin inline asm
	ld.relaxed.gpu.v2.u32 {%r996, %r988}, [%rd43];
	// end inline asm
	mov.b32 	%r989, 952;
$L__BB5_12:
	setp.eq.s32 	%p120, %r996, 99;
	mov.b32 	%r753, -1;
	vote.sync.any.pred 	%p121, %p120, %r753;
	not.pred 	%p122, %p121;
	@%p122 bra 	$L__BB5_14;
	mul.lo.s32 	%r848, %r986, 16807;
	and.b32  	%r986, %r848, 2147483647;
	add.s32 	%r849, %r989, 1;
	rem.u32 	%r845, %r986, %r849;
	// begin inline asm
	nanosleep.u32 %r845;
	// end inline asm
	shr.u32 	%r989, %r989, 1;
	// begin inline asm
	ld.relaxed.gpu.v2.u32 {%r996, %r988}, [%rd43];
	// end inline asm
	bra.uni 	$L__BB5_12;
$L__BB5_14:
	setp.eq.s32 	%p123, %r996, 101;
	mov.b32 	%r780, -1;
	vote.sync.ballot.b32 	%r782, %p123, %r780;
	// begin inline asm
	mov.u32 %r755, %lanemask_ge;
	// end inline asm
	and.b32  	%r783, %r782, %r755;
	or.b32  	%r784, %r783, -2147483648;
	add.s32 	%r785, %r784, -1;
	not.b32 	%r786, %r784;
	and.b32  	%r787, %r786, %r785;
	popc.b32 	%r759, %r787;
	mov.b32 	%r758, 1;
	// begin inline asm
	shfl.sync.down.b32 %r756, %r988, %r758, %r759, %r780;
	// end inline asm
	setp.lt.s32 	%p125, %r629, %r759;
	selp.b32 	%r788, %r756, 0, %p125;
	add.s32 	%r762, %r788, %r988;
	mov.b32 	%r763, 2;
	// begin inline asm
	shfl.sync.down.b32 %r761, %r762, %r763, %r759, %r780;
	// end inline asm
	add.s32 	%r54, %r629, 2;
	setp.gt.s32 	%p126, %r54, %r759;
	selp.b32 	%r789, 0, %r761, %p126;
	add.s32 	%r767, %r762, %r789;
	mov.b32 	%r768, 4;
	// begin inline asm
	shfl.sync.down.b32 %r766, %r767, %r768, %r759, %r780;
	// end inline asm
	add.s32 	%r55, %r629, 4;
	setp.gt.s32 	%p127, %r55, %r759;
	selp.b32 	%r790, 0, %r766, %p127;
	add.s32 	%r772, %r767, %r790;
	mov.b32 	%r773, 8;
	// begin inline asm
	shfl.sync.down.b32 %r771, %r772, %r773, %r759, %r780;
	// end inline asm
	add.s32 	%r56, %r629, 8;
	setp.gt.s32 	%p128, %r56, %r759;
	selp.b32 	%r791, 0, %r771, %p128;
	add.s32 	%r777, %r772, %r791;
	mov.b32 	%r778, 16;
	// begin inline asm
	shfl.sync.down.b32 %r776, %r777, %r778, %r759, %r780;
	// end inline asm
	add.s32 	%r57, %r629, 16;
	setp.gt.s32 	%p129, %r57, %r759;
	selp.b32 	%r792, 0, %r776, %p129;
	add.s32 	%r993, %r777, %r792;
	add.s64 	%rd6, %rd2, 256;
	mov.b32 	%r990, 952;
$L__BB5_15:
	setp.ne.s32 	%p130, %r996, 101;
	mov.b32 	%r793, -1;
	vote.sync.all.pred 	%p131, %p130, %r793;
	not.pred 	%p132, %p131;
	@%p132 bra 	$L__BB5_20;
	shr.u32 	%r990, %r990, 1;
	mul.wide.s32 	%rd48, %r994, 8;
	add.s64 	%rd49, %rd6, %rd48;
	add.s64 	%rd47, %rd49, -256;
	// begin inline asm
	ld.relaxed.gpu.v2.u32 {%r996, %r997}, [%rd47];
	// end inline asm
	mov.u32 	%r998, %r990;
$L__BB5_17:
	setp.eq.s32 	%p136, %r996, 99;
	mov.b32 	%r801, -1;
	vote.sync.any.pred 	%p137, %p136, %r801;
	not.pred 	%p138, %p137;
	@%p138 bra 	$L__BB5_19;
	mul.lo.s32 	%r843, %r986, 16807;
	and.b32  	%r986, %r843, 2147483647;
	add.s32 	%r844, %r998, 1;
	rem.u32 	%r840, %r986, %r844;
	// begin inline asm
	nanosleep.u32 %r840;
	// end inline asm
	shr.u32 	%r998, %r998, 1;
	// begin inline asm
	ld.relaxed.gpu.v2.u32 {%r996, %r997}, [%rd47];
	// end inline asm
	bra.uni 	$L__BB5_17;
$L__BB5_19:
	setp.eq.s32 	%p139, %r996, 101;
	mov.b32 	%r827, -1;
	vote.sync.ballot.b32 	%r828, %p139, %r827;
	and.b32  	%r829, %r828, %r755;
	or.b32  	%r830, %r829, -2147483648;
	add.s32 	%r831, %r830, -1;
	not.b32 	%r832, %r830;
	and.b32  	%r833, %r832, %r831;
	popc.b32 	%r806, %r833;
	mov.b32 	%r805, 1;
	// begin inline asm
	shfl.sync.down.b32 %r803, %r997, %r805, %r806, %r827;
	// end inline asm
	setp.lt.s32 	%p141, %r629, %r806;
	selp.b32 	%r834, %r803, 0, %p141;
	add.s32 	%r809, %r834, %r997;
	mov.b32 	%r810, 2;
	// begin inline asm
	shfl.sync.down.b32 %r808, %r809, %r810, %r806, %r827;
	// end inline asm
	setp.gt.s32 	%p142, %r54, %r806;
	selp.b32 	%r835, 0, %r808, %p142;
	add.s32 	%r814, %r809, %r835;
	mov.b32 	%r815, 4;
	// begin inline asm
	shfl.sync.down.b32 %r813, %r814, %r815, %r806, %r827;
	// end inline asm
	setp.gt.s32 	%p143, %r55, %r806;
	selp.b32 	%r836, 0, %r813, %p143;
	add.s32 	%r819, %r814, %r836;
	mov.b32 	%r820, 8;
	// begin inline asm
	shfl.sync.down.b32 %r818, %r819, %r820, %r806, %r827;
	// end inline asm
	setp.gt.s32 	%p144, %r56, %r806;
	selp.b32 	%r837, 0, %r818, %p144;
	add.s32 	%r824, %r819, %r837;
	mov.b32 	%r825, 16;
	// begin inline asm
	shfl.sync.down.b32 %r823, %r824, %r825, %r806, %r827;
	// end inline asm
	setp.gt.s32 	%p145, %r57, %r806;
	selp.b32 	%r838, 0, %r823, %p145;
	add.s32 	%r839, %r838, %r993;
	add.s32 	%r993, %r839, %r824;
	add.s32 	%r994, %r994, -32;
	bra.uni 	$L__BB5_15;
$L__BB5_20:
	@%p119 bra 	$L__BB5_22;
	add.s32 	%r796, %r993, %r37;
	add.s64 	%rd46, %rd4, 256;
	mov.b32 	%r795, 101;
	// begin inline asm
	st.relaxed.gpu.v2.u32 [%rd46], {%r795, %r796};
	// end inline asm
	st.shared.u32 	[_ZZN3cub18CUB_300001_SM_10006detail4scan16DeviceScanKernelINS2_10policy_hubIiiijN4cuda3std3__44plusIvEEE10Policy1000EPiSC_NS0_13ScanTileStateIiLb1EEES9_NS0_8NullTypeEjiLb0ESF_EEvT0_T1_T2_iT3_T4_T5_E12temp_storage+4], %r993;
	st.shared.u32 	[_ZZN3cub18CUB_300001_SM_10006detail4scan16DeviceScanKernelINS2_10policy_hubIiiijN4cuda3std3__44plusIvEEE10Policy1000EPiSC_NS0_13ScanTileStateIiLb1EEES9_NS0_8NullTypeEjiLb0ESF_EEvT0_T1_T2_iT3_T4_T5_E12temp_storage+8], %r796;
$L__BB5_22:
	setp.ne.s32 	%p134, %r629, 0;
	mov.u32 	%r999, %r39;
	@%p134 bra 	$L__BB5_24;
	st.shared.u32 	[_ZZN3cub18CUB_300001_SM_10006detail4scan16DeviceScanKernelINS2_10policy_hubIiiijN4cuda3std3__44plusIvEEE10Policy1000EPiSC_NS0_13ScanTileStateIiLb1EEES9_NS0_8NullTypeEjiLb0ESF_EEvT0_T1_T2_iT3_T4_T5_E12temp_storage+76], %r993;
	mov.u32 	%r999, %r993;
$L__BB5_24:
	bar.sync 	0;
	setp.eq.s32 	%p135, %r4, 0;
	ld.shared.u32 	%r797, [_ZZN3cub18CUB_300001_SM_10006detail4scan16DeviceScanKernelINS2_10policy_hubIiiijN4cuda3std3__44plusIvEEE10Policy1000EPiSC_NS0_13ScanTileStateIiLb1EEES9_NS0_8NullTypeEjiLb0ESF_EEvT0_T1_T2_iT3_T4_T5_E12temp_storage+76];
	selp.b32 	%r798, 0, %r797, %p135;
	add.s32 	%r1000, %r798, %r999;
$L__BB5_25:
	ld.param.u64 	%rd57, [_ZN3cub18CUB_300001_SM_10006detail4scan16DeviceScanKernelINS2_10policy_hubIiiijN4cuda3std3__44plusIvEEE10Policy1000EPiSC_NS0_13ScanTileStateIiLb1EEES9_NS0_8NullTypeEjiLb0ESF_EEvT0_T1_T2_iT3_T4_T5__param_1];
	add.s32 	%r941, %r1000, %r9;
	add.s32 	%r942, %r10, %r941;
	add.s32 	%r943, %r11, %r942;
	add.s32 	%r944, %r12, %r943;
	add.s32 	%r945, %r13, %r944;
	add.s32 	%r946, %r14, %r945;
	add.s32 	%r947, %r15, %r946;
	add.s32 	%r948, %r16, %r947;
	add.s32 	%r949, %r17, %r948;
	add.s32 	%r950, %r18, %r949;
	add.s32 	%r951, %r19, %r950;
	add.s32 	%r952, %r20, %r951;
	add.s32 	%r953, %r21, %r952;
	add.s32 	%r954, %r22, %r953;
	add.s32 	%r955, %r23, %r954;
	add.s32 	%r956, %r24, %r955;
	add.s32 	%r957, %r25, %r956;
	add.s32 	%r958, %r26, %r957;
	add.s32 	%r959, %r27, %r958;
	add.s32 	%r960, %r28, %r959;
	add.s32 	%r961, %r29, %r960;
	add.s32 	%r962, %r30, %r961;
	bar.sync 	0;
	st.shared.v2.u32 	[%r8], {%r941, %r942};
	st.shared.v2.u32 	[%r8+8], {%r943, %r944};
	st.shared.v2.u32 	[%r8+16], {%r945, %r946};
	st.shared.v2.u32 	[%r8+24], {%r947, %r948};
	st.shared.v2.u32 	[%r8+32], {%r949, %r950};
	st.shared.v2.u32 	[%r8+40], {%r951, %r952};
	st.shared.v2.u32 	[%r8+48], {%r953, %r954};
	st.shared.v2.u32 	[%r8+56], {%r955, %r956};
	st.shared.v2.u32 	[%r8+64], {%r957, %r958};
	st.shared.v2.u32 	[%r8+72], {%r959, %r960};
	st.shared.v2.u32 	[%r8+80], {%r961, %r962};
	bar.warp.sync 	-1;
	ld.shared.u32 	%r963, [%r7];
	ld.shared.u32 	%r964, [%r7+128];
	ld.shared.u32 	%r965, [%r7+256];
	ld.shared.u32 	%r966, [%r7+384];
	ld.shared.u32 	%r967, [%r7+512];
	ld.shared.u32 	%r968, [%r7+640];
	ld.shared.u32 	%r969, [%r7+768];
	ld.shared.u32 	%r970, [%r7+896];
	ld.shared.u32 	%r971, [%r7+1024];
	ld.shared.u32 	%r972, [%r7+1152];
	ld.shared.u32 	%r973, [%r7+1280];
	ld.shared.u32 	%r974, [%r7+1408];
	ld.shared.u32 	%r975, [%r7+1536];
	ld.shared.u32 	%r976, [%r7+1664];
	ld.shared.u32 	%r977, [%r7+1792];
	ld.shared.u32 	%r978, [%r7+1920];
	ld.shared.u32 	%r979, [%r7+2048];
	ld.shared.u32 	%r980, [%r7+2176];
	ld.shared.u32 	%r981, [%r7+2304];
	ld.shared.u32 	%r982, [%r7+2432];
	ld.shared.u32 	%r983, [%r7+2560];
	ld.shared.u32 	%r984, [%r7+2688];
	cvta.to.global.u64 	%rd53, %rd57;
	add.s64 	%rd55, %rd53, %rd39;
	st.global.u32 	[%rd55], %r963;
	st.global.u32 	[%rd55+128], %r964;
	st.global.u32 	[%rd55+256], %r965;
	st.global.u32 	[%rd55+384], %r966;
	st.global.u32 	[%rd55+512], %r967;
	st.global.u32 	[%rd55+640], %r968;
	st.global.u32 	[%rd55+768], %r969;
	st.global.u32 	[%rd55+896], %r970;
	st.global.u32 	[%rd55+1024], %r971;
	st.global.u32 	[%rd55+1152], %r972;
	st.global.u32 	[%rd55+1280], %r973;
	st.global.u32 	[%rd55+1408], %r974;
	st.global.u32 	[%rd55+1536], %r975;
	st.global.u32 	[%rd55+1664], %r976;
	st.global.u32 	[%rd55+1792], %r977;
	st.global.u32 	[%rd55+1920], %r978;
	st.global.u32 	[%rd55+2048], %r979;
	st.global.u32 	[%rd55+2176], %r980;
	st.global.u32 	[%rd55+2304], %r981;
	st.global.u32 	[%rd55+2432], %r982;
	st.global.u32 	[%rd55+2560], %r983;
	st.global.u32 	[%rd55+2688], %r984;
	bra.uni 	$L__BB5_140;
$L__BB5_26:
	setp.eq.s32 	%p2, %r3, 0;
	@%p2 bra 	$L__BB5_140;
	mul.wide.u32 	%rd14, %r2, 4;
	add.s64 	%rd15, %rd1, %rd14;
	mov.u32 	%r82, %tid.x;
	ld.global.u32 	%r1022, [%rd15];
	and.b32  	%r238, %r82, 31;
	and.b32  	%r239, %r82, 992;
	mul.lo.s32 	%r240, %r239, 22;
	or.b32  	%r84, %r240, %r238;
	setp.ge.u32 	%p3, %r84, %r3;
	shl.b32 	%r241, %r84, 2;
	cvt.u64.u32 	%rd16, %r241;
	add.s64 	%rd8, %rd15, %rd16;
	mov.u32 	%r1001, %r1022;
	@%p3 bra 	$L__BB5_29;
	ld.global.u32 	%r1001, [%rd8];
$L__BB5_29:
	add.s32 	%r242, %r84, 32;
	setp.ge.u32 	%p4, %r242, %r3;
	mov.u32 	%r1002, %r1022;
	@%p4 bra 	$L__BB5_31;
	ld.global.u32 	%r1002, [%rd8+128];
$L__BB5_31:
	add.s32 	%r89, %r84, 64;
	setp.ge.u32 	%p5, %r89, %r3;
	mov.u32 	%r1003, %r1022;
	@%p5 bra 	$L__BB5_33;
	ld.global.u32 	%r1003, [%rd8+256];
$L__BB5_33:
	add.s32 	%r92, %r84, 96;
	setp.ge.u32 	%p6, %r92, %r3;
	mov.u32 	%r1004, %r1022;
	@%p6 bra 	$L__BB5_35;
	ld.global.u32 	%r1004, [%rd8+384];
$L__BB5_35:
	add.s32 	%r95, %r84, 128;
	setp.ge.u32 	%p7, %r95, %r3;
	mov.u32 	%r1005, %r1022;
	@%p7 bra 	$L__BB5_37;
	ld.global.u32 	%r1005, [%rd8+512];
$L__BB5_37:
	add.s32 	%r243, %r84, 160;
	setp.ge.u32 	%p8, %r243, %r3;
	mov.u32 	%r1006, %r1022;
	@%p8 bra 	$L__BB5_39;
	ld.global.u32 	%r1006, [%rd8+640];
$L__BB5_39:
	add.s32 	%r244, %r84, 192;
	setp.ge.u32 	%p9, %r244, %r3;
	mov.u32 	%r1007, %r1022;
	@%p9 bra 	$L__BB5_41;
	ld.global.u32 	%r1007, [%rd8+768];
$L__BB5_41:
	add.s32 	%r102, %r84, 224;
	setp.ge.u32 	%p10, %r102, %r3;
	mov.u32 	%r1008, %r1022;
	@%p10 bra 	$L__BB5_43;
	ld.global.u32 	%r1008, [%rd8+896];
$L__BB5_43:
	add.s32 	%r245, %r84, 256;
	setp.ge.u32 	%p11, %r245, %r3;
	mov.u32 	%r1009, %r1022;
	@%p11 bra 	$L__BB5_45;
	ld.global.u32 	%r1009, [%rd8+1024];
$L__BB5_45:
	add.s32 	%r246, %r84, 288;
	setp.ge.u32 	%p12, %r246, %r3;
	mov.u32 	%r1010, %r1022;
	@%p12 bra 	$L__BB5_47;
	ld.global.u32 	%r1010, [%rd8+1152];
$L__BB5_47:
	add.s32 	%r247, %r84, 320;
	setp.ge.u32 	%p13, %r247, %r3;
	mov.u32 	%r1011, %r1022;
	@%p13 bra 	$L__BB5_49;
	ld.global.u32 	%r1011, [%rd8+1280];
$L__BB5_49:
	add.s32 	%r111, %r84, 352;
	setp.ge.u32 	%p14, %r111, %r3;
	mov.u32 	%r1012, %r1022;
	@%p14 bra 	$L__BB5_51;
	ld.global.u32 	%r1012, [%rd8+1408];
$L__BB5_51:
	add.s32 	%r114, %r84, 384;
	setp.ge.u32 	%p15, %r114, %r3;
	mov.u32 	%r1013, %r1022;
	@%p15 bra 	$L__BB5_53;
	ld.global.u32 	%r1013, [%rd8+1536];
$L__BB5_53:
	add.s32 	%r117, %r84, 416;
	setp.ge.u32 	%p16, %r117, %r3;
	mov.u32 	%r1014, %r1022;
	@%p16 bra 	$L__BB5_55;
	ld.global.u32 	%r1014, [%rd8+1664];
$L__BB5_55:
	add.s32 	%r120, %r84, 448;
	setp.ge.u32 	%p17, %r120, %r3;
	mov.u32 	%r1015, %r1022;
	@%p17 bra 	$L__BB5_57;
	ld.global.u32 	%r1015, [%rd8+1792];
$L__BB5_57:
	add.s32 	%r248, %r84, 480;
	setp.ge.u32 	%p18, %r248, %r3;
	mov.u32 	%r1016, %r1022;
	@%p18 bra 	$L__BB5_59;
	ld.global.u32 	%r1016, [%rd8+1920];
$L__BB5_59:
	add.s32 	%r125, %r84, 512;
	setp.ge.u32 	%p19, %r125, %r3;
	mov.u32 	%r1017, %r1022;
	@%p19 bra 	$L__BB5_61;
	ld.global.u32 	%r1017, [%rd8+2048];
$L__BB5_61:
	add.s32 	%r249, %r84, 544;
	setp.ge.u32 	%p20, %r249, %r3;
	mov.u32 	%r1018, %r1022;
	@%p20 bra 	$L__BB5_63;
	ld.global.u32 	%r1018, [%rd8+2176];
$L__BB5_63:
	add.s32 	%r250, %r84, 576;
	setp.ge.u32 	%p21, %r250, %r3;
	mov.u32 	%r1019, %r1022;
	@%p21 bra 	$L__BB5_65;
	ld.global.u32 	%r1019, [%rd8+2304];
$L__BB5_65:
	add.s32 	%r132, %r84, 608;
	setp.ge.u32 	%p22, %r132, %r3;
	mov.u32 	%r1020, %r1022;
	@%p22 bra 	$L__BB5_67;
	ld.global.u32 	%r1020, [%rd8+2432];
$L__BB5_67:
	add.s32 	%r251, %r84, 640;
	setp.ge.u32 	%p23, %r251, %r3;
	mov.u32 	%r1021, %r1022;
	@%p23 bra 	$L__BB5_69;
	ld.global.u32 	%r1021, [%rd8+2560];
$L__BB5_69:
	add.s32 	%r137, %r84, 672;
	setp.ge.u32 	%p24, %r137, %r3;
	@%p24 bra 	$L__BB5_71;
	ld.global.u32 	%r1022, [%rd8+2688];
$L__BB5_71:
	// begin inline asm
	mov.u32 %r252, %laneid;
	// end inline asm
	shr.u32 	%r141, %r82, 5;
	mad.lo.s32 	%r253, %r141, 704, %r252;
	shl.b32 	%r254, %r253, 2;
	mov.u32 	%r255, _ZZN3cub18CUB_300001_SM_10006detail4scan16DeviceScanKernelINS2_10policy_hubIiiijN4cuda3std3__44plusIvEEE10Policy1000EPiSC_NS0_13ScanTileStateIiLb1EEES9_NS0_8NullTypeEjiLb0ESF_EEvT0_T1_T2_iT3_T4_T5_E12temp_storage;
	add.s32 	%r142, %r255, %r254;
	st.shared.u32 	[%r142], %r1001;
	st.shared.u32 	[%r142+128], %r1002;
	st.shared.u32 	[%r142+256], %r1003;
	st.shared.u32 	[%r142+384], %r1004;
	st.shared.u32 	[%r142+512], %r1005;
	st.shared.u32 	[%r142+640], %r1006;
	st.shared.u32 	[%r142+768], %r1007;
	st.shared.u32 	[%r142+896], %r1008;
	st.shared.u32 	[%r142+1024], %r1009;
	st.shared.u32 	[%r142+1152], %r1010;
	st.shared.u32 	[%r142+1280], %r1011;
	st.shared.u32 	[%r142+1408], %r1012;
	st.shared.u32 	[%r142+1536], %r1013;
	st.shared.u32 	[%r142+1664], %r1014;
	st.shared.u32 	[%r142+1792], %r1015;
	st.shared.u32 	[%r142+1920], %r1016;
	st.shared.u32 	[%r142+2048], %r1017;
	st.shared.u32 	[%r142+2176], %r1018;
	st.shared.u32 	[%r142+2304], %r1019;
	st.shared.u32 	[%r142+2432], %r1020;
	st.shared.u32 	[%r142+2560], %r1021;
	st.shared.u32 	[%r142+2688], %r1022;
	bar.warp.sync 	-1;
	mad.lo.s32 	%r143, %r252, 84, %r142;
	ld.shared.v2.u32 	{%r144, %r145}, [%r143];
	ld.shared.v2.u32 	{%r146, %r147}, [%r143+8];
	ld.shared.v2.u32 	{%r148, %r149}, [%r143+16];
	ld.shared.v2.u32 	{%r150, %r151}, [%r143+24];
	ld.shared.v2.u32 	{%r152, %r153}, [%r143+32];
	ld.shared.v2.u32 	{%r154, %r155}, [%r143+40];
	ld.shared.v2.u32 	{%r156, %r157}, [%r143+48];
	ld.shared.v2.u32 	{%r158, %r159}, [%r143+56];
	ld.shared.v2.u32 	{%r160, %r161}, [%r143+64];
	ld.shared.v2.u32 	{%r162, %r163}, [%r143+72];
	ld.shared.v2.u32 	{%r164, %r165}, [%r143+80];
	bar.sync 	0;
	setp.ne.s32 	%p25, %r986, 0;
	@%p25 bra 	$L__BB5_75;
	add.s32 	%r485, %r145, %r144;
	add.s32 	%r486, %r146, %r485;
	add.s32 	%r487, %r147, %r486;
	add.s32 	%r488, %r148, %r487;
	add.s32 	%r489, %r149, %r488;
	add.s32 	%r490, %r150, %r489;
	add.s32 	%r491, %r151, %r490;
	add.s32 	%r492, %r152, %r491;
	add.s32 	%r493, %r153, %r492;
	add.s32 	%r494, %r154, %r493;
	add.s32 	%r495, %r155, %r494;
	add.s32 	%r496, %r156, %r495;
	add.s32 	%r497, %r157, %r496;
	add.s32 	%r498, %r158, %r497;
	add.s32 	%r499, %r159, %r498;
	add.s32 	%r500, %r160, %r499;
	add.s32 	%r501, %r161, %r500;
	add.s32 	%r502, %r162, %r501;
	add.s32 	%r503, %r163, %r502;
	add.s32 	%r504, %r164, %r503;
	add.s32 	%r459, %r165, %r504;
	mov.b32 	%r457, 1;
	mov.b32 	%r482, 0;
	mov.b32 	%r484, -1;
	// begin inline asm
	{  .reg .s32 r0;  .reg .pred p;  shfl.sync.up.b32 r0|p, %r459, %r457, %r482, %r484;  @p add.s32 r0, r0, %r459;  mov.s32 %r455, r0;}
	// end inline asm
	mov.b32 	%r463, 2;
	// begin inline asm
	{  .reg .s32 r0;  .reg .pred p;  shfl.sync.up.b32 r0|p, %r455, %r463, %r482, %r484;  @p add.s32 r0, r0, %r455;  mov.s32 %r461, r0;}
	// end inline asm
	mov.b32 	%r469, 4;
	// begin inline asm
	{  .reg .s32 r0;  .reg .pred p;  shfl.sync.up.b32 r0|p, %r461, %r469, %r482, %r484;  @p add.s32 r0, r0, %r461;  mov.s32 %r467, r0;}
	// end inline asm
	mov.b32 	%r475, 8;
	// begin inline asm
	{  .reg .s32 r0;  .reg .pred p;  shfl.sync.up.b32 r0|p, %r467, %r475, %r482, %r484;  @p add.s32 r0, r0, %r467;  mov.s32 %r473, r0;}
	// end inline asm
	mov.b32 	%r481, 16;
	// begin inline asm
	{  .reg .s32 r0;  .reg .pred p;  shfl.sync.up.b32 r0|p, %r473, %r481, %r482, %r484;  @p add.s32 r0, r0, %r473;  mov.s32 %r479, r0;}
	// end inline asm
	setp.ne.s32 	%p67, %r252, 31;
	@%p67 bra 	$L__BB5_74;
	shl.b32 	%r505, %r141, 2;
	mov.u32 	%r506, _ZZN3cub18CUB_300001_SM_10006detail4scan16DeviceScanKernelINS2_10policy_hubIiiijN4cuda3std3__44plusIvEEE10Policy1000EPiSC_NS0_13ScanTileStateIiLb1EEES9_NS0_8NullTypeEjiLb0ESF_EEvT0_T1_T2_iT3_T4_T5_E12temp_storage;
	add.s32 	%r507, %r506, %r505;
	st.shared.u32 	[%r507+16], %r479;
$L__BB5_74:
	sub.s32 	%r508, %r479, %r459;
	bar.sync 	0;
	ld.shared.v4.u32 	{%r509, %r510, %r511, %r512}, [_ZZN3cub18CUB_300001_SM_10006detail4scan16DeviceScanKernelINS2_10policy_hubIiiijN4cuda3std3__44plusIvEEE10Policy1000EPiSC_NS0_13ScanTileStateIiLb1EEES9_NS0_8NullTypeEjiLb0ESF_EEvT0_T1_T2_iT3_T4_T5_E12temp_storage+16];
	add.s32 	%r513, %r510, %r509;
	setp.eq.s32 	%p68, %r141, 2;
	selp.b32 	%r514, %r513, %r509, %p68;
	add.s32 	%r515, %r513, %r511;
	setp.eq.s32 	%p69, %r141, 3;
	selp.b32 	%r516, %r515, %r514, %p69;
	add.s32 	%r517, %r515, %r512;
	setp.eq.s32 	%p70, %r141, 4;
	selp.b32 	%r518, %r517, %r516, %p70;
	ld.shared.v4.u32 	{%r519, %r520, %r521, %r522}, [_ZZN3cub18CUB_300001_SM_10006detail4scan16DeviceScanKernelINS2_10policy_hubIiiijN4cuda3std3__44plusIvEEE10Policy1000EPiSC_NS0_13ScanTileStateIiLb1EEES9_NS0_8NullTypeEjiLb0ESF_EEvT0_T1_T2_iT3_T4_T5_E12temp_storage+32];
	add.s32 	%r523, %r517, %r519;
	setp.eq.s32 	%p71, %r141, 5;
	selp.b32 	%r524, %r523, %r518, %p71;
	add.s32 	%r525, %r523, %r520;
	setp.eq.s32 	%p72, %r141, 6;
	selp.b32 	%r526, %r525, %r524, %p72;
	add.s32 	%r527, %r525, %r521;
	setp.eq.s32 	%p73, %r141, 7;
	selp.b32 	%r528, %r527, %r526, %p73;
	add.s32 	%r529, %r527, %r522;
	setp.eq.s32 	%p74, %r141, 8;
	selp.b32 	%r530, %r529, %r528, %p74;
	.pragma "used_bytes_mask 4095";
	ld.shared.v4.u32 	{%r531, %r532, %r533, %r534}, [_ZZN3cub18CUB_300001_SM_10006detail4scan16DeviceScanKernelINS2_10policy_hubIiiijN4cuda3std3__44plusIvEEE10Policy1000EPiSC_NS0_13ScanTileStateIiLb1EEES9_NS0_8NullTypeEjiLb0ESF_EEvT0_T1_T2_iT3_T4_T5_E12temp_storage+48];
	add.s32 	%r535, %r529, %r531;
	setp.eq.s32 	%p75, %r141, 9;
	selp.b32 	%r536, %r535, %r530, %p75;
	add.s32 	%r537, %r535, %r532;
	setp.eq.s32 	%p76, %r141, 10;
	selp.b32 	%r538, %r537, %r536, %p76;
	add.s32 	%r539, %r537, %r533;
	setp.eq.s32 	%p77, %r141, 11;
	selp.b32 	%r540, %r539, %r538, %p77;
	setp.lt.u32 	%p78, %r82, 32;
	setp.eq.s32 	%p79, %r252, 0;
	selp.b32 	%r541, 0, %r508, %p79;
	add.s32 	%r542, %r540, %r541;
	selp.b32 	%r543, %r508, %r542, %p78;
	setp.eq.s32 	%p80, %r82, 0;
	selp.b32 	%r1037, 0, %r543, %p80;
	bra.uni 	$L__BB5_94;
$L__BB5_75:
	add.s32 	%r286, %r145, %r144;
	add.s32 	%r287, %r146, %r286;
	add.s32 	%r288, %r147, %r287;
	add.s32 	%r289, %r148, %r288;
	add.s32 	%r290, %r149, %r289;
	add.s32 	%r291, %r150, %r290;
	add.s32 	%r292, %r151, %r291;
	add.s32 	%r293, %r152, %r292;
	add.s32 	%r294, %r153, %r293;
	add.s32 	%r295, %r154, %r294;
	add.s32 	%r296, %r155, %r295;
	add.s32 	%r297, %r156, %r296;
	add.s32 	%r298, %r157, %r297;
	add.s32 	%r299, %r158, %r298;
	add.s32 	%r300, %r159, %r299;
	add.s32 	%r301, %r160, %r300;
	add.s32 	%r302, %r161, %r301;
	add.s32 	%r303, %r162, %r302;
	add.s32 	%r304, %r163, %r303;
	add.s32 	%r305, %r164, %r304;
	add.s32 	%r260, %r165, %r305;
	mov.b32 	%r258, 1;
	mov.b32 	%r283, 0;
	mov.b32 	%r285, -1;
	// begin inline asm
	{  .reg .s32 r0;  .reg .pred p;  shfl.sync.up.b32 r0|p, %r260, %r258, %r283, %r285;  @p add.s32 r0, r0, %r260;  mov.s32 %r256, r0;}
	// end inline asm
	mov.b32 	%r264, 2;
	// begin inline asm
	{  .reg .s32 r0;  .reg .pred p;  shfl.sync.up.b32 r0|p, %r256, %r264, %r283, %r285;  @p add.s32 r0, r0, %r256;  mov.s32 %r262, r0;}
	// end inline asm
	mov.b32 	%r270, 4;
	// begin inline asm
	{  .reg .s32 r0;  .reg .pred p;  shfl.sync.up.b32 r0|p, %r262, %r270, %r283, %r285;  @p add.s32 r0, r0, %r262;  mov.s32 %r268, r0;}
	// end inline asm
	mov.b32 	%r276, 8;
	// begin inline asm
	{  .reg .s32 r0;  .reg .pred p;  shfl.sync.up.b32 r0|p, %r268, %r276, %r283, %r285;  @p add.s32 r0, r0, %r268;  mov.s32 %r274, r0;}
	// end inline asm
	mov.b32 	%r282, 16;
	// begin inline asm
	{  .reg .s32 r0;  .reg .pred p;  shfl.sync.up.b32 r0|p, %r274, %r282, %r283, %r285;  @p add.s32 r0, r0, %r274;  mov.s32 %r280, r0;}
	// end inline asm
	setp.ne.s32 	%p26, %r252, 31;
	@%p26 bra 	$L__BB5_77;
	shl.b32 	%r306, %r141, 2;
	mov.u32 	%r307, _ZZN3cub18CUB_300001_SM_10006detail4scan16DeviceScanKernelINS2_10policy_hubIiiijN4cuda3std3__44plusIvEEE10Policy1000EPiSC_NS0_13ScanTileStateIiLb1EEES9_NS0_8NullTypeEjiLb0ESF_EEvT0_T1_T2_iT3_T4_T5_E12temp_storage;
	add.s32 	%r308, %r307, %r306;
	st.shared.u32 	[%r308+16], %r280;
$L__BB5_77:
	sub.s32 	%r309, %r280, %r260;
	bar.sync 	0;
	ld.shared.v4.u32 	{%r310, %r311, %r312, %r313}, [_ZZN3cub18CUB_300001_SM_10006detail4scan16DeviceScanKernelINS2_10policy_hubIiiijN4cuda3std3__44plusIvEEE10Policy1000EPiSC_NS0_13ScanTileStateIiLb1EEES9_NS0_8NullTypeEjiLb0ESF_EEvT0_T1_T2_iT3_T4_T5_E12temp_storage+16];
	add.s32 	%r314, %r311, %r310;
	setp.eq.s32 	%p27, %r141, 2;
	selp.b32 	%r315, %r314, %r310, %p27;
	add.s32 	%r316, %r314, %r312;
	setp.eq.s32 	%p28, %r141, 3;
	selp.b32 	%r317, %r316, %r315, %p28;
	add.s32 	%r318, %r316, %r313;
	setp.eq.s32 	%p29, %r141, 4;
	selp.b32 	%r319, %r318, %r317, %p29;
	ld.shared.v4.u32 	{%r320, %r321, %r322, %r323}, [_ZZN3cub18CUB_300001_SM_10006detail4scan16DeviceScanKernelINS2_10policy_hubIiiijN4cuda3std3__44plusIvEEE10Policy1000EPiSC_NS0_13ScanTileStateIiLb1EEES9_NS0_8NullTypeEjiLb0ESF_EEvT0_T1_T2_iT3_T4_T5_E12temp_storage+32];
	add.s32 	%r324, %r318, %r320;
	setp.eq.s32 	%p30, %r141, 5;
	selp.b32 	%r325, %r324, %r319, %p30;
	add.s32 	%r326, %r324, %r321;
	setp.eq.s32 	%p31, %r141, 6;
	selp.b32 	%r327, %r326, %r325, %p31;
	add.s32 	%r328, %r326, %r322;
	setp.eq.s32 	%p32, %r141, 7;
	selp.b32 	%r329, %r328, %r327, %p32;
	add.s32 	%r330, %r328, %r323;
	setp.eq.s32 	%p33, %r141, 8;
	selp.b32 	%r331, %r330, %r329, %p33;
	ld.shared.v4.u32 	{%r332, %r333, %r334, %r335}, [_ZZN3cub18CUB_300001_SM_10006detail4scan16DeviceScanKernelINS2_10policy_hubIiiijN4cuda3std3__44plusIvEEE10Policy1000EPiSC_NS0_13ScanTileStateIiLb1EEES9_NS0_8NullTypeEjiLb0ESF_EEvT0_T1_T2_iT3_T4_T5_E12temp_storage+48];
	add.s32 	%r336, %r330, %r332;
	setp.eq.s32 	%p34, %r141, 9;
	selp.b32 	%r337, %r336, %r331, %p34;
	add.s32 	%r338, %r336, %r333;
	setp.eq.s32 	%p35, %r141, 10;
	selp.b32 	%r339, %r338, %r337, %p35;
	add.s32 	%r340, %r338, %r334;
	setp.eq.s32 	%p36, %r141, 11;
	selp.b32 	%r341, %r340, %r339, %p36;
	add.s32 	%r171, %r340, %r335;
	setp.gt.u32 	%p37, %r82, 31;
	setp.lt.u32 	%p38, %r82, 32;
	setp.eq.s32 	%p39, %r252, 0;
	selp.b32 	%r342, 0, %r309, %p39;
	add.s32 	%r1036, %r341, %r342;
	selp.b32 	%r173, %r309, %r1036, %p38;
	@%p37 bra 	$L__BB5_93;
	setp.ne.s32 	%p40, %r82, 0;
	mul.wide.s32 	%rd17, %r986, 8;
	add.s64 	%rd9, %rd2, %rd17;
	@%p40 bra 	$L__BB5_80;
	st.shared.u32 	[_ZZN3cub18CUB_300001_SM_10006detail4scan16DeviceScanKernelINS2_10policy_hubIiiijN4cuda3std3__44plusIvEEE10Policy1000EPiSC_NS0_13ScanTileStateIiLb1EEES9_NS0_8NullTypeEjiLb0ESF_EEvT0_T1_T2_iT3_T4_T5_E12temp_storage+12], %r171;
	add.s64 	%rd18, %rd9, 256;
	mov.b32 	%r343, 100;
	// begin inline asm
	st.relaxed.gpu.v2.u32 [%rd18], {%r343, %r171};
	// end inline asm
$L__BB5_80:
	not.b32 	%r349, %r82;
	add.s32 	%r1031, %r986, %r349;
	mov.b32 	%r345, 830;
	// begin inline asm
	nanosleep.u32 %r345;
	// end inline asm
	mul.wide.s32 	%rd20, %r1031, 8;
	add.s64 	%rd21, %rd2, %rd20;
	add.s64 	%rd19, %rd21, 256;
	// begin inline asm
	ld.relaxed.gpu.v2.u32 {%r1033, %r1025}, [%rd19];
	// end inline asm
	mov.b32 	%r1026, 952;
$L__BB5_81:
	setp.eq.s32 	%p41, %r1033, 99;
	mov.b32 	%r350, -1;
	vote.sync.any.pred 	%p42, %p41, %r350;
	not.pred 	%p43, %p42;
	@%p43 bra 	$L__BB5_83;
	mul.lo.s32 	%r453, %r986, 16807;
	and.b32  	%r986, %r453, 2147483647;
	add.s32 	%r454, %r1026, 1;
	rem.u32 	%r450, %r986, %r454;
	// begin inline asm
	nanosleep.u32 %r450;
	// end inline asm
	shr.u32 	%r1026, %r1026, 1;
	// begin inline asm
	ld.relaxed.gpu.v2.u32 {%r1033, %r1025}, [%rd19];
	// end inline asm
	bra.uni 	$L__BB5_81;
$L__BB5_83:
	setp.eq.s32 	%p44, %r1033, 101;
	mov.b32 	%r377, -1;
	vote.sync.ballot.b32 	%r379, %p44, %r377;
	// begin inline asm
	mov.u32 %r352, %lanemask_ge;
	// end inline asm
	and.b32  	%r380, %r379, %r352;
	or.b32  	%r381, %r380, -2147483648;
	add.s32 	%r382, %r381, -1;
	not.b32 	%r383, %r381;
	and.b32  	%r384, %r383, %r382;
	popc.b32 	%r356, %r384;
	mov.b32 	%r355, 1;
	// begin inline asm
	shfl.sync.down.b32 %r353, %r1025, %r355, %r356, %r377;
	// end inline asm
	setp.lt.s32 	%p46, %r252, %r356;
	selp.b32 	%r385, %r353, 0, %p46;
	add.s32 	%r359, %r385, %r1025;
	mov.b32 	%r360, 2;
	// begin inline asm
	shfl.sync.down.b32 %r358, %r359, %r360, %r356, %r377;
	// end inline asm
	add.s32 	%r386, %r252, 2;
	setp.gt.s32 	%p47, %r386, %r356;
	selp.b32 	%r387, 0, %r358, %p47;
	add.s32 	%r364, %r359, %r387;
	mov.b32 	%r365, 4;
	// begin inline asm
	shfl.sync.down.b32 %r363, %r364, %r365, %r356, %r377;
	// end inline asm
	add.s32 	%r388, %r252, 4;
	setp.gt.s32 	%p48, %r388, %r356;
	selp.b32 	%r389, 0, %r363, %p48;
	add.s32 	%r369, %r364, %r389;
	mov.b32 	%r370, 8;
	// begin inline asm
	shfl.sync.down.b32 %r368, %r369, %r370, %r356, %r377;
	// end inline asm
	add.s32 	%r390, %r252, 8;
	setp.gt.s32 	%p49, %r390, %r356;
	selp.b32 	%r391, 0, %r368, %p49;
	add.s32 	%r374, %r369, %r391;
	mov.b32 	%r375, 16;
	// begin inline asm
	shfl.sync.down.b32 %r373, %r374, %r375, %r356, %r377;
	// end inline asm
	add.s32 	%r392, %r252, 16;
	setp.gt.s32 	%p50, %r392, %r356;
	selp.b32 	%r393, 0, %r373, %p50;
	add.s32 	%r1029, %r374, %r393;
	add.s64 	%rd10, %rd2, 256;
	mov.b32 	%r1027, 952;
$L__BB5_84:
	setp.ne.s32 	%p51, %r1033, 101;
	mov.b32 	%r394, -1;
	vote.sync.all.pred 	%p52, %p51, %r394;
	not.pred 	%p53, %p52;
	@%p53 bra 	$L__BB5_89;
	shr.u32 	%r1027, %r1027, 1;
	mul.wide.s32 	%rd24, %r1031, 8;
	add.s64 	%rd25, %rd10, %rd24;
	add.s64 	%rd23, %rd25, -256;
	// begin inline asm
	ld.relaxed.gpu.v2.u32 {%r1033, %r1034}, [%rd23];
	// end inline asm
	mov.u32 	%r1035, %r1027;
$L__BB5_86:
	setp.eq.s32 	%p57, %r1033, 99;
	mov.b32 	%r402, -1;
	vote.sync.any.pred 	%p58, %p57, %r402;
	not.pred 	%p59, %p58;
	@%p59 bra 	$L__BB5_88;
	mul.lo.s32 	%r448, %r986, 16807;
	and.b32  	%r986, %r448, 2147483647;
	add.s32 	%r449, %r1035, 1;
	rem.u32 	%r445, %r986, %r449;
	// begin inline asm
	nanosleep.u32 %r445;
	// end inline asm
	shr.u32 	%r1035, %r1035, 1;
	// begin inline asm
	ld.relaxed.gpu.v2.u32 {%r1033, %r1034}, [%rd23];
	// end inline asm
	bra.uni 	$L__BB5_86;
$L__BB5_88:
	setp.eq.s32 	%p60, %r1033, 101;
	mov.b32 	%r428, -1;
	vote.sync.ballot.b32 	%r429, %p60, %r428;
	and.b32  	%r430, %r429, %r352;
	or.b32  	%r431, %r430, -2147483648;
	add.s32 	%r432, %r431, -1;
	not.b32 	%r433, %r431;
	and.b32  	%r434, %r433, %r432;
	popc.b32 	%r407, %r434;
	mov.b32 	%r406, 1;
	// begin inline asm
	shfl.sync.down.b32 %r404, %r1034, %r406, %r407, %r428;
	// end inline asm
	setp.lt.s32 	%p62, %r252, %r407;
	selp.b32 	%r435, %r404, 0, %p62;
	add.s32 	%r410, %r435, %r1034;
	mov.b32 	%r411, 2;
	// begin inline asm
	shfl.sync.down.b32 %r409, %r410, %r411, %r407, %r428;
	// end inline asm
	add.s32 	%r436, %r252, 2;
	setp.gt.s32 	%p63, %r436, %r407;
	selp.b32 	%r437, 0, %r409, %p63;
	add.s32 	%r415, %r410, %r437;
	mov.b32 	%r416, 4;
	// begin inline asm
	shfl.sync.down.b32 %r414, %r415, %r416, %r407, %r428;
	// end inline asm
	add.s32 	%r438, %r252, 4;
	setp.gt.s32 	%p64, %r438, %r407;
	selp.b32 	%r439, 0, %r414, %p64;
	add.s32 	%r420, %r415, %r439;
	mov.b32 	%r421, 8;
	// begin inline asm
	shfl.sync.down.b32 %r419, %r420, %r421, %r407, %r428;
	// end inline asm
	add.s32 	%r440, %r252, 8;
	setp.gt.s32 	%p65, %r440, %r407;
	selp.b32 	%r441, 0, %r419, %p65;
	add.s32 	%r425, %r420, %r441;
	mov.b32 	%r426, 16;
	// begin inline asm
	shfl.sync.down.b32 %r424, %r425, %r426, %r407, %r428;
	// end inline asm
	add.s32 	%r442, %r252, 16;
	setp.gt.s32 	%p66, %r442, %r407;
	selp.b32 	%r443, 0, %r424, %p66;
	add.s32 	%r444, %r443, %r1029;
	add.s32 	%r1029, %r444, %r425;
	add.s32 	%r1031, %r1031, -32;
	bra.uni 	$L__BB5_84;
$L__BB5_89:
	@%p40 bra 	$L__BB5_91;
	add.s32 	%r397, %r1029, %r171;
	add.s64 	%rd22, %rd9, 256;
	mov.b32 	%r396, 101;
	// begin inline asm
	st.relaxed.gpu.v2.u32 [%rd22], {%r396, %r397};
	// end inline asm
	st.shared.u32 	[_ZZN3cub18CUB_300001_SM_10006detail4scan16DeviceScanKernelINS2_10policy_hubIiiijN4cuda3std3__44plusIvEEE10Policy1000EPiSC_NS0_13ScanTileStateIiLb1EEES9_NS0_8NullTypeEjiLb0ESF_EEvT0_T1_T2_iT3_T4_T5_E12temp_storage+4], %r1029;
	st.shared.u32 	[_ZZN3cub18CUB_300001_SM_10006detail4scan16DeviceScanKernelINS2_10policy_hubIiiijN4cuda3std3__44plusIvEEE10Policy1000EPiSC_NS0_13ScanTileStateIiLb1EEES9_NS0_8NullTypeEjiLb0ESF_EEvT0_T1_T2_iT3_T4_T5_E12temp_storage+8], %r397;
$L__BB5_91:
	setp.ne.s32 	%p55, %r252, 0;
	mov.u32 	%r1036, %r173;
	@%p55 bra 	$L__BB5_93;
	st.shared.u32 	[_ZZN3cub18CUB_300001_SM_10006detail4scan16DeviceScanKernelINS2_10policy_hubIiiijN4cuda3std3__44plusIvEEE10Policy1000EPiSC_NS0_13ScanTileStateIiLb1EEES9_NS0_8NullTypeEjiLb0ESF_EEvT0_T1_T2_iT3_T4_T5_E12temp_storage+76], %r1029;
	mov.u32 	%r1036, %r1029;
$L__BB5_93:
	bar.sync 	0;
	setp.eq.s32 	%p56, %r82, 0;
	ld.shared.u32 	%r398, [_ZZN3cub18CUB_300001_SM_10006detail4scan16DeviceScanKernelINS2_10policy_hubIiiijN4cuda3std3__44plusIvEEE10Policy1000EPiSC_NS0_13ScanTileStateIiLb1EEES9_NS0_8NullTypeEjiLb0ESF_EEvT0_T1_T2_iT3_T4_T5_E12temp_storage+76];
	selp.b32 	%r399, 0, %r398, %p56;
	add.s32 	%r1037, %r399, %r1036;
$L__BB5_94:
	add.s32 	%r544, %r1037, %r144;
	add.s32 	%r545, %r145, %r544;
	add.s32 	%r546, %r146, %r545;
	add.s32 	%r547, %r147, %r546;
	add.s32 	%r548, %r148, %r547;
	add.s32 	%r549, %r149, %r548;
	add.s32 	%r550, %r150, %r549;
	add.s32 	%r551, %r151, %r550;
	add.s32 	%r552, %r152, %r551;
	add.s32 	%r553, %r153, %r552;
	add.s32 	%r554, %r154, %r553;
	add.s32 	%r555, %r155, %r554;
	add.s32 	%r556, %r156, %r555;
	add.s32 	%r557, %r157, %r556;
	add.s32 	%r558, %r158, %r557;
	add.s32 	%r559, %r159, %r558;
	add.s32 	%r560, %r160, %r559;
	add.s32 	%r561, %r161, %r560;
	add.s32 	%r562, %r162, %r561;
	add.s32 	%r563, %r163, %r562;
	add.s32 	%r564, %r164, %r563;
	add.s32 	%r565, %r165, %r564;
	bar.sync 	0;
	st.shared.v2.u32 	[%r143], {%r544, %r545};
	st.shared.v2.u32 	[%r143+8], {%r546, %r547};
	st.shared.v2.u32 	[%r143+16], {%r548, %r549};
	st.shared.v2.u32 	[%r143+24], {%r550, %r551};
	st.shared.v2.u32 	[%r143+32], {%r552, %r553};
	st.shared.v2.u32 	[%r143+40], {%r554, %r555};
	st.shared.v2.u32 	[%r143+48], {%r556, %r557};
	st.shared.v2.u32 	[%r143+56], {%r558, %r559};
	st.shared.v2.u32 	[%r143+64], {%r560, %r561};
	st.shared.v2.u32 	[%r143+72], {%r562, %r563};
	st.shared.v2.u32 	[%r143+80], {%r564, %r565};
	bar.warp.sync 	-1;
	ld.shared.u32 	%r212, [%r142];
	ld.shared.u32 	%r213, [%r142+128];
	ld.shared.u32 	%r214, [%r142+256];
	ld.shared.u32 	%r215, [%r142+384];
	ld.shared.u32 	%r216, [%r142+512];
	ld.shared.u32 	%r217, [%r142+640];
	ld.shared.u32 	%r218, [%r142+768];
	ld.shared.u32 	%r219, [%r142+896];
	ld.shared.u32 	%r220, [%r142+1024];
	ld.shared.u32 	%r221, [%r142+1152];
	ld.shared.u32 	%r222, [%r142+1280];
	ld.shared.u32 	%r223, [%r142+1408];
	ld.shared.u32 	%r224, [%r142+1536];
	ld.shared.u32 	%r225, [%r142+1664];
	ld.shared.u32 	%r226, [%r142+1792];
	ld.shared.u32 	%r227, [%r142+1920];
	ld.shared.u32 	%r228, [%r142+2048];
	ld.shared.u32 	%r229, [%r142+2176];
	ld.shared.u32 	%r230, [%r142+2304];
	ld.shared.u32 	%r231, [%r142+2432];
	ld.shared.u32 	%r232, [%r142+2560];
	ld.shared.u32 	%r233, [%r142+2688];
	setp.ne.s32 	%p81, %r82, 0;
	@%p81 bra 	$L__BB5_96;
	st.volatile.shared.u32 	[_ZZN3cub18CUB_300001_SM_10006detail4scan16DeviceScanKernelINS2_10policy_hubIiiijN4cuda3std3__44plusIvEEE10Policy1000EPiSC_NS0_13ScanTileStateIiLb1EEES9_NS0_8NullTypeEjiLb0ESF_EEvT0_T1_T2_iT3_T4_T5_E12temp_storage+33792], %r3;
$L__BB5_96:
	ld.param.u32 	%r985, [_ZN3cub18CUB_300001_SM_10006detail4scan16DeviceScanKernelINS2_10policy_hubIiiijN4cuda3std3__44plusIvEEE10Policy1000EPiSC_NS0_13ScanTileStateIiLb1EEES9_NS0_8NullTypeEjiLb0ESF_EEvT0_T1_T2_iT3_T4_T5__param_3];
	ld.param.u64 	%rd56, [_ZN3cub18CUB_300001_SM_10006detail4scan16DeviceScanKernelINS2_10policy_hubIiiijN4cuda3std3__44plusIvEEE10Policy1000EPiSC_NS0_13ScanTileStateIiLb1EEES9_NS0_8NullTypeEjiLb0ESF_EEvT0_T1_T2_iT3_T4_T5__param_1];
	bar.sync 	0;
	ld.volatile.shared.u32 	%r234, [_ZZN3cub18CUB_300001_SM_10006detail4scan16DeviceScanKernelINS2_10policy_hubIiiijN4cuda3std3__44plusIvEEE10Policy1000EPiSC_NS0_13ScanTileStateIiLb1EEES9_NS0_8NullTypeEjiLb0ESF_EEvT0_T1_T2_iT3_T4_T5_E12temp_storage+33792];
	setp.ge.s32 	%p82, %r84, %r234;
	cvt.u64.u32 	%rd32, %r84;
	mov.u32 	%r566, %ctaid.x;
	add.s32 	%r567, %r985, %r566;
	mul.lo.s32 	%r568, %r567, 8448;
	cvt.u64.u32 	%rd33, %r568;
	add.s64 	%rd34, %rd32, %rd33;
	cvta.to.global.u64 	%rd35, %rd56;
	shl.b64 	%rd36, %rd34, 2;
	add.s64 	%rd11, %rd35, %rd36;
	@%p82 bra 	$L__BB5_98;
	st.global.u32 	[%rd11], %r212;
$L__BB5_98:
	mov.u32 	%r569, %tid.x;
	and.b32  	%r570, %r569, 992;
	mul.lo.s32 	%r571, %r570, 22;
	and.b32  	%r572, %r569, 31;
	or.b32  	%r573, %r571, %r572;
	or.b32  	%r574, %r573, 32;
	setp.ge.s32 	%p83, %r574, %r234;
	@%p83 bra 	$L__BB5_100;
	st.global.u32 	[%rd11+128], %r213;
$L__BB5_100:
	setp.ge.s32 	%p84, %r89, %r234;
	@%p84 bra 	$L__BB5_102;
	st.global.u32 	[%rd11+256], %r214;
$L__BB5_102:
	setp.ge.s32 	%p85, %r92, %r234;
	@%p85 bra 	$L__BB5_104;
	st.global.u32 	[%rd11+384], %r215;
$L__BB5_104:
	setp.ge.s32 	%p86, %r95, %r234;
	@%p86 bra 	$L__BB5_106;
	st.global.u32 	[%rd11+512], %r216;
$L__BB5_106:
	add.s32 	%r580, %r573, 160;
	setp.ge.s32 	%p87, %r580, %r234;
	@%p87 bra 	$L__BB5_108;
	st.global.u32 	[%rd11+640], %r217;
$L__BB5_108:
	add.s32 	%r586, %r573, 192;
	setp.ge.s32 	%p88, %r586, %r234;
	@%p88 bra 	$L__BB5_110;
	st.global.u32 	[%rd11+768], %r218;
$L__BB5_110:
	setp.ge.s32 	%p89, %r102, %r234;
	@%p89 bra 	$L__BB5_112;
	st.global.u32 	[%rd11+896], %r219;
$L__BB5_112:
	add.s32 	%r592, %r573, 256;
	setp.ge.s32 	%p90, %r592, %r234;
	@%p90 bra 	$L__BB5_114;
	st.global.u32 	[%rd11+1024], %r220;
$L__BB5_114:
	add.s32 	%r598, %r573, 288;
	setp.ge.s32 	%p91, %r598, %r234;
	@%p91 bra 	$L__BB5_116;
	st.global.u32 	[%rd11+1152], %r221;
$L__BB5_116:
	add.s32 	%r604, %r573, 320;
	setp.ge.s32 	%p92, %r604, %r234;
	@%p92 bra 	$L__BB5_118;
	st.global.u32 	[%rd11+1280], %r222;
$L__BB5_118:
	setp.ge.s32 	%p93, %r111, %r234;
	@%p93 bra 	$L__BB5_120;
	st.global.u32 	[%rd11+1408], %r223;
$L__BB5_120:
	setp.ge.s32 	%p94, %r114, %r234;
	@%p94 bra 	$L__BB5_122;
	st.global.u32 	[%rd11+1536], %r224;
$L__BB5_122:
	setp.ge.s32 	%p95, %r117, %r234;
	@%p95 bra 	$L__BB5_124;
	st.global.u32 	[%rd11+1664], %r225;
$L__BB5_124:
	setp.ge.s32 	%p96, %r120, %r234;
	@%p96 bra 	$L__BB5_126;
	st.global.u32 	[%rd11+1792], %r226;
$L__BB5_126:
	add.s32 	%r610, %r573, 480;
	setp.ge.s32 	%p97, %r610, %r234;
	@%p97 bra 	$L__BB5_128;
	st.global.u32 	[%rd11+1920], %r227;
$L__BB5_128:
	setp.ge.s32 	%p98, %r125, %r234;
	@%p98 bra 	$L__BB5_130;
	st.global.u32 	[%rd11+2048], %r228;
$L__BB5_130:
	add.s32 	%r616, %r573, 544;
	setp.ge.s32 	%p99, %r616, %r234;
	@%p99 bra 	$L__BB5_132;
	st.global.u32 	[%rd11+2176], %r229;
$L__BB5_132:
	add.s32 	%r622, %r573, 576;
	setp.ge.s32 	%p100, %r622, %r234;
	@%p100 bra 	$L__BB5_134;
	st.global.u32 	[%rd11+2304], %r230;
$L__BB5_134:
	setp.ge.s32 	%p101, %r132, %r234;
	@%p101 bra 	$L__BB5_136;
	st.global.u32 	[%rd11+2432], %r231;
$L__BB5_136:
	add.s32 	%r628, %r573, 640;
	setp.ge.s32 	%p102, %r628, %r234;
	@%p102 bra 	$L__BB5_138;
	st.global.u32 	[%rd11+2560], %r232;
$L__BB5_138:
	setp.ge.s32 	%p103, %r137, %r234;
	@%p103 bra 	$L__BB5_140;
	st.global.u32 	[%rd11+2688], %r233;
$L__BB5_140:
	ret;

}
	// .globl	_ZN3cub18CUB_300001_SM_10006detail4scan16DeviceScanKernelINS2_10policy_hubIiiimN4cuda3std3__44plusIvEEE10Policy1000EPiSC_NS0_13ScanTileStateIiLb1EEES9_NS0_8NullTypeEmiLb0ESF_EEvT0_T1_T2_iT3_T4_T5_
.visible .entry _ZN3cub18CUB_300001_SM_10006detail4scan16DeviceScanKernelINS2_10policy_hubIiiimN4cuda3std3__44plusIvEEE10Policy1000EPiSC_NS0_13ScanTileStateIiLb1EEES9_NS0_8NullTypeEmiLb0ESF_EEvT0_T1_T2_iT3_T4_T5_(
	.param .u64 .ptr .align 1 _ZN3cub18CUB_300001_SM_10006detail4scan16DeviceScanKernelINS2_10policy_hubIiiimN4cuda3std3__44plusIvEEE10Policy1000EPiSC_NS0_13ScanTileStateIiLb1EEES9_NS0_8NullTypeEmiLb0ESF_EEvT0_T1_T2_iT3_T4_T5__param_0,
	.param .u64 .ptr .align 1 _ZN3cub18CUB_300001_SM_10006detail4scan16DeviceScanKernelINS2_10policy_hubIiiimN4cuda3std3__44plusIvEEE10Policy1000EPiSC_NS0_13ScanTileStateIiLb1EEES9_NS0_8NullTypeEmiLb0ESF_EEvT0_T1_T2_iT3_T4_T5__param_1,
	.param .align 8 .b8 _ZN3cub18CUB_300001_SM_10006detail4scan16DeviceScanKernelINS2_10policy_hubIiiimN4cuda3std3__44plusIvEEE10Policy1000EPiSC_NS0_13ScanTileStateIiLb1EEES9_NS0_8NullTypeEmiLb0ESF_EEvT0_T1_T2_iT3_T4_T5__param_2[8],
	.param .u32 _ZN3cub18CUB_300001_SM_10006detail4scan16DeviceScanKernelINS2_10policy_hubIiiimN4cuda3std3__44plusIvEEE10Policy1000EPiSC_NS0_13ScanTileStateIiLb1EEES9_NS0_8NullTypeEmiLb0ESF_EEvT0_T1_T2_iT3_T4_T5__param_3,
	.param .align 1 .b8 _ZN3cub18CUB_300001_SM_10006detail4scan16DeviceScanKernelINS2_10policy_hubIiiimN4cuda3std3__44plusIvEEE10Policy1000EPiSC_NS0_13ScanTileStateIiLb1EEES9_NS0_8NullTypeEmiLb0ESF_EEvT0_T1_T2_iT3_T4_T5__param_4[1],
	.param .align 1 .b8 _ZN3cub18CUB_300001_SM_10006detail4scan16DeviceScanKernelINS2_10policy_hubIiiimN4cuda3std3__44plusIvEEE10Policy1000EPiSC_NS0_13ScanTileStateIiLb1EEES9_NS0_8NullTypeEmiLb0ESF_EEvT0_T1_T2_iT3_T4_T5__param_5[1],
	.param .u64 _ZN3cub18CUB_300001_SM_10006detail4scan16DeviceScanKernelINS2_10policy_hubIiiimN4cuda3std3__44plusIvEEE10Policy1000EPiSC_NS0_13ScanTileStateIiLb1EEES9_NS0_8NullTypeEmiLb0ESF_EEvT0_T1_T2_iT3_T4_T5__param_6
)
.maxntid 416
{
	.reg .pred 	%p<158>;
	.reg .b32 	%r<1017>;
	.reg .b64 	%rd<94>;
	// demoted variable
	.shared .align 16 .b8 _ZZN3cub18CUB_300001_SM_10006detail4scan16DeviceScanKernelINS2_10policy_hubIiiimN4cuda3std3__44plusIvEEE10Policy1000EPiSC_NS0_13ScanTileStateIiLb1EEES9_NS0_8NullTypeEmiLb0ESF_EEvT0_T1_T2_iT3_T4_T5_E12temp_storage[31632];
	ld.param.u64 	%rd14, [_ZN3cub18CUB_300001_SM_10006detail4scan16DeviceScanKernelINS2_10policy_hubIiiimN4cuda3std3__44plusIvEEE10Policy1000EPiSC_NS0_13ScanTileStateIiLb1EEES9_NS0_8NullTypeEmiLb0ESF_EEvT0_T1_T2_iT3_T4_T5__param_0];
	ld.param.u64 	%rd1, [_ZN3cub18CUB_300001_SM_10006detail4scan16DeviceScanKernelINS2_10policy_hubIiiimN4cuda3std3__44plusIvEEE10Policy1000EPiSC_NS0_13ScanTileStateIiLb1EEES9_NS0_8NullTypeEmiLb0ESF_EEvT0_T1_T2_iT3_T4_T5__param_2];
	ld.param.u32 	%r202, [_ZN3cub18CUB_300001_SM_10006detail4scan16DeviceScanKernelINS2_10policy_hubIiiimN4cuda3std3__44plusIvEEE10Policy1000EPiSC_NS0_13ScanTileStateIiLb1EEES9_NS0_8NullTypeEmiLb0ESF_EEvT0_T1_T2_iT3_T4_T5__param_3];
	ld.param.u64 	%rd16, [_ZN3cub18CUB_300001_SM_10006detail4scan16DeviceScanKernelINS2_10policy_hubIiiimN4cuda3std3__44plusIvEEE10Policy1000EPiSC_NS0_13ScanTileStateIiLb1EEES9_NS0_8NullTypeEmiLb0ESF_EEvT0_T1_T2_iT3_T4_T5__param_6];
	mov.u32 	%r203, %ctaid.x;
	add.s32 	%r1, %r202, %r203;
	mul.wide.s32 	%rd2, %r1, 7904;
	sub.s64 	%rd3, %rd16, %rd2;
	setp.lt.u64 	%p1, %rd3, 7905;
	@%p1 bra 	$L__BB6_26;
	mov.u32 	%r2, %tid.x;
	and.b32  	%r652, %r2, 31;
	and.b32  	%r653, %r2, 992;
	mul.lo.s32 	%r654, %r653, 19;
	or.b32  	%r655, %r654, %r652;
	cvt.u64.u32 	%rd75, %r655;
	add.s64 	%rd4, %rd2, %rd75;
	shl.b64 	%rd76, %rd4, 2;
	add.s64 	%rd56, %rd14, %rd76;
	// begin inline asm
	ld.ca.u32 %r632, [%rd56];
	// end inline asm
	add.s64 	%rd57, %rd56, 128;
	// begin inline asm
	ld.ca.u32 %r633, [%rd57];
	// end inline asm
	add.s64 	%rd58, %rd56, 256;
	// begin inline asm
	ld.ca.u32 %r634, [%rd58];
	// end inline asm
	add.s64 	%rd59, %rd56, 384;
	// begin inline asm
	ld.ca.u32 %r635, [%rd59];
	// end inline asm
	add.s64 	%rd60, %rd56, 512;
	// begin inline asm
	ld.ca.u32 %r636, [%rd60];
	// end inline asm
	add.s64 	%rd61, %rd56, 640;
	// begin inline asm
	ld.ca.u32 %r637, [%rd61];
	// end inline asm
	add.s64 	%rd62, %rd56, 768;
	// begin inline asm
	ld.ca.u32 %r638, [%rd62];
	// end inline asm
	add.s64 	%rd63, %rd56, 896;
	// begin inline asm
	ld.ca.u32 %r639, [%rd63];
	// end inline asm
	add.s64 	%rd64, %rd56, 1024;
	// begin inline asm
	ld.ca.u32 %r640, [%rd64];
	// end inline asm
	add.s64 	%rd65, %rd56, 1152;
	// begin inline asm
	ld.ca.u32 %r641, [%rd65];
	// end inline asm
	add.s64 	%rd66, %rd56, 1280;
	// begin inline asm
	ld.ca.u32 %r642, [%rd66];
	// end inline asm
	add.s64 	%rd67, %rd56, 1408;
	// begin inline asm
	ld.ca.u32 %r643, [%rd67];
	// end inline asm
	add.s64 	%rd68, %rd56, 1536;
	// begin inline asm
	ld.ca.u32 %r644, [%rd68];
	// end inline asm
	add.s64 	%rd69, %rd56, 1664;
	// begin inline asm
	ld.ca.u32 %r645, [%rd69];
	// end inline asm
	add.s64 	%rd70, %rd56, 1792;
	// begin inline asm
	ld.ca.u32 %r646, [%rd70];
	// end inline asm
	add.s64 	%rd71, %rd56, 1920;
	// begin inline asm
	ld.ca.u32 %r647, [%rd71];
	// end inline asm
	add.s64 	%rd72, %rd56, 2048;
	// begin inline asm
	ld.ca.u32 %r648, [%rd72];
	// end inline asm
	add.s64 	%rd73, %rd56, 2176;
	// begin inline asm
	ld.ca.u32 %r649, [%rd73];
	// end inline asm
	add.s64 	%rd74, %rd56, 2304;
	// begin inline asm
	ld.ca.u32 %r650, [%rd74];
	// end inline asm
	// begin inline asm
	mov.u32 %r651, %laneid;
	// end inline asm
	shr.u32 	%r4, %r2, 5;
	mad.lo.s32 	%r656, %r4, 608, %r651;
	shl.b32 	%r657, %r656, 2;
	mov.u32 	%r658, _ZZN3cub18CUB_300001_SM_10006detail4scan16DeviceScanKernelINS2_10policy_hubIiiimN4cuda3std3__44plusIvEEE10Policy1000EPiSC_NS0_13ScanTileStateIiLb1EEES9_NS0_8NullTypeEmiLb0ESF_EEvT0_T1_T2_iT3_T4_T5_E12temp_storage;
	add.s32 	%r5, %r658, %r657;
	st.shared.u32 	[%r5], %r632;
	st.shared.u32 	[%r5+128], %r633;
	st.shared.u32 	[%r5+256], %r634;
	st.shared.u32 	[%r5+384], %r635;
	st.shared.u32 	[%r5+512], %r636;
	st.shared.u32 	[%r5+640], %r637;
	st.shared.u32 	[%r5+768], %r638;
	st.shared.u32 	[%r5+896], %r639;
	st.shared.u32 	[%r5+1024], %r640;
	st.shared.u32 	[%r5+1152], %r641;
	st.shared.u32 	[%r5+1280], %r642;
	st.shared.u32 	[%r5+1408], %r643;
	st.shared.u32 	[%r5+1536], %r644;
	st.shared.u32 	[%r5+1664], %r645;
	st.shared.u32 	[%r5+1792], %r646;
	st.shared.u32 	[%r5+1920], %r647;
	st.shared.u32 	[%r5+2048], %r648;
	st.shared.u32 	[%r5+2176], %r649;
	st.shared.u32 	[%r5+2304], %r650;
	bar.warp.sync 	-1;
	mad.lo.s32 	%r6, %r651, 72, %r5;
	ld.shared.u32 	%r7, [%r6];
	ld.shared.u32 	%r8, [%r6+4];
	ld.shared.u32 	%r9, [%r6+8];
	ld.shared.u32 	%r10, [%r6+12];
	ld.shared.u32 	%r11, [%r6+16];
	ld.shared.u32 	%r12, [%r6+20];
	ld.shared.u32 	%r13, [%r6+24];
	ld.shared.u32 	%r14, [%r6+28];
	ld.shared.u32 	%r15, [%r6+32];
	ld.shared.u32 	%r16, [%r6+36];
	ld.shared.u32 	%r17, [%r6+40];
	ld.shared.u32 	%r18, [%r6+44];
	ld.shared.u32 	%r19, [%r6+48];
	ld.shared.u32 	%r20, [%r6+52];
	ld.shared.u32 	%r21, [%r6+56];
	ld.shared.u32 	%r22, [%r6+60];
	ld.shared.u32 	%r23, [%r6+64];
	ld.shared.u32 	%r24, [%r6+68];
	ld.shared.u32 	%r25, [%r6+72];
	bar.sync 	0;
	setp.ne.s32 	%p100, %r1, 0;
	@%p100 bra 	$L__BB6_6;
	add.s32 	%r876, %r8, %r7;
	add.s32 	%r877, %r9, %r876;
	add.s32 	%r878, %r10, %r877;
	add.s32 	%r879, %r11, %r878;
	add.s32 	%r880, %r12, %r879;
	add.s32 	%r881, %r13, %r880;
	add.s32 	%r882, %r14, %r881;
	add.s32 	%r883, %r15, %r882;
	add.s32 	%r884, %r16, %r883;
	add.s32 	%r885, %r17, %r884;
	add.s32 	%r886, %r18, %r885;
	add.s32 	%r887, %r19, %r886;
	add.s32 	%r888, %r20, %r887;
	add.s32 	%r889, %r21, %r888;
	add.s32 	%r890, %r22, %r889;
	add.s32 	%r891, %r23, %r890;
	add.s32 	%r892, %r24, %r891;
	add.s32 	%r850, %r25, %r892;
	mov.b32 	%r848, 1;
	mov.b32 	%r873, 0;
	mov.b32 	%r875, -1;
	// begin inline asm
	{  .reg .s32 r0;  .reg .pred p;  shfl.sync.up.b32 r0|p, %r850, %r848, %r873, %r875;  @p add.s32 r0, r0, %r850;  mov.s32 %r846, r0;}
	// end inline asm
	mov.b32 	%r854, 2;
	// begin inline asm
	{  .reg .s32 r0;  .reg .pred p;  shfl.sync.up.b32 r0|p, %r846, %r854, %r873, %r875;  @p add.s32 r0, r0, %r846;  mov.s32 %r852, r0;}
	// end inline asm
	mov.b32 	%r860, 4;
	// begin inline asm
	{  .reg .s32 r0;  .reg .pred p;  shfl.sync.up.b32 r0|p, %r852, %r860, %r873, %r875;  @p add.s32 r0, r0, %r852;  mov.s32 %r858, r0;}
	// end inline asm
	mov.b32 	%r866, 8;
	// begin inline asm
	{  .reg .s32 r0;  .reg .pred p;  shfl.sync.up.b32 r0|p, %r858, %r866, %r873, %r875;  @p add.s32 r0, r0, %r858;  mov.s32 %r864, r0;}
	// end inline asm
	mov.b32 	%r872, 16;
	// begin inline asm
	{  .reg .s32 r0;  .reg .pred p;  shfl.sync.up.b32 r0|p, %r864, %r872, %r873, %r875;  @p add.s32 r0, r0, %r864;  mov.s32 %r870, r0;}
	// end inline asm
	setp.ne.s32 	%p143, %r651, 31;
	@%p143 bra 	$L__BB6_4;
	shl.b32 	%r893, %r4, 2;
	mov.u32 	%r894, _ZZN3cub18CUB_300001_SM_10006detail4scan16DeviceScanKernelINS2_10policy_hubIiiimN4cuda3std3__44plusIvEEE10Policy1000EPiSC_NS0_13ScanTileStateIiLb1EEES9_NS0_8NullTypeEmiLb0ESF_EEvT0_T1_T2_iT3_T4_T5_E12temp_storage;
	add.s32 	%r895, %r894, %r893;
	st.shared.u32 	[%r895+16], %r870;
$L__BB6_4:
	sub.s32 	%r896, %r870, %r850;
	bar.sync 	0;
	ld.shared.v4.u32 	{%r897, %r898, %r899, %r900}, [_ZZN3cub18CUB_300001_SM_10006detail4scan16DeviceScanKernelINS2_10policy_hubIiiimN4cuda3std3__44plusIvEEE10Policy1000EPiSC_NS0_13ScanTileStateIiLb1EEES9_NS0_8NullTypeEmiLb0ESF_EEvT0_T1_T2_iT3_T4_T5_E12temp_storage+16];
	add.s32 	%r901, %r898, %r897;
	setp.eq.s32 	%p144, %r4, 2;
	selp.b32 	%r902, %r901, %r897, %p144;
	add.s32 	%r903, %r901, %r899;
	setp.eq.s32 	%p145, %r4, 3;
	selp.b32 	%r904, %r903, %r902, %p145;
	add.s32 	%r905, %r903, %r900;
	setp.eq.s32 	%p146, %r4, 4;
	selp.b32 	%r906, %r905, %r904, %p146;
	ld.shared.v4.u32 	{%r907, %r908, %r909, %r910}, [_ZZN3cub18CUB_300001_SM_10006detail4scan16DeviceScanKernelINS2_10policy_hubIiiimN4cuda3std3__44plusIvEEE10Policy1000EPiSC_NS0_13ScanTileStateIiLb1EEES9_NS0_8NullTypeEmiLb0ESF_EEvT0_T1_T2_iT3_T4_T5_E12temp_storage+32];
	add.s32 	%r911, %r905, %r907;
	setp.eq.s32 	%p147, %r4, 5;
	selp.b32 	%r912, %r911, %r906, %p147;
	add.s32 	%r913, %r911, %r908;
	setp.eq.s32 	%p148, %r4, 6;
	selp.b32 	%r914, %r913, %r912, %p148;
	add.s32 	%r915, %r913, %r909;
	setp.eq.s32 	%p149, %r4, 7;
	selp.b32 	%r916, %r915, %r914, %p149;
	add.s32 	%r917, %r915, %r910;
	setp.eq.s32 	%p150, %r4, 8;
	selp.b32 	%r918, %r917, %r916, %p150;
	ld.shared.v4.u32 	{%r919, %r920, %r921, %r922}, [_ZZN3cub18CUB_300001_SM_10006detail4scan16DeviceScanKernelINS2_10policy_hubIiiimN4cuda3std3__44plusIvEEE10Policy1000EPiSC_NS0_13ScanTileStateIiLb1EEES9_NS0_8NullTypeEmiLb0ESF_EEvT0_T1_T2_iT3_T4_T5_E12temp_storage+48];
	add.s32 	%r923, %r917, %r919;
	setp.eq.s32 	%p151, %r4, 9;
	selp.b32 	%r924, %r923, %r918, %p151;
	add.s32 	%r925, %r923, %r920;
	setp.eq.s32 	%p152, %r4, 10;
	selp.b32 	%r926, %r925, %r924, %p152;
	add.s32 	%r927, %r925, %r921;
	setp.eq.s32 	%p153, %r4, 11;
	selp.b32 	%r928, %r927, %r926, %p153;
	add.s32 	%r28, %r927, %r922;
	setp.eq.s32 	%p154, %r4, 12;
	selp.b32 	%r929, %r28, %r928, %p154;
	setp.lt.u32 	%p155, %r2, 32;
	setp.eq.s32 	%p156, %r651, 0;
	selp.b32 	%r930, 0, %r896, %p156;
	add.s32 	%r931, %r929, %r930;
	selp.b32 	%r985, %r896, %r931, %p155;
	setp.ne.s32 	%p157, %r2, 0;
	@%p157 bra 	$L__BB6_25;
	ld.shared.u32 	%r935, [_ZZN3cub18CUB_300001_SM_10006detail4scan16DeviceScanKernelINS2_10policy_hubIiiimN4cuda3std3__44plusIvEEE10Policy1000EPiSC_NS0_13ScanTileStateIiLb1EEES9_NS0_8NullTypeEmiLb0ESF_EEvT0_T1_T2_iT3_T4_T5_E12temp_storage+64];
	add.s64 	%rd88, %rd1, 256;
	add.s32 	%r933, %r28, %r935;
	mov.b32 	%r932, 101;
	// begin inline asm
	st.relaxed.gpu.v2.u32 [%rd88], {%r932, %r933};
	// end inline asm
	mov.b32 	%r985, 0;
	bra.uni 	$L__BB6_25;
$L__BB6_6:
	add.s32 	%r689, %r8, %r7;
	add.s32 	%r690, %r9, %r689;
	add.s32 	%r691, %r10, %r690;
	add.s32 	%r692, %r11, %r691;
	add.s32 	%r693, %r12, %r692;
	add.s32 	%r694, %r13, %r693;
	add.s32 	%r695, %r14, %r694;
	add.s32 	%r696, %r15, %r695;
	add.s32 	%r697, %r16, %r696;
	add.s32 	%r698, %r17, %r697;
	add.s32 	%r699, %r18, %r698;
	add.s32 	%r700, %r19, %r699;
	add.s32 	%r701, %r20, %r700;
	add.s32 	%r702, %r21, %r701;
	add.s32 	%r703, %r22, %r702;
	add.s32 	%r704, %r23, %r703;
	add.s32 	%r705, %r24, %r704;
	add.s32 	%r663, %r25, %r705;
	mov.b32 	%r661, 1;
	mov.b32 	%r686, 0;
	mov.b32 	%r688, -1;
	// begin inline asm
	{  .reg .s32 r0;  .reg .pred p;  shfl.sync.up.b32 r0|p, %r663, %r661, %r686, %r688;  @p add.s32 r0, r0, %r663;  mov.s32 %r659, r0;}
	// end inline asm
	mov.b32 	%r667, 2;
	// begin inline asm
	{  .reg .s32 r0;  .reg .pred p;  shfl.sync.up.b32 r0|p, %r659, %r667, %r686, %r688;  @p add.s32 r0, r0, %r659;  mov.s32 %r665, r0;}
	// end inline asm
	mov.b32 	%r673, 4;
	// begin inline asm
	{  .reg .s32 r0;  .reg .pred p;  shfl.sync.up.b32 r0|p, %r665, %r673, %r686, %r688;  @p add.s32 r0, r0, %r665;  mov.s32 %r671, r0;}
	// end inline asm
	mov.b32 	%r679, 8;
	// begin inline asm
	{  .reg .s32 r0;  .reg .pred p;  shfl.sync.up.b32 r0|p, %r671, %r679, %r686, %r688;  @p add.s32 r0, r0, %r671;  mov.s32 %r677, r0;}
	// end inline asm
	mov.b32 	%r685, 16;
	// begin inline asm
	{  .reg .s32 r0;  .reg .pred p;  shfl.sync.up.b32 r0|p, %r677, %r685, %r686, %r688;  @p add.s32 r0, r0, %r677;  mov.s32 %r683, r0;}
	// end inline asm
	setp.ne.s32 	%p101, %r651, 31;
	@%p101 bra 	$L__BB6_8;
	shl.b32 	%r706, %r4, 2;
	mov.u32 	%r707, _ZZN3cub18CUB_300001_SM_10006detail4scan16DeviceScanKernelINS2_10policy_hubIiiimN4cuda3std3__44plusIvEEE10Policy1000EPiSC_NS0_13ScanTileStateIiLb1EEES9_NS0_8NullTypeEmiLb0ESF_EEvT0_T1_T2_iT3_T4_T5_E12temp_storage;
	add.s32 	%r708, %r707, %r706;
	st.shared.u32 	[%r708+16], %r683;
$L__BB6_8:
	sub.s32 	%r709, %r683, %r663;
	bar.sync 	0;
	ld.shared.v4.u32 	{%r710, %r711, %r712, %r713}, [_ZZN3cub18CUB_300001_SM_10006detail4scan16DeviceScanKernelINS2_10policy_hubIiiimN4cuda3std3__44plusIvEEE10Policy1000EPiSC_NS0_13ScanTileStateIiLb1EEES9_NS0_8NullTypeEmiLb0ESF_EEvT0_T1_T2_iT3_T4_T5_E12temp_storage+16];
	add.s32 	%r714, %r711, %r710;
	setp.eq.s32 	%p102, %r4, 2;
	selp.b32 	%r715, %r714, %r710, %p102;
	add.s32 	%r716, %r714, %r712;
	setp.eq.s32 	%p103, %r4, 3;
	selp.b32 	%r717, %r716, %r715, %p103;
	add.s32 	%r718, %r716, %r713;
	setp.eq.s32 	%p104, %r4, 4;
	selp.b32 	%r719, %r718, %r717, %p104;
	ld.shared.v4.u32 	{%r720, %r721, %r722, %r723}, [_ZZN3cub18CUB_300001_SM_10006detail4scan16DeviceScanKernelINS2_10policy_hubIiiimN4cuda3std3__44plusIvEEE10Policy1000EPiSC_NS0_13ScanTileStateIiLb1EEES9_NS0_8NullTypeEmiLb0ESF_EEvT0_T1_T2_iT3_T4_T5_E12temp_storage+32];
	add.s32 	%r724, %r718, %r720;
	setp.eq.s32 	%p105, %r4, 5;
	selp.b32 	%r725, %r724, %r719, %p105;
	add.s32 	%r726, %r724, %r721;
	setp.eq.s32 	%p106, %r4, 6;
	selp.b32 	%r727, %r726, %r725, %p106;
	add.s32 	%r728, %r726, %r722;
	setp.eq.s32 	%p107, %r4, 7;
	selp.b32 	%r729, %r728, %r727, %p107;
	add.s32 	%r730, %r728, %r723;
	setp.eq.s32 	%p108, %r4, 8;
	selp.b32 	%r731, %r730, %r729, %p108;
	ld.shared.v4.u32 	{%r732, %r733, %r734, %r735}, [_ZZN3cub18CUB_300001_SM_10006detail4scan16DeviceScanKernelINS2_10policy_hubIiiimN4cuda3std3__44plusIvEEE10Policy1000EPiSC_NS0_13ScanTileStateIiLb1EEES9_NS0_8NullTypeEmiLb0ESF_EEvT0_T1_T2_iT3_T4_T5_E12temp_storage+48];
	add.s32 	%r736, %r730, %r732;
	setp.eq.s32 	%p109, %r4, 9;
	selp.b32 	%r737, %r736, %r731, %p109;
	add.s32 	%r738, %r736, %r733;
	setp.eq.s32 	%p110, %r4, 10;
	selp.b32 	%r739, %r738, %r737, %p110;
	add.s32 	%r740, %r738, %r734;
	setp.eq.s32 	%p111, %r4, 11;
	selp.b32 	%r741, %r740, %r739, %p111;
	add.s32 	%r742, %r740, %r735;
	setp.eq.s32 	%p112, %r4, 12;
	selp.b32 	%r743, %r742, %r741, %p112;
	ld.shared.u32 	%r744, [_ZZN3cub18CUB_300001_SM_10006detail4scan16DeviceScanKernelINS2_10policy_hubIiiimN4cuda3std3__44plusIvEEE10Policy1000EPiSC_NS0_13ScanTileStateIiLb1EEES9_NS0_8NullTypeEmiLb0ESF_EEvT0_T1_T2_iT3_T4_T5_E12temp_storage+64];
	add.s32 	%r32, %r742, %r744;
	setp.gt.u32 	%p113, %r2, 31;
	setp.lt.u32 	%p114, %r2, 32;
	setp.eq.s32 	%p115, %r651, 0;
	selp.b32 	%r745, 0, %r709, %p115;
	add.s32 	%r984, %r743, %r745;
	selp.b32 	%r34, %r709, %r984, %p114;
	@%p113 bra 	$L__BB6_24;
	setp.ne.s32 	%p116, %r2, 0;
	mul.wide.s32 	%rd77, %r1, 8;
	add.s64 	%rd5, %rd1, %rd77;
	@%p116 bra 	$L__BB6_11;
	st.shared.u32 	[_ZZN3cub18CUB_300001_SM_10006detail4scan16DeviceScanKernelINS2_10policy_hubIiiimN4cuda3std3__44plusIvEEE10Policy1000EPiSC_NS0_13ScanTileStateIiLb1EEES9_NS0_8NullTypeEmiLb0ESF_EEvT0_T1_T2_iT3_T4_T5_E12temp_storage+12], %r32;
	add.s64 	%rd78, %rd5, 256;
	mov.b32 	%r746, 100;
	// begin inline asm
	st.relaxed.gpu.v2.u32 [%rd78], {%r746, %r32};
	// end inline asm
$L__BB6_11:
	not.b32 	%r752, %r2;
	add.s32 	%r980, %r1, %r752;
	mov.b32 	%r748, 550;
	// begin inline asm
	nanosleep.u32 %r748;
	// end inline asm
	mul.wide.s32 	%rd80, %r980, 8;
	add.s64 	%rd81, %rd1, %rd80;
	add.s64 	%rd79, %rd81, 256;
	// begin inline asm
	ld.relaxed.gpu.v2.u32 {%r981, %r975}, [%rd79];
	// end inline asm
	mov.b32 	%r976, 478;
$L__BB6_12:
	setp.eq.s32 	%p117, %r981, 99;
	mov.b32 	%r753, -1;
	vote.sync.any.pred 	%p118, %p117, %r753;
	not.pred 	%p119, %p118;
	@%p119 bra 	$L__BB6_14;
	// begin inline asm
	nanosleep.u32 %r976;
	// end inline asm
	shr.u32 	%r976, %r976, 1;
	// begin inline asm
	ld.relaxed.gpu.v2.u32 {%r981, %r975}, [%rd79];
	// end inline asm
	bra.uni 	$L__BB6_12;
$L__BB6_14:
	setp.eq.s32 	%p120, %r981, 101;
	mov.b32 	%r780, -1;
	vote.sync.ballot.b32 	%r782, %p120, %r780;
	// begin inline asm
	mov.u32 %r755, %lanemask_ge;
	// end inline asm
	and.b32  	%r783, %r782, %r755;
	or.b32  	%r784, %r783, -2147483648;
	add.s32 	%r785, %r784, -1;
	not.b32 	%r786, %r784;
	and.b32  	%r787, %r786, %r785;
	popc.b32 	%r759, %r787;
	mov.b32 	%r758, 1;
	// begin inline asm
	shfl.sync.down.b32 %r756, %r975, %r758, %r759, %r780;
	// end inline asm
	setp.lt.s32 	%p122, %r651, %r759;
	selp.b32 	%r788, %r756, 0, %p122;
	add.s32 	%r762, %r788, %r975;
	mov.b32 	%r763, 2;
	// begin inline asm
	shfl.sync.down.b32 %r761, %r762, %r763, %r759, %r780;
	// end inline asm
	add.s32 	%r47, %r651, 2;
	setp.gt.s32 	%p123, %r47, %r759;
	selp.b32 	%r789, 0, %r761, %p123;
	add.s32 	%r767, %r762, %r789;
	mov.b32 	%r768, 4;
	// begin inline asm
	shfl.sync.down.b32 %r766, %r767, %r768, %r759, %r780;
	// end inline asm
	add.s32 	%r48, %r651, 4;
	setp.gt.s32 	%p124, %r48, %r759;
	selp.b32 	%r790, 0, %r766, %p124;
	add.s32 	%r772, %r767, %r790;
	mov.b32 	%r773, 8;
	// begin inline asm
	shfl.sync.down.b32 %r771, %r772, %r773, %r759, %r780;
	// end inline asm
	add.s32 	%r49, %r651, 8;
	setp.gt.s32 	%p125, %r49, %r759;
	selp.b32 	%r791, 0, %r771, %p125;
	add.s32 	%r777, %r772, %r791;
	mov.b32 	%r778, 16;
	// begin inline asm
	shfl.sync.down.b32 %r776, %r777, %r778, %r759, %r780;
	// end inline asm
	add.s32 	%r50, %r651, 16;
	setp.gt.s32 	%p126, %r50, %r759;
	selp.b32 	%r792, 0, %r776, %p126;
	add.s32 	%r979, %r777, %r792;
	add.s64 	%rd7, %rd1, 256;
	mov.b32 	%r977, 478;
$L__BB6_15:
	setp.ne.s32 	%p127, %r981, 101;
	mov.b32 	%r793, -1;
	vote.sync.all.pred 	%p128, %p127, %r793;
	not.pred 	%p129, %p128;
	@%p129 bra 	$L__BB6_20;
	shr.u32 	%r977, %r977, 1;
	mul.wide.s32 	%rd84, %r980, 8;
	add.s64 	%rd85, %rd7, %rd84;
	add.s64 	%rd83, %rd85, -256;
	// begin inline asm
	ld.relaxed.gpu.v2.u32 {%r981, %r982}, [%rd83];
	// end inline asm
	mov.u32 	%r983, %r977;
$L__BB6_17:
	setp.eq.s32 	%p133, %r981, 99;
	mov.b32 	%r801, -1;
	vote.sync.any.pred 	%p134, %p133, %r801;
	not.pred 	%p135, %p134;
	@%p135 bra 	$L__BB6_19;
	// begin inline asm
	nanosleep.u32 %r983;
	// end inline asm
	shr.u32 	%r983, %r983, 1;
	// begin inline asm
	ld.relaxed.gpu.v2.u32 {%r981, %r982}, [%rd83];
	// end inline asm
	bra.uni 	$L__BB6_17;
$L__BB6_19:
	setp.eq.s32 	%p136, %r981, 101;
	mov.b32 	%r827, -1;
	vote.sync.ballot.b32 	%r828, %p136, %r827;
	and.b32  	%r829, %r828, %r755;
	or.b32  	%r830, %r829, -2147483648;
	add.s32 	%r831, %r830, -1;
	not.b32 	%r832, %r830;
	and.b32  	%r833, %r832, %r831;
	popc.b32 	%r806, %r833;
	mov.b32 	%r805, 1;
	// begin inline asm
	shfl.sync.down.b32 %r803, %r982, %r805, %r806, %r827;
	// end inline asm
	setp.lt.s32 	%p138, %r651, %r806;
	selp.b32 	%r834, %r803, 0, %p138;
	add.s32 	%r809, %r834, %r982;
	mov.b32 	%r810, 2;
	// begin inline asm
	shfl.sync.down.b32 %r808, %r809, %r810, %r806, %r827;
	// end inline asm
	setp.gt.s32 	%p139, %r47, %r806;
	selp.b32 	%r835, 0, %r808, %p139;
	add.s32 	%r814, %r809, %r835;
	mov.b32 	%r815, 4;
	// begin inline asm
	shfl.sync.down.b32 %r813, %r814, %r815, %r806, %r827;
	// end inline asm
	setp.gt.s32 	%p140, %r48, %r806;
	selp.b32 	%r836, 0, %r813, %p140;
	add.s32 	%r819, %r814, %r836;
	mov.b32 	%r820, 8;
	// begin inline asm
	shfl.sync.down.b32 %r818, %r819, %r820, %r806, %r827;
	// end inline asm
	setp.gt.s32 	%p141, %r49, %r806;
	selp.b32 	%r837, 0, %r818, %p141;
	add.s32 	%r824, %r819, %r837;
	mov.b32 	%r825, 16;
	// begin inline asm
	shfl.sync.down.b32 %r823, %r824, %r825, %r806, %r827;
	// end inline asm
	setp.gt.s32 	%p142, %r50, %r806;
	selp.b32 	%r838, 0, %r823, %p142;
	add.s32 	%r839, %r838, %r979;
	add.s32 	%r979, %r839, %r824;
	add.s32 	%r980, %r980, -32;
	bra.uni 	$L__BB6_15;
$L__BB6_20:
	@%p116 bra 	$L__BB6_22;
	add.s32 	%r796, %r979, %r32;
	add.s64 	%rd82, %rd5, 256;
	mov.b32 	%r795, 101;
	// begin inline asm
	st.relaxed.gpu.v2.u32 [%rd82], {%r795, %r796};
	// end inline asm
	st.shared.u32 	[_ZZN3cub18CUB_300001_SM_10006detail4scan16DeviceScanKernelINS2_10policy_hubIiiimN4cuda3std3__44plusIvEEE10Policy1000EPiSC_NS0_13ScanTileStateIiLb1EEES9_NS0_8NullTypeEmiLb0ESF_EEvT0_T1_T2_iT3_T4_T5_E12temp_storage+4], %r979;
	st.shared.u32 	[_ZZN3cub18CUB_300001_SM_10006detail4scan16DeviceScanKernelINS2_10policy_hubIiiimN4cuda3std3__44plusIvEEE10Policy1000EPiSC_NS0_13ScanTileStateIiLb1EEES9_NS0_8NullTypeEmiLb0ESF_EEvT0_T1_T2_iT3_T4_T5_E12temp_storage+8], %r796;
$L__BB6_22:
	setp.ne.s32 	%p131, %r651, 0;
	mov.u32 	%r984, %r34;
	@%p131 bra 	$L__BB6_24;
	st.shared.u32 	[_ZZN3cub18CUB_300001_SM_10006detail4scan16DeviceScanKernelINS2_10policy_hubIiiimN4cuda3std3__44plusIvEEE10Policy1000EPiSC_NS0_13ScanTileStateIiLb1EEES9_NS0_8NullTypeEmiLb0ESF_EEvT0_T1_T2_iT3_T4_T5_E12temp_storage+84], %r979;
	mov.u32 	%r984, %r979;
$L__BB6_24:
	bar.sync 	0;
	setp.eq.s32 	%p132, %r2, 0;
	ld.shared.u32 	%r797, [_ZZN3cub18CUB_300001_SM_10006detail4scan16DeviceScanKernelINS2_10policy_hubIiiimN4cuda3std3__44plusIvEEE10Policy1000EPiSC_NS0_13ScanTileStateIiLb1EEES9_NS0_8NullTypeEmiLb0ESF_EEvT0_T1_T2_iT3_T4_T5_E12temp_storage+84];
	selp.b32 	%r798, 0, %r797, %p132;
	add.s32 	%r985, %r798, %r984;
$L__BB6_25:
	ld.param.u64 	%rd93, [_ZN3cub18CUB_300001_SM_10006detail4scan16DeviceScanKernelINS2_10policy_hubIiiimN4cuda3std3__44plusIvEEE10Policy1000EPiSC_NS0_13ScanTileStateIiLb1EEES9_NS0_8NullTypeEmiLb0ESF_EEvT0_T1_T2_iT3_T4_T5__param_1];
	add.s32 	%r936, %r985, %r7;
	add.s32 	%r937, %r8, %r936;
	add.s32 	%r938, %r9, %r937;
	add.s32 	%r939, %r10, %r938;
	add.s32 	%r940, %r11, %r939;
	add.s32 	%r941, %r12, %r940;
	add.s32 	%r942, %r13, %r941;
	add.s32 	%r943, %r14, %r942;
	add.s32 	%r944, %r15, %r943;
	add.s32 	%r945, %r16, %r944;
	add.s32 	%r946, %r17, %r945;
	add.s32 	%r947, %r18, %r946;
	add.s32 	%r948, %r19, %r947;
	add.s32 	%r949, %r20, %r948;
	add.s32 	%r950, %r21, %r949;
	add.s32 	%r951, %r22, %r950;
	add.s32 	%r952, %r23, %r951;
	add.s32 	%r953, %r24, %r952;
	add.s32 	%r954, %r25, %r953;
	bar.sync 	0;
	st.shared.u32 	[%r6], %r936;
	st.shared.u32 	[%r6+4], %r937;
	st.shared.u32 	[%r6+8], %r938;
	st.shared.u32 	[%r6+12], %r939;
	st.shared.u32 	[%r6+16], %r940;
	st.shared.u32 	[%r6+20], %r941;
	st.shared.u32 	[%r6+24], %r942;
	st.shared.u32 	[%r6+28], %r943;
	st.shared.u32 	[%r6+32], %r944;
	st.shared.u32 	[%r6+36], %r945;
	st.shared.u32 	[%r6+40], %r946;
	st.shared.u32 	[%r6+44], %r947;
	st.shared.u32 	[%r6+48], %r948;
	st.shared.u32 	[%r6+52], %r949;
	st.shared.u32 	[%r6+56], %r950;
	st.shared.u32 	[%r6+60], %r951;
	st.shared.u32 	[%r6+64], %r952;
	st.shared.u32 	[%r6+68], %r953;
	st.shared.u32 	[%r6+72], %r954;
	bar.warp.sync 	-1;
	ld.shared.u32 	%r955, [%r5];
	ld.shared.u32 	%r956, [%r5+128];
	ld.shared.u32 	%r957, [%r5+256];
	ld.shared.u32 	%r958, [%r5+384];
	ld.shared.u32 	%r959, [%r5+512];
	ld.shared.u32 	%r960, [%r5+640];
	ld.shared.u32 	%r961, [%r5+768];
	ld.shared.u32 	%r962, [%r5+896];
	ld.shared.u32 	%r963, [%r5+1024];
	ld.shared.u32 	%r964, [%r5+1152];
	ld.shared.u32 	%r965, [%r5+1280];
	ld.shared.u32 	%r966, [%r5+1408];
	ld.shared.u32 	%r967, [%r5+1536];
	ld.shared.u32 	%r968, [%r5+1664];
	ld.shared.u32 	%r969, [%r5+1792];
	ld.shared.u32 	%r970, [%r5+1920];
	ld.shared.u32 	%r971, [%r5+2048];
	ld.shared.u32 	%r972, [%r5+2176];
	ld.shared.u32 	%r973, [%r5+2304];
	cvta.to.global.u64 	%rd89, %rd93;
	add.s64 	%rd91, %rd89, %rd76;
	st.global.u32 	[%rd91], %r955;
	st.global.u32 	[%rd91+128], %r956;
	st.global.u32 	[%rd91+256], %r957;
	st.global.u32 	[%rd91+384], %r958;
	st.global.u32 	[%rd91+512], %r959;
	st.global.u32 	[%rd91+640], %r960;
	st.global.u32 	[%rd91+768], %r961;
	st.global.u32 	[%rd91+896], %r962;
	st.global.u32 	[%rd91+1024], %r963;
	st.global.u32 	[%rd91+1152], %r964;
	st.global.u32 	[%rd91+1280], %r965;
	st.global.u32 	[%rd91+1408], %r966;
	st.global.u32 	[%rd91+1536], %r967;
	st.global.u32 	[%rd91+1664], %r968;
	st.global.u32 	[%rd91+1792], %r969;
	st.global.u32 	[%rd91+1920], %r970;
	st.global.u32 	[%rd91+2048], %r971;
	st.global.u32 	[%rd91+2176], %r972;
	st.global.u32 	[%rd91+2304], %r973;
	bra.uni 	$L__BB6_128;
$L__BB6_26:
	setp.eq.s64 	%p2, %rd3, 0;
	@%p2 bra 	$L__BB6_128;
	cvt.u32.u64 	%r72, %rd3;
	shl.b64 	%rd18, %rd2, 2;
	add.s64 	%rd17, %rd14, %rd18;
	// begin inline asm
	ld.ca.u32 %r1004, [%rd17];
	// end inline asm
	mov.u32 	%r74, %tid.x;
	and.b32  	%r205, %r74, 31;
	and.b32  	%r206, %r74, 992;
	mul.lo.s32 	%r207, %r206, 19;
	or.b32  	%r75, %r207, %r205;
	setp.ge.u32 	%p3, %r75, %r72;
	shl.b32 	%r208, %r75, 2;
	cvt.u64.u32 	%rd19, %r208;
	add.s64 	%rd9, %rd17, %rd19;
	mov.u32 	%r986, %r1004;
	@%p3 bra 	$L__BB6_29;
	// begin inline asm
	ld.ca.u32 %r986, [%rd9];
	// end inline asm
$L__BB6_29:
	add.s32 	%r78, %r75, 32;
	setp.ge.u32 	%p4, %r78, %r72;
	mov.u32 	%r987, %r1004;
	@%p4 bra 	$L__BB6_31;
	add.s64 	%rd21, %rd9, 128;
	// begin inline asm
	ld.ca.u32 %r987, [%rd21];
	// end inline asm
$L__BB6_31:
	add.s32 	%r211, %r75, 64;
	setp.ge.u32 	%p5, %r211, %r72;
	mov.u32 	%r988, %r1004;
	@%p5 bra 	$L__BB6_33;
	add.s64 	%rd22, %rd9, 256;
	// begin inline asm
	ld.ca.u32 %r988, [%rd22];
	// end inline asm
$L__BB6_33:
	add.s32 	%r213, %r75, 96;
	setp.ge.u32 	%p6, %r213, %r72;
	mov.u32 	%r989, %r1004;
	@%p6 bra 	$L__BB6_35;
	add.s64 	%rd23, %rd9, 384;
	// begin inline asm
	ld.ca.u32 %r989, [%rd23];
	// end inline asm
$L__BB6_35:
	add.s32 	%r215, %r75, 128;
	setp.ge.u32 	%p7, %r215, %r72;
	mov.u32 	%r990, %r1004;
	@%p7 bra 	$L__BB6_37;
	add.s64 	%rd24, %rd9, 512;
	// begin inline asm
	ld.ca.u32 %r990, [%rd24];
	// end inline asm
$L__BB6_37:
	add.s32 	%r217, %r75, 160;
	setp.ge.u32 	%p8, %r217, %r72;
	mov.u32 	%r991, %r1004;
	@%p8 bra 	$L__BB6_39;
	add.s64 	%rd25, %rd9, 640;
	// begin inline asm
	ld.ca.u32 %r991, [%rd25];
	// end inline asm
$L__BB6_39:
	add.s32 	%r219, %r75, 192;
	setp.ge.u32 	%p9, %r219, %r72;
	mov.u32 	%r992, %r1004;
	@%p9 bra 	$L__BB6_41;
	add.s64 	%rd26, %rd9, 768;
	// begin inline asm
	ld.ca.u32 %r992, [%rd26];
	// end inline asm
$L__BB6_41:
	add.s32 	%r221, %r75, 224;
	setp.ge.u32 	%p10, %r221, %r72;
	mov.u32 	%r993, %r1004;
	@%p10 bra 	$L__BB6_43;
	add.s64 	%rd27, %rd9, 896;
	// begin inline asm
	ld.ca.u32 %r993, [%rd27];
	// end inline asm
$L__BB6_43:
	add.s32 	%r93, %r75, 256;
	setp.ge.u32 	%p11, %r93, %r72;
	mov.u32 	%r994, %r1004;
	@%p11 bra 	$L__BB6_45;
	add.s64 	%rd28, %rd9, 1024;
	// begin inline asm
	ld.ca.u32 %r994, [%rd28];
	// end inline asm
$L__BB6_45:
	add.s32 	%r96, %r75, 288;
	setp.ge.u32 	%p12, %r96, %r72;
	mov.u32 	%r995, %r1004;
	@%p12 bra 	$L__BB6_47;
	add.s64 	%rd29, %rd9, 1152;
	// begin inline asm
	ld.ca.u32 %r995, [%rd29];
	// end inline asm
$L__BB6_47:
	add.s32 	%r225, %r75, 320;
	setp.ge.u32 	%p13, %r225, %r72;
	mov.u32 	%r996, %r1004;
	@%p13 bra 	$L__BB6_49;
	add.s64 	%rd30, %rd9, 1280;
	// begin inline asm
	ld.ca.u32 %r996, [%rd30];
	// end inline asm
$L__BB6_49:
	add.s32 	%r227, %r75, 352;
	setp.ge.u32 	%p14, %r227, %r72;
	mov.u32 	%r997, %r1004;
	@%p14 bra 	$L__BB6_51;
	add.s64 	%rd31, %rd9, 1408;
	// begin inline asm
	ld.ca.u32 %r997, [%rd31];
	// end inline asm
$L__BB6_51:
	add.s32 	%r229, %r75, 384;
	setp.ge.u32 	%p15, %r229, %r72;
	mov.u32 	%r998, %r1004;
	@%p15 bra 	$L__BB6_53;
	add.s64 	%rd32, %rd9, 1536;
	// begin inline asm
	ld.ca.u32 %r998, [%rd32];
	// end inline asm
$L__BB6_53:
	add.s32 	%r231, %r75, 416;
	setp.ge.u32 	%p16, %r231, %r72;
	mov.u32 	%r999, %r1004;
	@%p16 bra 	$L__BB6_55;
	add.s64 	%rd33, %rd9, 1664;
	// begin inline asm
	ld.ca.u32 %r999, [%rd33];
	// end inline asm
$L__BB6_55:
	add.s32 	%r233, %r75, 448;
	setp.ge.u32 	%p17, %r233, %r72;
	mov.u32 	%r1000, %r1004;
	@%p17 bra 	$L__BB6_57;
	add.s64 	%rd34, %rd9, 1792;
	// begin inline asm
	ld.ca.u32 %r1000, [%rd34];
	// end inline asm
$L__BB6_57:
	add.s32 	%r235, %r75, 480;
	setp.ge.u32 	%p18, %r235, %r72;
	mov.u32 	%r1001, %r1004;
	@%p18 bra 	$L__BB6_59;
	add.s64 	%rd35, %rd9, 1920;
	// begin inline asm
	ld.ca.u32 %r1001, [%rd35];
	// end inline asm
$L__BB6_59:
	add.s32 	%r237, %r75, 512;
	setp.ge.u32 	%p19, %r237, %r72;
	mov.u32 	%r1002, %r1004;
	@%p19 bra 	$L__BB6_61;
	add.s64 	%rd36, %rd9, 2048;
	// begin inline asm
	ld.ca.u32 %r1002, [%rd36];
	// end inline asm
$L__BB6_61:
	add.s32 	%r239, %r75, 544;
	setp.ge.u32 	%p20, %r239, %r72;
	mov.u32 	%r1003, %r1004;
	@%p20 bra 	$L__BB6_63;
	add.s64 	%rd37, %rd9, 2176;
	// begin inline asm
	ld.ca.u32 %r1003, [%rd37];
	// end inline asm
$L__BB6_63:
	add.s32 	%r115, %r75, 576;
	setp.ge.u32 	%p21, %r115, %r72;
	@%p21 bra 	$L__BB6_65;
	add.s64 	%rd38, %rd9, 2304;
	// begin inline asm
	ld.ca.u32 %r1004, [%rd38];
	// end inline asm
$L__BB6_65:
	// begin inline asm
	mov.u32 %r242, %laneid;
	// end inline asm
	shr.u32 	%r119, %r74, 5;
	mad.lo.s32 	%r243, %r119, 608, %r242;
	shl.b32 	%r244, %r243, 2;
	mov.u32 	%r245, _ZZN3cub18CUB_300001_SM_10006detail4scan16DeviceScanKernelINS2_10policy_hubIiiimN4cuda3std3__44plusIvEEE10Policy1000EPiSC_NS0_13ScanTileStateIiLb1EEES9_NS0_8NullTypeEmiLb0ESF_EEvT0_T1_T2_iT3_T4_T5_E12temp_storage;
	add.s32 	%r120, %r245, %r244;
	st.shared.u32 	[%r120], %r986;
	st.shared.u32 	[%r120+128], %r987;
	st.shared.u32 	[%r120+256], %r988;
	st.shared.u32 	[%r120+384], %r989;
	st.shared.u32 	[%r120+512], %r990;
	st.shared.u32 	[%r120+640], %r991;
	st.shared.u32 	[%r120+768], %r992;
	st.shared.u32 	[%r120+896], %r993;
	st.shared.u32 	[%r120+1024], %r994;
	st.shared.u32 	[%r120+1152], %r995;
	st.shared.u32 	[%r120+1280], %r996;
	st.shared.u32 	[%r120+1408], %r997;
	st.shared.u32 	[%r120+1536], %r998;
	st.shared.u32 	[%r120+1664], %r999;
	st.shared.u32 	[%r120+1792], %r1000;
	st.shared.u32 	[%r120+1920], %r1001;
	st.shared.u32 	[%r120+2048], %r1002;
	st.shared.u32 	[%r120+2176], %r1003;
	st.shared.u32 	[%r120+2304], %r1004;
	bar.warp.sync 	-1;
	mad.lo.s32 	%r121, %r242, 72, %r120;
	ld.shared.u32 	%r122, [%r121];
	ld.shared.u32 	%r123, [%r121+4];
	ld.shared.u32 	%r124, [%r121+8];
	ld.shared.u32 	%r125, [%r121+12];
	ld.shared.u32 	%r126, [%r121+16];
	ld.shared.u32 	%r127, [%r121+20];
	ld.shared.u32 	%r128, [%r121+24];
	ld.shared.u32 	%r129, [%r121+28];
	ld.shared.u32 	%r130, [%r121+32];
	ld.shared.u32 	%r131, [%r121+36];
	ld.shared.u32 	%r132, [%r121+40];
	ld.shared.u32 	%r133, [%r121+44];
	ld.shared.u32 	%r134, [%r121+48];
	ld.shared.u32 	%r135, [%r121+52];
	ld.shared.u32 	%r136, [%r121+56];
	ld.shared.u32 	%r137, [%r121+60];
	ld.shared.u32 	%r138, [%r121+64];
	ld.shared.u32 	%r139, [%r121+68];
	ld.shared.u32 	%r140, [%r121+72];
	bar.sync 	0;
	setp.ne.s32 	%p22, %r1, 0;
	@%p22 bra 	$L__BB6_69;
	add.s32 	%r471, %r123, %r122;
	add.s32 	%r472, %r124, %r471;
	add.s32 	%r473, %r125, %r472;
	add.s32 	%r474, %r126, %r473;
	add.s32 	%r475, %r127, %r474;
	add.s32 	%r476, %r128, %r475;
	add.s32 	%r477, %r129, %r476;
	add.s32 	%r478, %r130, %r477;
	add.s32 	%r479, %r131, %r478;
	add.s32 	%r480, %r132, %r479;
	add.s32 	%r481, %r133, %r480;
	add.s32 	%r482, %r134, %r481;
	add.s32 	%r483, %r135, %r482;
	add.s32 	%r484, %r136, %r483;
	add.s32 	%r485, %r137, %r484;
	add.s32 	%r486, %r138, %r485;
	add.s32 	%r487, %r139, %r486;
	add.s32 	%r445, %r140, %r487;
	mov.b32 	%r443, 1;
	mov.b32 	%r468, 0;
	mov.b32 	%r470, -1;
	// begin inline asm
	{  .reg .s32 r0;  .reg .pred p;  shfl.sync.up.b32 r0|p, %r445, %r443, %r468, %r470;  @p add.s32 r0, r0, %r445;  mov.s32 %r441, r0;}
	// end inline asm
	mov.b32 	%r449, 2;
	// begin inline asm
	{  .reg .s32 r0;  .reg .pred p;  shfl.sync.up.b32 r0|p, %r441, %r449, %r468, %r470;  @p add.s32 r0, r0, %r441;  mov.s32 %r447, r0;}
	// end inline asm
	mov.b32 	%r455, 4;
	// begin inline asm
	{  .reg .s32 r0;  .reg .pred p;  shfl.sync.up.b32 r0|p, %r447, %r455, %r468, %r470;  @p add.s32 r0, r0, %r447;  mov.s32 %r453, r0;}
	// end inline asm
	mov.b32 	%r461, 8;
	// begin inline asm
	{  .reg .s32 r0;  .reg .pred p;  shfl.sync.up.b32 r0|p, %r453, %r461, %r468, %r470;  @p add.s32 r0, r0, %r453;  mov.s32 %r459, r0;}
	// end inline asm
	mov.b32 	%r467, 16;
	// begin inline asm
	{  .reg .s32 r0;  .reg .pred p;  shfl.sync.up.b32 r0|p, %r459, %r467, %r468, %r470;  @p add.s32 r0, r0, %r459;  mov.s32 %r465, r0;}
	// end inline asm
	setp.ne.s32 	%p65, %r242, 31;
	@%p65 bra 	$L__BB6_68;
	shl.b32 	%r488, %r119, 2;
	mov.u32 	%r489, _ZZN3cub18CUB_300001_SM_10006detail4scan16DeviceScanKernelINS2_10policy_hubIiiimN4cuda3std3__44plusIvEEE10Policy1000EPiSC_NS0_13ScanTileStateIiLb1EEES9_NS0_8NullTypeEmiLb0ESF_EEvT0_T1_T2_iT3_T4_T5_E12temp_storage;
	add.s32 	%r490, %r489, %r488;
	st.shared.u32 	[%r490+16], %r465;
$L__BB6_68:
	sub.s32 	%r491, %r465, %r445;
	bar.sync 	0;
	ld.shared.v4.u32 	{%r492, %r493, %r494, %r495}, [_ZZN3cub18CUB_300001_SM_10006detail4scan16DeviceScanKernelINS2_10policy_hubIiiimN4cuda3std3__44plusIvEEE10Policy1000EPiSC_NS0_13ScanTileStateIiLb1EEES9_NS0_8NullTypeEmiLb0ESF_EEvT0_T1_T2_iT3_T4_T5_E12temp_storage+16];
	add.s32 	%r496, %r493, %r492;
	setp.eq.s32 	%p66, %r119, 2;
	selp.b32 	%r497, %r496, %r492, %p66;
	add.s32 	%r498, %r496, %r494;
	setp.eq.s32 	%p67, %r119, 3;
	selp.b32 	%r499, %r498, %r497, %p67;
	add.s32 	%r500, %r498, %r495;
	setp.eq.s32 	%p68, %r119, 4;
	selp.b32 	%r501, %r500, %r499, %p68;
	ld.shared.v4.u32 	{%r502, %r503, %r504, %r505}, [_ZZN3cub18CUB_300001_SM_10006detail4scan16DeviceScanKernelINS2_10policy_hubIiiimN4cuda3std3__44plusIvEEE10Policy1000EPiSC_NS0_13ScanTileStateIiLb1EEES9_NS0_8NullTypeEmiLb0ESF_EEvT0_T1_T2_iT3_T4_T5_E12temp_storage+32];
	add.s32 	%r506, %r500, %r502;
	setp.eq.s32 	%p69, %r119, 5;
	selp.b32 	%r507, %r506, %r501, %p69;
	add.s32 	%r508, %r506, %r503;
	setp.eq.s32 	%p70, %r119, 6;
	selp.b32 	%r509, %r508, %r507, %p70;
	add.s32 	%r510, %r508, %r504;
	setp.eq.s32 	%p71, %r119, 7;
	selp.b32 	%r511, %r510, %r509, %p71;
	add.s32 	%r512, %r510, %r505;
	setp.eq.s32 	%p72, %r119, 8;
	selp.b32 	%r513, %r512, %r511, %p72;
	ld.shared.v4.u32 	{%r514, %r515, %r516, %r517}, [_ZZN3cub18CUB_300001_SM_10006detail4scan16DeviceScanKernelINS2_10policy_hubIiiimN4cuda3std3__44plusIvEEE10Policy1000EPiSC_NS0_13ScanTileStateIiLb1EEES9_NS0_8NullTypeEmiLb0ESF_EEvT0_T1_T2_iT3_T4_T5_E12temp_storage+48];
	add.s32 	%r518, %r512, %r514;
	setp.eq.s32 	%p73, %r119, 9;
	selp.b32 	%r519, %r518, %r513, %p73;
	add.s32 	%r520, %r518, %r515;
	setp.eq.s32 	%p74, %r119, 10;
	selp.b32 	%r521, %r520, %r519, %p74;
	add.s32 	%r522, %r520, %r516;
	setp.eq.s32 	%p75, %r119, 11;
	selp.b32 	%r523, %r522, %r521, %p75;
	add.s32 	%r524, %r522, %r517;
	setp.eq.s32 	%p76, %r119, 12;
	selp.b32 	%r525, %r524, %r523, %p76;
	setp.lt.u32 	%p77, %r74, 32;
	setp.eq.s32 	%p78, %r242, 0;
	selp.b32 	%r526, 0, %r491, %p78;
	add.s32 	%r527, %r525, %r526;
	selp.b32 	%r528, %r491, %r527, %p77;
	setp.eq.s32 	%p79, %r74, 0;
	selp.b32 	%r1016, 0, %r528, %p79;
	bra.uni 	$L__BB6_88;
$L__BB6_69:
	add.s32 	%r276, %r123, %r122;
	add.s32 	%r277, %r124, %r276;
	add.s32 	%r278, %r125, %r277;
	add.s32 	%r279, %r126, %r278;
	add.s32 	%r280, %r127, %r279;
	add.s32 	%r281, %r128, %r280;
	add.s32 	%r282, %r129, %r281;
	add.s32 	%r283, %r130, %r282;
	add.s32 	%r284, %r131, %r283;
	add.s32 	%r285, %r132, %r284;
	add.s32 	%r286, %r133, %r285;
	add.s32 	%r287, %r134, %r286;
	add.s32 	%r288, %r135, %r287;
	add.s32 	%r289, %r136, %r288;
	add.s32 	%r290, %r137, %r289;
	add.s32 	%r291, %r138, %r290;
	add.s32 	%r292, %r139, %r291;
	add.s32 	%r250, %r140, %r292;
	mov.b32 	%r248, 1;
	mov.b32 	%r273, 0;
	mov.b32 	%r275, -1;
	// begin inline asm
	{  .reg .s32 r0;  .reg .pred p;  shfl.sync.up.b32 r0|p, %r250, %r248, %r273, %r275;  @p add.s32 r0, r0, %r250;  mov.s32 %r246, r0;}
	// end inline asm
	mov.b32 	%r254, 2;
	// begin inline asm
	{  .reg .s32 r0;  .reg .pred p;  shfl.sync.up.b32 r0|p, %r246, %r254, %r273, %r275;  @p add.s32 r0, r0, %r246;  mov.s32 %r252, r0;}
	// end inline asm
	mov.b32 	%r260, 4;
	// begin inline asm
	{  .reg .s32 r0;  .reg .pred p;  shfl.sync.up.b32 r0|p, %r252, %r260, %r273, %r275;  @p add.s32 r0, r0, %r252;  mov.s32 %r258, r0;}
	// end inline asm
	mov.b32 	%r266, 8;
	// begin inline asm
	{  .reg .s32 r0;  .reg .pred p;  shfl.sync.up.b32 r0|p, %r258, %r266, %r273, %r275;  @p add.s32 r0, r0, %r258;  mov.s32 %r264, r0;}
	// end inline asm
	mov.b32 	%r272, 16;
	// begin inline asm
	{  .reg .s32 r0;  .reg .pred p;  shfl.sync.up.b32 r0|p, %r264, %r272, %r273, %r275;  @p add.s32 r0, r0, %r264;  mov.s32 %r270, r0;}
	// end inline asm
	setp.ne.s32 	%p23, %r242, 31;
	@%p23 bra 	$L__BB6_71;
	shl.b32 	%r293, %r119, 2;
	mov.u32 	%r294, _ZZN3cub18CUB_300001_SM_10006detail4scan16DeviceScanKernelINS2_10policy_hubIiiimN4cuda3std3__44plusIvEEE10Policy1000EPiSC_NS0_13ScanTileStateIiLb1EEES9_NS0_8NullTypeEmiLb0ESF_EEvT0_T1_T2_iT3_T4_T5_E12temp_storage;
	add.s32 	%r295, %r294, %r293;
	st.shared.u32 	[%r295+16], %r270;
$L__BB6_71:
	sub.s32 	%r296, %r270, %r250;
	bar.sync 	0;
	ld.shared.v4.u32 	{%r297, %r298, %r299, %r300}, [_ZZN3cub18CUB_300001_SM_10006detail4scan16DeviceScanKernelINS2_10policy_hubIiiimN4cuda3std3__44plusIvEEE10Policy1000EPiSC_NS0_13ScanTileStateIiLb1EEES9_NS0_8NullTypeEmiLb0ESF_EEvT0_T1_T2_iT3_T4_T5_E12temp_storage+16];
	add.s32 	%r301, %r298, %r297;
	setp.eq.s32 	%p24, %r119, 2;
	selp.b32 	%r302, %r301, %r297, %p24;
	add.s32 	%r303, %r301, %r299;
	setp.eq.s32 	%p25, %r119, 3;
	selp.b32 	%r304, %r303, %r302, %p25;
	add.s32 	%r305, %r303, %r300;
	setp.eq.s32 	%p26, %r119, 4;
	selp.b32 	%r306, %r305, %r304, %p26;
	ld.shared.v4.u32 	{%r307, %r308, %r309, %r310}, [_ZZN3cub18CUB_300001_SM_10006detail4scan16DeviceScanKernelINS2_10policy_hubIiiimN4cuda3std3__44plusIvEEE10Policy1000EPiSC_NS0_13ScanTileStateIiLb1EEES9_NS0_8NullTypeEmiLb0ESF_EEvT0_T1_T2_iT3_T4_T5_E12temp_storage+32];
	add.s32 	%r311, %r305, %r307;
	setp.eq.s32 	%p27, %r119, 5;
	selp.b32 	%r312, %r311, %r306, %p27;
	add.s32 	%r313, %r311, %r308;
	setp.eq.s32 	%p28, %r119, 6;
	selp.b32 	%r314, %r313, %r312, %p28;
	add.s32 	%r315, %r313, %r309;
	setp.eq.s32 	%p29, %r119, 7;
	selp.b32 	%r316, %r315, %r314, %p29;
	add.s32 	%r317, %r315, %r310;
	setp.eq.s32 	%p30, %r119, 8;
	selp.b32 	%r318, %r317, %r316, %p30;
	ld.shared.v4.u32 	{%r319, %r320, %r321, %r322}, [_ZZN3cub18CUB_300001_SM_10006detail4scan16DeviceScanKernelINS2_10policy_hubIiiimN4cuda3std3__44plusIvEEE10Policy1000EPiSC_NS0_13ScanTileStateIiLb1EEES9_NS0_8NullTypeEmiLb0ESF_EEvT0_T1_T2_iT3_T4_T5_E12temp_storage+48];
	add.s32 	%r323, %r317, %r319;
	setp.eq.s32 	%p31, %r119, 9;
	selp.b32 	%r324, %r323, %r318, %p31;
	add.s32 	%r325, %r323, %r320;
	setp.eq.s32 	%p32, %r119, 10;
	selp.b32 	%r326, %r325, %r324, %p32;
	add.s32 	%r327, %r325, %r321;
	setp.eq.s32 	%p33, %r119, 11;
	selp.b32 	%r328, %r327, %r326, %p33;
	add.s32 	%r329, %r327, %r322;
	setp.eq.s32 	%p34, %r119, 12;
	selp.b32 	%r330, %r329, %r328, %p34;
	ld.shared.u32 	%r331, [_ZZN3cub18CUB_300001_SM_10006detail4scan16DeviceScanKernelINS2_10policy_hubIiiimN4cuda3std3__44plusIvEEE10Policy1000EPiSC_NS0_13ScanTileStateIiLb1EEES9_NS0_8NullTypeEmiLb0ESF_EEvT0_T1_T2_iT3_T4_T5_E12temp_storage+64];
	add.s32 	%r146, %r329, %r331;
	setp.gt.u32 	%p35, %r74, 31;
	setp.lt.u32 	%p36, %r74, 32;
	setp.eq.s32 	%p37, %r242, 0;
	selp.b32 	%r332, 0, %r296, %p37;
	add.s32 	%r1015, %r330, %r332;
	selp.b32 	%r148, %r296, %r1015, %p36;
	@%p35 bra 	$L__BB6_87;
	setp.ne.s32 	%p38, %r74, 0;
	mul.wide.s32 	%rd39, %r1, 8;
	add.s64 	%rd10, %rd1, %rd39;
	@%p38 bra 	$L__BB6_74;
	st.shared.u32 	[_ZZN3cub18CUB_300001_SM_10006detail4scan16DeviceScanKernelINS2_10policy_hubIiiimN4cuda3std3__44plusIvEEE10Policy1000EPiSC_NS0_13ScanTileStateIiLb1EEES9_NS0_8NullTypeEmiLb0ESF_EEvT0_T1_T2_iT3_T4_T5_E12temp_storage+12], %r146;
	add.s64 	%rd40, %rd10, 256;
	mov.b32 	%r333, 100;
	// begin inline asm
	st.relaxed.gpu.v2.u32 [%rd40], {%r333, %r146};
	// end inline asm
$L__BB6_74:
	not.b32 	%r339, %r74;
	add.s32 	%r1011, %r1, %r339;
	mov.b32 	%r335, 550;
	// begin inline asm
	nanosleep.u32 %r335;
	// end inline asm
	mul.wide.s32 	%rd42, %r1011, 8;
	add.s64 	%rd43, %rd1, %rd42;
	add.s64 	%rd41, %rd43, 256;
	// begin inline asm
	ld.relaxed.gpu.v2.u32 {%r1012, %r1006}, [%rd41];
	// end inline asm
	mov.b32 	%r1007, 478;
$L__BB6_75:
	setp.eq.s32 	%p39, %r1012, 99;
	mov.b32 	%r340, -1;
	vote.sync.any.pred 	%p40, %p39, %r340;
	not.pred 	%p41, %p40;
	@%p41 bra 	$L__BB6_77;
	// begin inline asm
	nanosleep.u32 %r1007;
	// end inline asm
	shr.u32 	%r1007, %r1007, 1;
	// begin inline asm
	ld.relaxed.gpu.v2.u32 {%r1012, %r1006}, [%rd41];
	// end inline asm
	bra.uni 	$L__BB6_75;
$L__BB6_77:
	setp.eq.s32 	%p42, %r1012, 101;
	mov.b32 	%r367, -1;
	vote.sync.ballot.b32 	%r369, %p42, %r367;
	// begin inline asm
	mov.u32 %r342, %lanemask_ge;
	// end inline asm
	and.b32  	%r370, %r369, %r342;
	or.b32  	%r371, %r370, -2147483648;
	add.s32 	%r372, %r371, -1;
	not.b32 	%r373, %r371;
	and.b32  	%r374, %r373, %r372;
	popc.b32 	%r346, %r374;
	mov.b32 	%r345, 1;
	// begin inline asm
	shfl.sync.down.b32 %r343, %r1006, %r345, %r346, %r367;
	// end inline asm
	setp.lt.s32 	%p44, %r242, %r346;
	selp.b32 	%r375, %r343, 0, %p44;
	add.s32 	%r349, %r375, %r1006;
	mov.b32 	%r350, 2;
	// begin inline asm
	shfl.sync.down.b32 %r348, %r349, %r350, %r346, %r367;
	// end inline asm
	add.s32 	%r376, %r242, 2;
	setp.gt.s32 	%p45, %r376, %r346;
	selp.b32 	%r377, 0, %r348, %p45;
	add.s32 	%r354, %r349, %r377;
	mov.b32 	%r355, 4;
	// begin inline asm
	shfl.sync.down.b32 %r353, %r354, %r355, %r346, %r367;
	// end inline asm
	add.s32 	%r378, %r242, 4;
	setp.gt.s32 	%p46, %r378, %r346;
	selp.b32 	%r379, 0, %r353, %p46;
	add.s32 	%r359, %r354, %r379;
	mov.b32 	%r360, 8;
	// begin inline asm
	shfl.sync.down.b32 %r358, %r359, %r360, %r346, %r367;
	// end inline asm
	add.s32 	%r380, %r242, 8;
	setp.gt.s32 	%p47, %r380, %r346;
	selp.b32 	%r381, 0, %r358, %p47;
	add.s32 	%r364, %r359, %r381;
	mov.b32 	%r365, 16;
	// begin inline asm
	shfl.sync.down.b32 %r363, %r364, %r365, %r346, %r367;
	// end inline asm
	add.s32 	%r382, %r242, 16;
	setp.gt.s32 	%p48, %r382, %r346;
	selp.b32 	%r383, 0, %r363, %p48;
	add.s32 	%r1008, %r364, %r383;
	add.s64 	%rd11, %rd1, 256;
	mov.b32 	%r1009, 478;
$L__BB6_78:
	setp.ne.s32 	%p49, %r1012, 101;
	mov.b32 	%r384, -1;
	vote.sync.all.pred 	%p50, %p49, %r384;
	not.pred 	%p51, %p50;
	@%p51 bra 	$L__BB6_83;
	shr.u32 	%r1009, %r1009, 1;
	mul.wide.s32 	%rd46, %r1011, 8;
	add.s64 	%rd47, %rd11, %rd46;
	add.s64 	%rd45, %rd47, -256;
	// begin inline asm
	ld.relaxed.gpu.v2.u32 {%r1012, %r1013}, [%rd45];
	// end inline asm
	mov.u32 	%r1014, %r1009;
$L__BB6_80:
	setp.eq.s32 	%p55, %r1012, 99;
	mov.b32 	%r392, -1;
	vote.sync.any.pred 	%p56, %p55, %r392;
	not.pred 	%p57, %p56;
	@%p57 bra 	$L__BB6_82;
	// begin inline asm
	nanosleep.u32 %r1014;
	// end inline asm
	shr.u32 	%r1014, %r1014, 1;
	// begin inline asm
	ld.relaxed.gpu.v2.u32 {%r1012, %r1013}, [%rd45];
	// end inline asm
	bra.uni 	$L__BB6_80;
$L__BB6_82:
	setp.eq.s32 	%p58, %r1012, 101;
	mov.b32 	%r418, -1;
	vote.sync.ballot.b32 	%r419, %p58, %r418;
	and.b32  	%r420, %r419, %r342;
	or.b32  	%r421, %r420, -2147483648;
	add.s32 	%r422, %r421, -1;
	not.b32 	%r423, %r421;
	and.b32  	%r424, %r423, %r422;
	popc.b32 	%r397, %r424;
	mov.b32 	%r396, 1;
	// begin inline asm
	shfl.sync.down.b32 %r394, %r1013, %r396, %r397, %r418;
	// end inline asm
	setp.lt.s32 	%p60, %r242, %r397;
	selp.b32 	%r425, %r394, 0, %p60;
	add.s32 	%r400, %r425, %r1013;
	mov.b32 	%r401, 2;
	// begin inline asm
	shfl.sync.down.b32 %r399, %r400, %r401, %r397, %r418;
	// end inline asm
	add.s32 	%r426, %r242, 2;
	setp.gt.s32 	%p61, %r426, %r397;
	selp.b32 	%r427, 0, %r399, %p61;
	add.s32 	%r405, %r400, %r427;
	mov.b32 	%r406, 4;
	// begin inline asm
	shfl.sync.down.b32 %r404, %r405, %r406, %r397, %r418;
	// end inline asm
	add.s32 	%r428, %r242, 4;
	setp.gt.s32 	%p62, %r428, %r397;
	selp.b32 	%r429, 0, %r404, %p62;
	add.s32 	%r410, %r405, %r429;
	mov.b32 	%r411, 8;
	// begin inline asm
	shfl.sync.down.b32 %r409, %r410, %r411, %r397, %r418;
	// end inline asm
	add.s32 	%r430, %r242, 8;
	setp.gt.s32 	%p63, %r430, %r397;
	selp.b32 	%r431, 0, %r409, %p63;
	add.s32 	%r415, %r410, %r431;
	mov.b32 	%r416, 16;
	// begin inline asm
	shfl.sync.down.b32 %r414, %r415, %r416, %r397, %r418;
	// end inline asm
	add.s32 	%r432, %r242, 16;
	setp.gt.s32 	%p64, %r432, %r397;
	selp.b32 	%r433, 0, %r414, %p64;
	add.s32 	%r434, %r433, %r1008;
	add.s32 	%r1008, %r434, %r415;
	add.s32 	%r1011, %r1011, -32;
	bra.uni 	$L__BB6_78;
$L__BB6_83:
	@%p38 bra 	$L__BB6_85;
	add.s32 	%r387, %r1008, %r146;
	add.s64 	%rd44, %rd10, 256;
	mov.b32 	%r386, 101;
	// begin inline asm
	st.relaxed.gpu.v2.u32 [%rd44], {%r386, %r387};
	// end inline asm
	st.shared.u32 	[_ZZN3cub18CUB_300001_SM_10006detail4scan16DeviceScanKernelINS2_10policy_hubIiiimN4cuda3std3__44plusIvEEE10Policy1000EPiSC_NS0_13ScanTileStateIiLb1EEES9_NS0_8NullTypeEmiLb0ESF_EEvT0_T1_T2_iT3_T4_T5_E12temp_storage+4], %r1008;
	st.shared.u32 	[_ZZN3cub18CUB_300001_SM_10006detail4scan16DeviceScanKernelINS2_10policy_hubIiiimN4cuda3std3__44plusIvEEE10Policy1000EPiSC_NS0_13ScanTileStateIiLb1EEES9_NS0_8NullTypeEmiLb0ESF_EEvT0_T1_T2_iT3_T4_T5_E12temp_storage+8], %r387;
$L__BB6_85:
	setp.ne.s32 	%p53, %r242, 0;
	mov.u32 	%r1015, %r148;
	@%p53 bra 	$L__BB6_87;
	st.shared.u32 	[_ZZN3cub18CUB_300001_SM_10006detail4scan16DeviceScanKernelINS2_10policy_hubIiiimN4cuda3std3__44plusIvEEE10Policy1000EPiSC_NS0_13ScanTileStateIiLb1EEES9_NS0_8NullTypeEmiLb0ESF_EEvT0_T1_T2_iT3_T4_T5_E12temp_storage+84], %r1008;
	mov.u32 	%r1015, %r1008;
$L__BB6_87:
	bar.sync 	0;
	setp.eq.s32 	%p54, %r74, 0;
	ld.shared.u32 	%r388, [_ZZN3cub18CUB_300001_SM_10006detail4scan16DeviceScanKernelINS2_10policy_hubIiiimN4cuda3std3__44plusIvEEE10Policy1000EPiSC_NS0_13ScanTileStateIiLb1EEES9_NS0_8NullTypeEmiLb0ESF_EEvT0_T1_T2_iT3_T4_T5_E12temp_storage+84];
	selp.b32 	%r389, 0, %r388, %p54;
	add.s32 	%r1016, %r389, %r1015;
$L__BB6_88:
	add.s32 	%r529, %r1016, %r122;
	add.s32 	%r530, %r123, %r529;
	add.s32 	%r531, %r124, %r530;
	add.s32 	%r532, %r125, %r531;
	add.s32 	%r533, %r126, %r532;
	add.s32 	%r534, %r127, %r533;
	add.s32 	%r535, %r128, %r534;
	add.s32 	%r536, %r129, %r535;
	add.s32 	%r537, %r130, %r536;
	add.s32 	%r538, %r131, %r537;
	add.s32 	%r539, %r132, %r538;
	add.s32 	%r540, %r133, %r539;
	add.s32 	%r541, %r134, %r540;
	add.s32 	%r542, %r135, %r541;
	add.s32 	%r543, %r136, %r542;
	add.s32 	%r544, %r137, %r543;
	add.s32 	%r545, %r138, %r544;
	add.s32 	%r546, %r139, %r545;
	add.s32 	%r547, %r140, %r546;
	bar.sync 	0;
	st.shared.u32 	[%r121], %r529;
	st.shared.u32 	[%r121+4], %r530;
	st.shared.u32 	[%r121+8], %r531;
	st.shared.u32 	[%r121+12], %r532;
	st.shared.u32 	[%r121+16], %r533;
	st.shared.u32 	[%r121+20], %r534;
	st.shared.u32 	[%r121+24], %r535;
	st.shared.u32 	[%r121+28], %r536;
	st.shared.u32 	[%r121+32], %r537;
	st.shared.u32 	[%r121+36], %r538;
	st.shared.u32 	[%r121+40], %r539;
	st.shared.u32 	[%r121+44], %r540;
	st.shared.u32 	[%r121+48], %r541;
	st.shared.u32 	[%r121+52], %r542;
	st.shared.u32 	[%r121+56], %r543;
	st.shared.u32 	[%r121+60], %r544;
	st.shared.u32 	[%r121+64], %r545;
	st.shared.u32 	[%r121+68], %r546;
	st.shared.u32 	[%r121+72], %r547;
	bar.warp.sync 	-1;
	ld.shared.u32 	%r182, [%r120];
	ld.shared.u32 	%r183, [%r120+128];
	ld.shared.u32 	%r184, [%r120+256];
	ld.shared.u32 	%r185, [%r120+384];
	ld.shared.u32 	%r186, [%r120+512];
	ld.shared.u32 	%r187, [%r120+640];
	ld.shared.u32 	%r188, [%r120+768];
	ld.shared.u32 	%r189, [%r120+896];
	ld.shared.u32 	%r190, [%r120+1024];
	ld.shared.u32 	%r191, [%r120+1152];
	ld.shared.u32 	%r192, [%r120+1280];
	ld.shared.u32 	%r193, [%r120+1408];
	ld.shared.u32 	%r194, [%r120+1536];
	ld.shared.u32 	%r195, [%r120+1664];
	ld.shared.u32 	%r196, [%r120+1792];
	ld.shared.u32 	%r197, [%r120+1920];
	ld.shared.u32 	%r198, [%r120+2048];
	ld.shared.u32 	%r199, [%r120+2176];
	ld.shared.u32 	%r200, [%r120+2304];
	setp.ne.s32 	%p80, %r74, 0;
	@%p80 bra 	$L__BB6_90;
	st.volatile.shared.u32 	[_ZZN3cub18CUB_300001_SM_10006detail4scan16DeviceScanKernelINS2_10policy_hubIiiimN4cuda3std3__44plusIvEEE10Policy1000EPiSC_NS0_13ScanTileStateIiLb1EEES9_NS0_8NullTypeEmiLb0ESF_EEvT0_T1_T2_iT3_T4_T5_E12temp_storage+31616], %r72;
$L__BB6_90:
	ld.param.u64 	%rd92, [_ZN3cub18CUB_300001_SM_10006detail4scan16DeviceScanKernelINS2_10policy_hubIiiimN4cuda3std3__44plusIvEEE10Policy1000EPiSC_NS0_13ScanTileStateIiLb1EEES9_NS0_8NullTypeEmiLb0ESF_EEvT0_T1_T2_iT3_T4_T5__param_1];
	bar.sync 	0;
	ld.volatile.shared.u32 	%r201, [_ZZN3cub18CUB_300001_SM_10006detail4scan16DeviceScanKernelINS2_10policy_hubIiiimN4cuda3std3__44plusIvEEE10Policy1000EPiSC_NS0_13ScanTileStateIiLb1EEES9_NS0_8NullTypeEmiLb0ESF_EEvT0_T1_T2_iT3_T4_T5_E12temp_storage+31616];
	setp.ge.s32 	%p81, %r75, %r201;
	cvt.u64.u32 	%rd52, %r75;
	add.s64 	%rd53, %rd2, %rd52;
	cvta.to.global.u64 	%rd54, %rd92;
	shl.b64 	%rd55, %rd53, 2;
	add.s64 	%rd13, %rd54, %rd55;
	@%p81 bra 	$L__BB6_92;
	st.global.u32 	[%rd13], %r182;
$L__BB6_92:
	setp.ge.s32 	%p82, %r78, %r201;
	@%p82 bra 	$L__BB6_94;
	st.global.u32 	[%rd13+128], %r183;
$L__BB6_94:
	mov.u32 	%r548, %tid.x;
	and.b32  	%r549, %r548, 992;
	mul.lo.s32 	%r550, %r549, 19;
	and.b32  	%r551, %r548, 31;
	or.b32  	%r552, %r550, %r551;
	add.s32 	%r553, %r552, 64;
	setp.ge.s32 	%p83, %r553, %r201;
	@%p83 bra 	$L__BB6_96;
	st.global.u32 	[%rd13+256], %r184;
$L__BB6_96:
	add.s32 	%r559, %r552, 96;
	setp.ge.s32 	%p84, %r559, %r201;
	@%p84 bra 	$L__BB6_98;
	st.global.u32 	[%rd13+384], %r185;
$L__BB6_98:
	add.s32 	%r565, %r552, 128;
	setp.ge.s32 	%p85, %r565, %r201;
	@%p85 bra 	$L__BB6_100;
	st.global.u32 	[%rd13+512], %r186;
$L__BB6_100:
	add.s32 	%r571, %r552, 160;
	setp.ge.s32 	%p86, %r571, %r201;
	@%p86 bra 	$L__BB6_102;
	st.global.u32 	[%rd13+640], %r187;
$L__BB6_102:
	add.s32 	%r577, %r552, 192;
	setp.ge.s32 	%p87, %r577, %r201;
	@%p87 bra 	$L__BB6_104;
	st.global.u32 	[%rd13+768], %r188;
$L__BB6_104:
	add.s32 	%r583, %r552, 224;
	setp.ge.s32 	%p88, %r583, %r201;
	@%p88 bra 	$L__BB6_106;
	st.global.u32 	[%rd13+896], %r189;
$L__BB6_106:
	setp.ge.s32 	%p89, %r93, %r201;
	@%p89 bra 	$L__BB6_108;
	st.global.u32 	[%rd13+1024], %r190;
$L__BB6_108:
	setp.ge.s32 	%p90, %r96, %r201;
	@%p90 bra 	$L__BB6_110;
	st.global.u32 	[%rd13+1152], %r191;
$L__BB6_110:
	add.s32 	%r589, %r552, 320;
	setp.ge.s32 	%p91, %r589, %r201;
	@%p91 bra 	$L__BB6_112;
	st.global.u32 	[%rd13+1280], %r192;
$L__BB6_112:
	add.s32 	%r595, %r552, 352;
	setp.ge.s32 	%p92, %r595, %r201;
	@%p92 bra 	$L__BB6_114;
	st.global.u32 	[%rd13+1408], %r193;
$L__BB6_114:
	add.s32 	%r601, %r552, 384;
	setp.ge.s32 	%p93, %r601, %r201;
	@%p93 bra 	$L__BB6_116;
	st.global.u32 	[%rd13+1536], %r194;
$L__BB6_116:
	add.s32 	%r607, %r552, 416;
	setp.ge.s32 	%p94, %r607, %r201;
	@%p94 bra 	$L__BB6_118;
	st.global.u32 	[%rd13+1664], %r195;
$L__BB6_118:
	add.s32 	%r613, %r552, 448;
	setp.ge.s32 	%p95, %r613, %r201;
	@%p95 bra 	$L__BB6_120;
	st.global.u32 	[%rd13+1792], %r196;
$L__BB6_120:
	add.s32 	%r619, %r552, 480;
	setp.ge.s32 	%p96, %r619, %r201;
	@%p96 bra 	$L__BB6_122;
	st.global.u32 	[%rd13+1920], %r197;
$L__BB6_122:
	add.s32 	%r625, %r552, 512;
	setp.ge.s32 	%p97, %r625, %r201;
	@%p97 bra 	$L__BB6_124;
	st.global.u32 	[%rd13+2048], %r198;
$L__BB6_124:
	add.s32 	%r631, %r552, 544;
	setp.ge.s32 	%p98, %r631, %r201;
	@%p98 bra 	$L__BB6_126;
	st.global.u32 	[%rd13+2176], %r199;
$L__BB6_126:
	setp.ge.s32 	%p99, %r115, %r201;
	@%p99 bra 	$L__BB6_128;
	st.global.u32 	[%rd13+2304], %r200;
$L__BB6_128:
	ret;

}
	// .globl	_ZN3cub18CUB_300001_SM_10006detail4scan23DeviceCompactInitKernelINS0_13ScanTileStateIiLb1EEEPlEEvT_iT0_
.visible .entry _ZN3cub18CUB_300001_SM_10006detail4scan23DeviceCompactInitKernelINS0_13ScanTileStateIiLb1EEEPlEEvT_iT0_(
	.param .align 8 .b8 _ZN3cub18CUB_300001_SM_10006detail4scan23DeviceCompactInitKernelINS0_13ScanTileStateIiLb1EEEPlEEvT_iT0__param_0[8],
	.param .u32 _ZN3cub18CUB_300001_SM_10006detail4scan23DeviceCompactInitKernelINS0_13ScanTileStateIiLb1EEEPlEEvT_iT0__param_1,
	.param .u64 .ptr .align 1 _ZN3cub18CUB_300001_SM_10006detail4scan23DeviceCompactInitKernelINS0_13ScanTileStateIiLb1EEEPlEEvT_iT0__param_2
)
{
	.reg .pred 	%p<6>;
	.reg .b32 	%r<11>;
	.reg .b64 	%rd<10>;

	ld.param.u64 	%rd3, [_ZN3cub18CUB_300001_SM_10006detail4scan23DeviceCompactInitKernelINS0_13ScanTileStateIiLb1EEEPlEEvT_iT0__param_0];
	ld.param.u32 	%r4, [_ZN3cub18CUB_300001_SM_10006detail4scan23DeviceCompactInitKernelINS0_13ScanTileStateIiLb1EEEPlEEvT_iT0__param_1];
	ld.param.u64 	%rd2, [_ZN3cub18CUB_300001_SM_10006detail4scan23DeviceCompactInitKernelINS0_13ScanTileStateIiLb1EEEPlEEvT_iT0__param_2];
	cvta.to.global.u64 	%rd1, %rd3;
	mov.u32 	%r1, %ctaid.x;
	mov.u32 	%r5, %ntid.x;
	mov.u32 	%r2, %tid.x;
	mad.lo.s32 	%r3, %r1, %r5, %r2;
	setp.ge.s32 	%p1, %r3, %r4;
	@%p1 bra 	$L__BB7_2;
	mul.wide.s32 	%rd4, %r3, 8;
	add.s64 	%rd5, %rd1, %rd4;
	mov.b32 	%r6, 0;
	mov.b32 	%r7, 99;
	st.global.v2.u32 	[%rd5+256], {%r7, %r6};
$L__BB7_2:
	setp.ne.s32 	%p2, %r1, 0;
	setp.gt.u32 	%p3, %r2, 31;
	or.pred  	%p4, %p2, %p3;
	@%p4 bra 	$L__BB7_4;
	mul.wide.u32 	%rd6, %r2, 8;
	add.s64 	%rd7, %rd1, %rd6;
	mov.b32 	%r9, 0;
	st.global.v2.u32 	[%rd7], {%r9, %r9};
$L__BB7_4:
	or.b32  	%r10, %r1, %r2;
	setp.ne.s32 	%p5, %r10, 0;
	@%p5 bra 	$L__BB7_6;
	cvta.to.global.u64 	%rd8, %rd2;
	mov.b64 	%rd9, 0;
	st.global.u64 	[%rd8], %rd9;
$L__BB7_6:
	ret;

}
	// .globl	_ZN3cub18CUB_300001_SM_10006detail6select23DeviceSelectSweepKernelINS2_10policy_hubIjNS0_8NullTypeEiLb0ELNS0_10SelectImplE0EE10Policy1000EPjPS5_S9_PlNS0_13ScanTileStateIiLb1EEE17belongsToPivotBinS5_iNS2_19streaming_context_tIlLb1EEELS6_0EEEvT0_T1_T2_T3_T4_T5_T6_T7_iT8_NS1_7vsmem_tE
.visible .entry _ZN3cub18CUB_300001_SM_10006detail6select23DeviceSelectSweepKernelINS2_10policy_hubIjNS0_8NullTypeEiLb0ELNS0_10SelectImplE0EE10Policy1000EPjPS5_S9_PlNS0_13ScanTileStateIiLb1EEE17belongsToPivotBinS5_iNS2_19streaming_context_tIlLb1EEELS6_0EEEvT0_T1_T2_T3_T4_T5_T6_T7_iT8_NS1_7vsmem_tE(
	.param .u64 .ptr .align 1 _ZN3cub18CUB_300001_SM_10006detail6select23DeviceSelectSweepKernelINS2_10policy_hubIjNS0_8NullTypeEiLb0ELNS0_10SelectImplE0EE10Policy1000EPjPS5_S9_PlNS0_13ScanTileStateIiLb1EEE17belongsToPivotBinS5_iNS2_19streaming_context_tIlLb1EEELS6_0EEEvT0_T1_T2_T3_T4_T5_T6_T7_iT8_NS1_7vsmem_tE_param_0,
	.param .u64 .ptr .align 1 _ZN3cub18CUB_300001_SM_10006detail6select23DeviceSelectSweepKernelINS2_10policy_hubIjNS0_8NullTypeEiLb0ELNS0_10SelectImplE0EE10Policy1000EPjPS5_S9_PlNS0_13ScanTileStateIiLb1EEE17belongsToPivotBinS5_iNS2_19streaming_context_tIlLb1EEELS6_0EEEvT0_T1_T2_T3_T4_T5_T6_T7_iT8_NS1_7vsmem_tE_param_1,
	.param .u64 .ptr .align 1 _ZN3cub18CUB_300001_SM_10006detail6select23DeviceSelectSweepKernelINS2_10policy_hubIjNS0_8NullTypeEiLb0ELNS0_10SelectImplE0EE10Policy1000EPjPS5_S9_PlNS0_13ScanTileStateIiLb1EEE17belongsToPivotBinS5_iNS2_19streaming_context_tIlLb1EEELS6_0EEEvT0_T1_T2_T3_T4_T5_T6_T7_iT8_NS1_7vsmem_tE_param_2,
	.param .u64 .ptr .align 1 _ZN3cub18CUB_300001_SM_10006detail6select23DeviceSelectSweepKernelINS2_10policy_hubIjNS0_8NullTypeEiLb0ELNS0_10SelectImplE0EE10Policy1000EPjPS5_S9_PlNS0_13ScanTileStateIiLb1EEE17belongsToPivotBinS5_iNS2_19streaming_context_tIlLb1EEELS6_0EEEvT0_T1_T2_T3_T4_T5_T6_T7_iT8_NS1_7vsmem_tE_param_3,
	.param .align 8 .b8 _ZN3cub18CUB_300001_SM_10006detail6select23DeviceSelectSweepKernelINS2_10policy_hubIjNS0_8NullTypeEiLb0ELNS0_10SelectImplE0EE10Policy1000EPjPS5_S9_PlNS0_13ScanTileStateIiLb1EEE17belongsToPivotBinS5_iNS2_19streaming_context_tIlLb1EEELS6_0EEEvT0_T1_T2_T3_T4_T5_T6_T7_iT8_NS1_7vsmem_tE_param_4[8],
	.param .align 4 .b8 _ZN3cub18CUB_300001_SM_10006detail6select23DeviceSelectSweepKernelINS2_10policy_hubIjNS0_8NullTypeEiLb0ELNS0_10SelectImplE0EE10Policy1000EPjPS5_S9_PlNS0_13ScanTileStateIiLb1EEE17belongsToPivotBinS5_iNS2_19streaming_context_tIlLb1EEELS6_0EEEvT0_T1_T2_T3_T4_T5_T6_T7_iT8_NS1_7vsmem_tE_param_5[8],
	.param .align 1 .b8 _ZN3cub18CUB_300001_SM_10006detail6select23DeviceSelectSweepKernelINS2_10policy_hubIjNS0_8NullTypeEiLb0ELNS0_10SelectImplE0EE10Policy1000EPjPS5_S9_PlNS0_13ScanTileStateIiLb1EEE17belongsToPivotBinS5_iNS2_19streaming_context_tIlLb1EEELS6_0EEEvT0_T1_T2_T3_T4_T5_T6_T7_iT8_NS1_7vsmem_tE_param_6[1],
	.param .u32 _ZN3cub18CUB_300001_SM_10006detail6select23DeviceSelectSweepKernelINS2_10policy_hubIjNS0_8NullTypeEiLb0ELNS0_10SelectImplE0EE10Policy1000EPjPS5_S9_PlNS0_13ScanTileStateIiLb1EEE17belongsToPivotBinS5_iNS2_19streaming_context_tIlLb1EEELS6_0EEEvT0_T1_T2_T3_T4_T5_T6_T7_iT8_NS1_7vsmem_tE_param_7,
	.param .u32 _ZN3cub18CUB_300001_SM_10006detail6select23DeviceSelectSweepKernelINS2_10policy_hubIjNS0_8NullTypeEiLb0ELNS0_10SelectImplE0EE10Policy1000EPjPS5_S9_PlNS0_13ScanTileStateIiLb1EEE17belongsToPivotBinS5_iNS2_19streaming_context_tIlLb1EEELS6_0EEEvT0_T1_T2_T3_T4_T5_T6_T7_iT8_NS1_7vsmem_tE_param_8,
	.param .align 8 .b8 _ZN3cub18CUB_300001_SM_10006detail6select23DeviceSelectSweepKernelINS2_10policy_hubIjNS0_8NullTypeEiLb0ELNS0_10SelectImplE0EE10Policy1000EPjPS5_S9_PlNS0_13ScanTileStateIiLb1EEE17belongsToPivotBinS5_iNS2_19streaming_context_tIlLb1EEELS6_0EEEvT0_T1_T2_T3_T4_T5_T6_T7_iT8_NS1_7vsmem_tE_param_9[40],
	.param .align 8 .b8 _ZN3cub18CUB_300001_SM_10006detail6select23DeviceSelectSweepKernelINS2_10policy_hubIjNS0_8NullTypeEiLb0ELNS0_10SelectImplE0EE10Policy1000EPjPS5_S9_PlNS0_13ScanTileStateIiLb1EEE17belongsToPivotBinS5_iNS2_19streaming_context_tIlLb1EEELS6_0EEEvT0_T1_T2_T3_T4_T5_T6_T7_iT8_NS1_7vsmem_tE_param_10[8]
)
.maxntid 384
{
	.reg .pred 	%p<582>;
	.reg .b16 	%rs<96>;
	.reg .b32 	%r<1796>;
	.reg .b64 	%rd<782>;
	// demoted variable
	.shared .align 16 .b8 _ZZN3cub18CUB_300001_SM_10006detail6select23DeviceSelectSweepKernelINS2_10policy_hubIjNS0_8NullTypeEiLb0ELNS0_10SelectImplE0EE10Policy1000EPjPS5_S9_PlNS0_13ScanTileStateIiLb1EEE17belongsToPivotBinS5_iNS2_19streaming_context_tIlLb1EEELS6_0EEEvT0_T1_T2_T3_T4_T5_T6_T7_iT8_NS1_7vsmem_tEE19static_temp_storage[23040];
	ld.param.u64 	%rd4, [_ZN3cub18CUB_300001_SM_10006detail6select23DeviceSelectSweepKernelINS2_10policy_hubIjNS0_8NullTypeEiLb0ELNS0_10SelectImplE0EE10Policy1000EPjPS5_S9_PlNS0_13ScanTileStateIiLb1EEE17belongsToPivotBinS5_iNS2_19streaming_context_tIlLb1EEELS6_0EEEvT0_T1_T2_T3_T4_T5_T6_T7_iT8_NS1_7vsmem_tE_param_4];
	ld.param.u32 	%r1, [_ZN3cub18CUB_300001_SM_10006detail6select23DeviceSelectSweepKernelINS2_10policy_hubIjNS0_8NullTypeEiLb0ELNS0_10SelectImplE0EE10Policy1000EPjPS5_S9_PlNS0_13ScanTileStateIiLb1EEE17belongsToPivotBinS5_iNS2_19streaming_context_tIlLb1EEELS6_0EEEvT0_T1_T2_T3_T4_T5_T6_T7_iT8_NS1_7vsmem_tE_param_5];
	ld.param.u32 	%r2, [_ZN3cub18CUB_300001_SM_10006detail6select23DeviceSelectSweepKernelINS2_10policy_hubIjNS0_8NullTypeEiLb0ELNS0_10SelectImplE0EE10Policy1000EPjPS5_S9_PlNS0_13ScanTileStateIiLb1EEE17belongsToPivotBinS5_iNS2_19streaming_context_tIlLb1EEELS6_0EEEvT0_T1_T2_T3_T4_T5_T6_T7_iT8_NS1_7vsmem_tE_param_5+4];
	ld.param.u64 	%rd207, [_ZN3cub18CUB_300001_SM_10006detail6select23DeviceSelectSweepKernelINS2_10policy_hubIjNS0_8NullTypeEiLb0ELNS0_10SelectImplE0EE10Policy1000EPjPS5_S9_PlNS0_13ScanTileStateIiLb1EEE17belongsToPivotBinS5_iNS2_19streaming_context_tIlLb1EEELS6_0EEEvT0_T1_T2_T3_T4_T5_T6_T7_iT8_NS1_7vsmem_tE_param_0];
	ld.param.u64 	%rd208, [_ZN3cub18CUB_300001_SM_10006detail6select23DeviceSelectSweepKernelINS2_10policy_hubIjNS0_8NullTypeEiLb0ELNS0_10SelectImplE0EE10Policy1000EPjPS5_S9_PlNS0_13ScanTileStateIiLb1EEE17belongsToPivotBinS5_iNS2_19streaming_context_tIlLb1EEELS6_0EEEvT0_T1_T2_T3_T4_T5_T6_T7_iT8_NS1_7vsmem_tE_param_2];
	ld.param.u32 	%r466, [_ZN3cub18CUB_300001_SM_10006detail6select23DeviceSelectSweepKernelINS2_10policy_hubIjNS0_8NullTypeEiLb0ELNS0_10SelectImplE0EE10Policy1000EPjPS5_S9_PlNS0_13ScanTileStateIiLb1EEE17belongsToPivotBinS5_iNS2_19streaming_context_tIlLb1EEELS6_0EEEvT0_T1_T2_T3_T4_T5_T6_T7_iT8_NS1_7vsmem_tE_param_8];
	mov.b64 	%rd210, _ZN3cub18CUB_300001_SM_10006detail6select23DeviceSelectSweepKernelINS2_10policy_hubIjNS0_8NullTypeEiLb0ELNS0_10SelectImplE0EE10Policy1000EPjPS5_S9_PlNS0_13ScanTileStateIiLb1EEE17belongsToPivotBinS5_iNS2_19streaming_context_tIlLb1EEELS6_0EEEvT0_T1_T2_T3_T4_T5_T6_T7_iT8_NS1_7vsmem_tE_param_9;
	mov.u64 	%rd1, %rd210;
	cvta.to.global.u64 	%rd2, %rd207;
	cvta.to.global.u64 	%rd3, %rd208;
	mov.u32 	%r467, %ctaid.x;
	mov.u32 	%r468, %nctaid.y;
	mov.u32 	%r469, %ctaid.y;
	mad.lo.s32 	%r1774, %r467, %r468, %r469;
	mul.lo.s32 	%r4, %r1774, 5760;
	add.s32 	%r470, %r466, -1;
	setp.ge.s32 	%p31, %r1774, %r470;
	@%p31 bra 	$L__BB8_240;
	setp.ne.s32 	%p353, %r1774, 0;
	@%p353 bra 	$L__BB8_114;
	ld.param.u64 	%rd686, [_ZN3cub18CUB_300001_SM_10006detail6select23DeviceSelectSweepKernelINS2_10policy_hubIjNS0_8NullTypeEiLb0ELNS0_10SelectImplE0EE10Policy1000EPjPS5_S9_PlNS0_13ScanTileStateIiLb1EEE17belongsToPivotBinS5_iNS2_19streaming_context_tIlLb1EEELS6_0EEEvT0_T1_T2_T3_T4_T5_T6_T7_iT8_NS1_7vsmem_tE_param_0];
	mov.u64 	%rd571, %rd210;
	ld.param.u8 	%rs75, [%rd571];
	setp.eq.s16 	%p481, %rs75, 0;
	ld.param.u64 	%rd572, [%rd571+16];
	selp.b64 	%rd573, %rd572, 0, %p481;
	mad.lo.s32 	%r1482, %r467, %r468, %r469;
	mul.lo.s32 	%r1483, %r1482, 5760;
	cvt.u64.u32 	%rd574, %r1483;
	add.s64 	%rd575, %rd573, %rd574;
	mov.u32 	%r1484, %tid.x;
	and.b32  	%r1485, %r1484, 31;
	and.b32  	%r1486, %r1484, 992;
	mul.lo.s32 	%r1487, %r1486, 15;
	or.b32  	%r1488, %r1487, %r1485;
	cvt.u64.u32 	%rd576, %r1488;
	add.s64 	%rd577, %rd575, %rd576;
	cvta.to.global.u64 	%rd578, %rd686;
	shl.b64 	%rd579, %rd577, 2;
	add.s64 	%rd580, %rd578, %rd579;
	ld.global.u32 	%r1489, [%rd580];
	ld.global.u32 	%r1490, [%rd580+128];
	ld.global.u32 	%r1491, [%rd580+256];
	ld.global.u32 	%r1492, [%rd580+384];
	ld.global.u32 	%r1493, [%rd580+512];
	ld.global.u32 	%r1494, [%rd580+640];
	ld.global.u32 	%r1495, [%rd580+768];
	ld.global.u32 	%r1496, [%rd580+896];
	ld.global.u32 	%r1497, [%rd580+1024];
	ld.global.u32 	%r1498, [%rd580+1152];
	ld.global.u32 	%r1499, [%rd580+1280];
	ld.global.u32 	%r1500, [%rd580+1408];
	ld.global.u32 	%r1501, [%rd580+1536];
	ld.global.u32 	%r1502, [%rd580+1664];
	ld.global.u32 	%r1503, [%rd580+1792];
	// begin inline asm
	mov.u32 %r1448, %laneid;
	// end inline asm
	shr.u32 	%r6, %r1484, 5;
	mad.lo.s32 	%r1504, %r6, 480, %r1448;
	shl.b32 	%r1505, %r1504, 2;
	mov.u32 	%r1506, _ZZN3cub18CUB_300001_SM_10006detail6select23DeviceSelectSweepKernelINS2_10policy_hubIjNS0_8NullTypeEiLb0ELNS0_10SelectImplE0EE10Policy1000EPjPS5_S9_PlNS0_13ScanTileStateIiLb1EEE17belongsToPivotBinS5_iNS2_19streaming_context_tIlLb1EEELS6_0EEEvT0_T1_T2_T3_T4_T5_T6_T7_iT8_NS1_7vsmem_tEE19static_temp_storage;
	add.s32 	%r1507, %r1506, %r1505;
	st.shared.u32 	[%r1507], %r1489;
	st.shared.u32 	[%r1507+128], %r1490;
	st.shared.u32 	[%r1507+256], %r1491;
	st.shared.u32 	[%r1507+384], %r1492;
	st.shared.u32 	[%r1507+512], %r1493;
	st.shared.u32 	[%r1507+640], %r1494;
	st.shared.u32 	[%r1507+768], %r1495;
	st.shared.u32 	[%r1507+896], %r1496;
	st.shared.u32 	[%r1507+1024], %r1497;
	st.shared.u32 	[%r1507+1152], %r1498;
	st.shared.u32 	[%r1507+1280], %r1499;
	st.shared.u32 	[%r1507+1408], %r1500;
	st.shared.u32 	[%r1507+1536], %r1501;
	st.shared.u32 	[%r1507+1664], %r1502;
	st.shared.u32 	[%r1507+1792], %r1503;
	bar.warp.sync 	-1;
	mad.lo.s32 	%r1508, %r1448, 56, %r1507;
	ld.shared.u32 	%r7, [%r1508];
	ld.shared.u32 	%r8, [%r1508+4];
	ld.shared.u32 	%r9, [%r1508+8];
	ld.shared.u32 	%r10, [%r1508+12];
	ld.shared.u32 	%r11, [%r1508+16];
	ld.shared.u32 	%r12, [%r1508+20];
	ld.shared.u32 	%r13, [%r1508+24];
	ld.shared.u32 	%r14, [%r1508+28];
	ld.shared.u32 	%r15, [%r1508+32];
	ld.shared.u32 	%r16, [%r1508+36];
	ld.shared.u32 	%r17, [%r1508+40];
	ld.shared.u32 	%r18, [%r1508+44];
	ld.shared.u32 	%r19, [%r1508+48];
	ld.shared.u32 	%r20, [%r1508+52];
	ld.shared.u32 	%r21, [%r1508+56];
	shl.b32 	%r1509, %r1, 3;
	sub.s32 	%r1510, 32, %r1509;
	shr.u32 	%r1511, %r7, %r1510;
	and.b32  	%r22, %r1511, 255;
	setp.eq.s32 	%p482, %r22, %r2;
	selp.u32 	%r1512, 1, 0, %p482;
	shr.u32 	%r1513, %r8, %r1510;
	and.b32  	%r23, %r1513, 255;
	setp.eq.s32 	%p483, %r23, %r2;
	selp.u32 	%r1514, 1, 0, %p483;
	shr.u32 	%r1515, %r9, %r1510;
	and.b32  	%r24, %r1515, 255;
	setp.eq.s32 	%p484, %r24, %r2;
	selp.u32 	%r1516, 1, 0, %p484;
	shr.u32 	%r1517, %r10, %r1510;
	and.b32  	%r25, %r1517, 255;
	setp.eq.s32 	%p485, %r25, %r2;
	selp.u32 	%r1518, 1, 0, %p485;
	shr.u32 	%r1519, %r11, %r1510;
	and.b32  	%r26, %r1519, 255;
	setp.eq.s32 	%p486, %r26, %r2;
	selp.u32 	%r1520, 1, 0, %p486;
	shr.u32 	%r1521, %r12, %r1510;
	and.b32  	%r27, %r1521, 255;
	setp.eq.s32 	%p487, %r27, %r2;
	selp.u32 	%r1522, 1, 0, %p487;
	shr.u32 	%r1523, %r13, %r1510;
	and.b32  	%r28, %r1523, 255;
	setp.eq.s32 	%p488, %r28, %r2;
	selp.u32 	%r1524, 1, 0, %p488;
	shr.u32 	%r1525, %r14, %r1510;
	and.b32  	%r29, %r1525, 255;
	setp.eq.s32 	%p489, %r29, %r2;
	selp.u32 	%r1526, 1, 0, %p489;
	shr.u32 	%r1527, %r15, %r1510;
	and.b32  	%r30, %r1527, 255;
	setp.eq.s32 	%p490, %r30, %r2;
	selp.u32 	%r1528, 1, 0, %p490;
	shr.u32 	%r1529, %r16, %r1510;
	and.b32  	%r31, %r1529, 255;
	setp.eq.s32 	%p491, %r31, %r2;
	selp.u32 	%r1530, 1, 0, %p491;
	shr.u32 	%r1531, %r17, %r1510;
	and.b32  	%r32, %r1531, 255;
	setp.eq.s32 	%p492, %r32, %r2;
	selp.u32 	%r1532, 1, 0, %p492;
	shr.u32 	%r1533, %r18, %r1510;
	and.b32  	%r33, %r1533, 255;
	setp.eq.s32 	%p493, %r33, %r2;
	selp.u32 	%r1534, 1, 0, %p493;
	shr.u32 	%r1535, %r19, %r1510;
	and.b32  	%r34, %r1535, 255;
	setp.eq.s32 	%p494, %r34, %r2;
	selp.u32 	%r1536, 1, 0, %p494;
	shr.u32 	%r1537, %r20, %r1510;
	and.b32  	%r35, %r1537, 255;
	setp.eq.s32 	%p495, %r35, %r2;
	selp.u32 	%r1538, 1, 0, %p495;
	shr.u32 	%r1539, %r21, %r1510;
	and.b32  	%r36, %r1539, 255;
	setp.eq.s32 	%p496, %r36, %r2;
	selp.u32 	%r1540, 1, 0, %p496;
	bar.sync 	0;
	add.s32 	%r1541, %r1514, %r1512;
	add.s32 	%r1542, %r1541, %r1516;
	add.s32 	%r1543, %r1542, %r1518;
	add.s32 	%r1544, %r1543, %r1520;
	add.s32 	%r1545, %r1544, %r1522;
	add.s32 	%r1546, %r1545, %r1524;
	add.s32 	%r1547, %r1546, %r1526;
	add.s32 	%r1548, %r1547, %r1528;
	add.s32 	%r1549, %r1548, %r1530;
	add.s32 	%r1550, %r1549, %r1532;
	add.s32 	%r1551, %r1550, %r1534;
	add.s32 	%r1552, %r1551, %r1536;
	add.s32 	%r1553, %r1552, %r1538;
	add.s32 	%r1453, %r1553, %r1540;
	mov.b32 	%r1451, 1;
	mov.b32 	%r1476, 0;
	mov.b32 	%r1478, -1;
	// begin inline asm
	{  .reg .s32 r0;  .reg .pred p;  shfl.sync.up.b32 r0|p, %r1453, %r1451, %r1476, %r1478;  @p add.s32 r0, r0, %r1453;  mov.s32 %r1449, r0;}
	// end inline asm
	mov.b32 	%r1457, 2;
	// begin inline asm
	{  .reg .s32 r0;  .reg .pred p;  shfl.sync.up.b32 r0|p, %r1449, %r1457, %r1476, %r1478;  @p add.s32 r0, r0, %r1449;  mov.s32 %r1455, r0;}
	// end inline asm
	mov.b32 	%r1463, 4;
	// begin inline asm
	{  .reg .s32 r0;  .reg .pred p;  shfl.sync.up.b32 r0|p, %r1455, %r1463, %r1476, %r1478;  @p add.s32 r0, r0, %r1455;  mov.s32 %r1461, r0;}
	// end inline asm
	mov.b32 	%r1469, 8;
	// begin inline asm
	{  .reg .s32 r0;  .reg .pred p;  shfl.sync.up.b32 r0|p, %r1461, %r1469, %r1476, %r1478;  @p add.s32 r0, r0, %r1461;  mov.s32 %r1467, r0;}
	// end inline asm
	mov.b32 	%r1475, 16;
	// begin inline asm
	{  .reg .s32 r0;  .reg .pred p;  shfl.sync.up.b32 r0|p, %r1467, %r1475, %r1476, %r1478;  @p add.s32 r0, r0, %r1467;  mov.s32 %r1473, r0;}
	// end inline asm
	setp.ne.s32 	%p497, %r1448, 31;
	@%p497 bra 	$L__BB8_4;
	shl.b32 	%r1554, %r6, 2;
	add.s32 	%r1556, %r1506, %r1554;
	st.shared.u32 	[%r1556], %r1473;
$L__BB8_4:
	bar.sync 	0;
	ld.shared.v4.u32 	{%r38, %r39, %r40, %r41}, [_ZZN3cub18CUB_300001_SM_10006detail6select23DeviceSelectSweepKernelINS2_10policy_hubIjNS0_8NullTypeEiLb0ELNS0_10SelectImplE0EE10Policy1000EPjPS5_S9_PlNS0_13ScanTileStateIiLb1EEE17belongsToPivotBinS5_iNS2_19streaming_context_tIlLb1EEELS6_0EEEvT0_T1_T2_T3_T4_T5_T6_T7_iT8_NS1_7vsmem_tEE19static_temp_storage];
	mov.u32 	%r1557, %tid.x;
	shr.u32 	%r1558, %r1557, 5;
	add.s32 	%r1559, %r39, %r38;
	setp.eq.s32 	%p498, %r1558, 2;
	selp.b32 	%r1560, %r1559, %r38, %p498;
	add.s32 	%r1561, %r1559, %r40;
	setp.eq.s32 	%p499, %r1558, 3;
	selp.b32 	%r1562, %r1561, %r1560, %p499;
	add.s32 	%r1563, %r1561, %r41;
	setp.eq.s32 	%p500, %r1558, 4;
	selp.b32 	%r1564, %r1563, %r1562, %p500;
	ld.shared.v4.u32 	{%r42, %r43, %r44, %r45}, [_ZZN3cub18CUB_300001_SM_10006detail6select23DeviceSelectSweepKernelINS2_10policy_hubIjNS0_8NullTypeEiLb0ELNS0_10SelectImplE0EE10Policy1000EPjPS5_S9_PlNS0_13ScanTileStateIiLb1EEE17belongsToPivotBinS5_iNS2_19streaming_context_tIlLb1EEELS6_0EEEvT0_T1_T2_T3_T4_T5_T6_T7_iT8_NS1_7vsmem_tEE19static_temp_storage+16];
	add.s32 	%r1565, %r1563, %r42;
	setp.eq.s32 	%p501, %r1558, 5;
	selp.b32 	%r1566, %r1565, %r1564, %p501;
	add.s32 	%r1567, %r1565, %r43;
	setp.eq.s32 	%p502, %r1558, 6;
	selp.b32 	%r1568, %r1567, %r1566, %p502;
	add.s32 	%r1569, %r1567, %r44;
	setp.eq.s32 	%p503, %r1558, 7;
	selp.b32 	%r1570, %r1569, %r1568, %p503;
	add.s32 	%r1571, %r1569, %r45;
	setp.eq.s32 	%p504, %r1558, 8;
	selp.b32 	%r1572, %r1571, %r1570, %p504;
	ld.shared.v4.u32 	{%r46, %r47, %r48, %r49}, [_ZZN3cub18CUB_300001_SM_10006detail6select23DeviceSelectSweepKernelINS2_10policy_hubIjNS0_8NullTypeEiLb0ELNS0_10SelectImplE0EE10Policy1000EPjPS5_S9_PlNS0_13ScanTileStateIiLb1EEE17belongsToPivotBinS5_iNS2_19streaming_context_tIlLb1EEELS6_0EEEvT0_T1_T2_T3_T4_T5_T6_T7_iT8_NS1_7vsmem_tEE19static_temp_storage+32];
	add.s32 	%r1573, %r1571, %r46;
	setp.eq.s32 	%p505, %r1558, 9;
	selp.b32 	%r1574, %r1573, %r1572, %p505;
	add.s32 	%r1575, %r1573, %r47;
	setp.eq.s32 	%p506, %r1558, 10;
	selp.b32 	%r1576, %r1575, %r1574, %p506;
	add.s32 	%r1577, %r1575, %r48;
	setp.eq.s32 	%p507, %r1558, 11;
	selp.b32 	%r1578, %r1577, %r1576, %p507;
	setp.lt.u32 	%p508, %r1557, 32;
	selp.b32 	%r1579, 0, %r1578, %p508;
	setp.eq.s32 	%p509, %r1448, 0;
	setp.eq.s32 	%p510, %r33, %r2;
	selp.u32 	%r1580, 1, 0, %p510;
	setp.eq.s32 	%p511, %r31, %r2;
	selp.u32 	%r1581, 1, 0, %p511;
	setp.eq.s32 	%p512, %r29, %r2;
	selp.u32 	%r1582, 1, 0, %p512;
	setp.eq.s32 	%p513, %r28, %r2;
	selp.u32 	%r1583, 1, 0, %p513;
	setp.eq.s32 	%p514, %r23, %r2;
	selp.u32 	%r1584, 1, 0, %p514;
	setp.eq.s32 	%p515, %r22, %r2;
	selp.u32 	%r1585, 1, 0, %p515;
	add.s32 	%r1586, %r1584, %r1585;
	setp.eq.s32 	%p516, %r24, %r2;
	selp.u32 	%r1587, 1, 0, %p516;
	add.s32 	%r1588, %r1586, %r1587;
	setp.eq.s32 	%p517, %r25, %r2;
	selp.u32 	%r1589, 1, 0, %p517;
	add.s32 	%r1590, %r1588, %r1589;
	setp.eq.s32 	%p518, %r26, %r2;
	selp.u32 	%r1591, 1, 0, %p518;
	add.s32 	%r1592, %r1590, %r1591;
	setp.eq.s32 	%p519, %r27, %r2;
	selp.u32 	%r1593, 1, 0, %p519;
	add.s32 	%r1594, %r1592, %r1593;
	add.s32 	%r1595, %r1594, %r1583;
	add.s32 	%r1596, %r1595, %r1582;
	setp.eq.s32 	%p520, %r30, %r2;
	selp.u32 	%r1597, 1, 0, %p520;
	add.s32 	%r1598, %r1596, %r1597;
	add.s32 	%r1599, %r1598, %r1581;
	setp.eq.s32 	%p521, %r32, %r2;
	selp.u32 	%r1600, 1, 0, %p521;
	add.s32 	%r1601, %r1599, %r1600;
	add.s32 	%r1602, %r1601, %r1580;
	setp.eq.s32 	%p522, %r34, %r2;
	selp.u32 	%r1603, 1, 0, %p522;
	add.s32 	%r1604, %r1602, %r1603;
	setp.eq.s32 	%p523, %r35, %r2;
	selp.u32 	%r1605, 1, 0, %p523;
	add.s32 	%r1606, %r1604, %r1605;
	setp.eq.s32 	%p524, %r36, %r2;
	selp.u32 	%r1607, 1, 0, %p524;
	add.s32 	%r1608, %r1606, %r1607;
	sub.s32 	%r1609, %r1473, %r1608;
	selp.b32 	%r1610, 0, %r1609, %p509;
	add.s32 	%r50, %r1579, %r1610;
	add.s32 	%r51, %r50, %r1585;
	add.s32 	%r52, %r1586, %r50;
	add.s32 	%r53, %r1588, %r50;
	add.s32 	%r54, %r1590, %r50;
	add.s32 	%r55, %r1592, %r50;
	add.s32 	%r56, %r1594, %r50;
	add.s32 	%r57, %r1595, %r50;
	add.s32 	%r58, %r1596, %r50;
	add.s32 	%r59, %r1598, %r50;
	add.s32 	%r60, %r1599, %r50;
	add.s32 	%r61, %r1601, %r50;
	add.s32 	%r62, %r1602, %r50;
	add.s32 	%r63, %r1604, %r50;
	add.s32 	%r64, %r1606, %r50;
	setp.ne.s32 	%p525, %r1557, 0;
	@%p525 bra 	$L__BB8_6;
	add.s64 	%rd581, %rd4, 256;
	add.s32 	%r1613, %r39, %r38;
	add.s32 	%r1614, %r1613, %r40;
	add.s32 	%r1615, %r1614, %r41;
	add.s32 	%r1616, %r1615, %r42;
	add.s32 	%r1617, %r1616, %r43;
	add.s32 	%r1618, %r1617, %r44;
	add.s32 	%r1619, %r1618, %r45;
	add.s32 	%r1620, %r1619, %r46;
	add.s32 	%r1621, %r1620, %r47;
	add.s32 	%r1622, %r1621, %r48;
	add.s32 	%r1612, %r1622, %r49;
	mov.b32 	%r1611, 101;
	// begin inline asm
	st.relaxed.gpu.v2.u32 [%rd581], {%r1611, %r1612};
	// end inline asm
$L__BB8_6:
	add.s32 	%r1623, %r39, %r38;
	add.s32 	%r1624, %r1623, %r40;
	add.s32 	%r1625, %r1624, %r41;
	add.s32 	%r1626, %r1625, %r42;
	add.s32 	%r1627, %r1626, %r43;
	add.s32 	%r1628, %r1627, %r44;
	add.s32 	%r1629, %r1628, %r45;
	add.s32 	%r1630, %r1629, %r46;
	add.s32 	%r1631, %r1630, %r47;
	add.s32 	%r1632, %r1631, %r48;
	add.s32 	%r1633, %r1632, %r49;
	setp.gt.s32 	%p526, %r1633, 384;
	@%p526 bra 	$L__BB8_67;
	mov.u64 	%rd582, %rd210;
	ld.param.u8 	%rs1, [%rd582];
	ld.param.u64 	%rd583, [%rd582+24];
	cvta.to.global.u64 	%rd5, %rd583;
	@%p515 bra 	$L__BB8_8;
	bra.uni 	$L__BB8_11;
$L__BB8_8:
	setp.ne.s16 	%p528, %rs1, 0;
	mov.b64 	%rd703, 0;
	@%p528 bra 	$L__BB8_10;
	ld.global.u64 	%rd703, [%rd5];
$L__BB8_10:
	ld.param.u64 	%rd691, [_ZN3cub18CUB_300001_SM_10006detail6select23DeviceSelectSweepKernelINS2_10policy_hubIjNS0_8NullTypeEiLb0ELNS0_10SelectImplE0EE10Policy1000EPjPS5_S9_PlNS0_13ScanTileStateIiLb1EEE17belongsToPivotBinS5_iNS2_19streaming_context_tIlLb1EEELS6_0EEEvT0_T1_T2_T3_T4_T5_T6_T7_iT8_NS1_7vsmem_tE_param_2];
	cvt.s64.s32 	%rd585, %r50;
	add.s64 	%rd586, %rd703, %rd585;
	cvta.to.global.u64 	%rd587, %rd691;
	shl.b64 	%rd588, %rd586, 2;
	add.s64 	%rd589, %rd587, %rd588;
	st.global.u32 	[%rd589], %r7;
$L__BB8_11:
	setp.ne.s32 	%p529, %r23, %r2;
	@%p529 bra 	$L__BB8_15;
	setp.ne.s16 	%p530, %rs1, 0;
	mov.b64 	%rd704, 0;
	@%p530 bra 	$L__BB8_14;
	ld.global.u64 	%rd704, [%rd5];
$L__BB8_14:
	ld.param.u64 	%rd692, [_ZN3cub18CUB_300001_SM_10006detail6select23DeviceSelectSweepKernelINS2_10policy_hubIjNS0_8NullTypeEiLb0ELNS0_10SelectImplE0EE10Policy1000EPjPS5_S9_PlNS0_13ScanTileStateIiLb1EEE17belongsToPivotBinS5_iNS2_19streaming_context_tIlLb1EEELS6_0EEEvT0_T1_T2_T3_T4_T5_T6_T7_iT8_NS1_7vsmem_tE_param_2];
	cvt.s64.s32 	%rd591, %r51;
	add.s64 	%rd592, %rd704, %rd591;
	cvta.to.global.u64 	%rd593, %rd692;
	shl.b64 	%rd594, %rd592, 2;
	add.s64 	%rd595, %rd593, %rd594;
	st.global.u32 	[%rd595], %r8;
$L__BB8_15:
	ld.param.u64 	%rd693, [_ZN3cub18CUB_300001_SM_10006detail6select23DeviceSelectSweepKernelINS2_10policy_hubIjNS0_8NullTypeEiLb0ELNS0_10SelectImplE0EE10Policy1000EPjPS5_S9_PlNS0_13ScanTileStateIiLb1EEE17belongsToPivotBinS5_iNS2_19streaming_context_tIlLb1EEELS6_0EEEvT0_T1_T2_T3_T4_T5_T6_T7_iT8_NS1_7vsmem_tE_param_2];
	cvta.to.global.u64 	%rd28, %rd693;
	setp.ne.s32 	%p531, %r24, %r2;
	@%p531 bra 	$L__BB8_19;
	setp.ne.s16 	%p532, %rs1, 0;
	mov.b64 	%rd705, 0;
	@%p532 bra 	$L__BB8_18;
	ld.global.u64 	%rd705, [%rd5];
$L__BB8_18:
	cvt.s64.s32 	%rd597, %r52;
	add.s64 	%rd598, %rd705, %rd597;
	shl.b64 	%rd599, %rd598, 2;
	add.s64 	%rd600, %rd28, %rd599;
	st.global.u32 	[%rd600], %r9;
$L__BB8_19:
	setp.ne.s32 	%p533, %r25, %r2;
	@%p533 bra 	$L__BB8_23;
	setp.ne.s16 	%p534, %rs1, 0;
	mov.b64 	%rd706, 0;
	@%p534 bra 	$L__BB8_22;
	ld.global.u64 	%rd706, [%rd5];
$L__BB8_22:
	cvt.s64.s32 	%rd602, %r53;
	add.s64 	%rd603, %rd706, %rd602;
	shl.b64 	%rd604, %rd603, 2;
	add.s64 	%rd605, %rd28, %rd604;
	st.global.u32 	[%rd605], %r10;
$L__BB8_23:
	setp.ne.s32 	%p535, %r26, %r2;
	@%p535 bra 	$L__BB8_27;
	setp.ne.s16 	%p536, %rs1, 0;
	mov.b64 	%rd707, 0;
	@%p536 bra 	$L__BB8_26;
	ld.global.u64 	%rd707, [%rd5];
$L__BB8_26:
	cvt.s64.s32 	%rd607, %r54;
	add.s64 	%rd608, %rd707, %rd607;
	shl.b64 	%rd609, %rd608, 2;
	add.s64 	%rd610, %rd28, %rd609;
	st.global.u32 	[%rd610], %r11;
$L__BB8_27:
	setp.ne.s32 	%p537, %r27, %r2;
	@%p537 bra 	$L__BB8_31;
	setp.ne.s16 	%p538, %rs1, 0;
	mov.b64 	%rd708, 0;
	@%p538 bra 	$L__BB8_30;
	ld.global.u64 	%rd708, [%rd5];
$L__BB8_30:
	cvt.s64.s32 	%rd612, %r55;
	add.s64 	%rd613, %rd708, %rd612;
	shl.b64 	%rd614, %rd613, 2;
	add.s64 	%rd615, %rd28, %rd614;
	st.global.u32 	[%rd615], %r12;
$L__BB8_31:
	setp.ne.s32 	%p539, %r28, %r2;
	@%p539 bra 	$L__BB8_35;
	setp.ne.s16 	%p540, %rs1, 0;
	mov.b64 	%rd709, 0;
	@%p540 bra 	$L__BB8_34;
	ld.global.u64 	%rd709, [%rd5];
$L__BB8_34:
	cvt.s64.s32 	%rd617, %r56;
	add.s64 	%rd618, %rd709, %rd617;
	shl.b64 	%rd619, %rd618, 2;
	add.s64 	%rd620, %rd28, %rd619;
	st.global.u32 	[%rd620], %r13;
$L__BB8_35:
	setp.ne.s32 	%p541, %r29, %r2;
	@%p541 bra 	$L__BB8_39;
	setp.ne.s16 	%p542, %rs1, 0;
	mov.b64 	%rd710, 0;
	@%p542 bra 	$L__BB8_38;
	ld.global.u64 	%rd710, [%rd5];
$L__BB8_38:
	cvt.s64.s32 	%rd622, %r57;
	add.s64 	%rd623, %rd710, %rd622;
	shl.b64 	%rd624, %rd623, 2;
	add.s64 	%rd625, %rd28, %rd624;
	st.global.u32 	[%rd625], %r14;
$L__BB8_39:
	setp.ne.s32 	%p543, %r30, %r2;
	@%p543 bra 	$L__BB8_43;
	setp.ne.s16 	%p544, %rs1, 0;
	mov.b64 	%rd711, 0;
	@%p544 bra 	$L__BB8_42;
	ld.global.u64 	%rd711, [%rd5];
$L__BB8_42:
	cvt.s64.s32 	%rd627, %r58;
	add.s64 	%rd628, %rd711, %rd627;
	shl.b64 	%rd629, %rd628, 2;
	add.s64 	%rd630, %rd28, %rd629;
	st.global.u32 	[%rd630], %r15;
$L__BB8_43:
	setp.ne.s32 	%p545, %r31, %r2;
	@%p545 bra 	$L__BB8_47;
	setp.ne.s16 	%p546, %rs1, 0;
	mov.b64 	%rd712, 0;
	@%p546 bra 	$L__BB8_46;
	ld.global.u64 	%rd712, [%rd5];
$L__BB8_46:
	cvt.s64.s32 	%rd632, %r59;
	add.s64 	%rd633, %rd712, %rd632;
	shl.b64 	%rd634, %rd633, 2;
	add.s64 	%rd635, %rd28, %rd634;
	st.global.u32 	[%rd635], %r16;
$L__BB8_47:
	setp.ne.s32 	%p547, %r32, %r2;
	@%p547 bra 	$L__BB8_51;
	setp.ne.s16 	%p548, %rs1, 0;
	mov.b64 	%rd713, 0;
	@%p548 bra 	$L__BB8_50;
	ld.global.u64 	%rd713, [%rd5];
$L__BB8_50:
	cvt.s64.s32 	%rd637, %r60;
	add.s64 	%rd638, %rd713, %rd637;
	shl.b64 	%rd639, %rd638, 2;
	add.s64 	%rd640, %rd28, %rd639;
	st.global.u32 	[%rd640], %r17;
$L__BB8_51:
	setp.ne.s32 	%p549, %r33, %r2;
	@%p549 bra 	$L__BB8_55;
	setp.ne.s16 	%p550, %rs1, 0;
	mov.b64 	%rd714, 0;
	@%p550 bra 	$L__BB8_54;
	ld.global.u64 	%rd714, [%rd5];
$L__BB8_54:
	cvt.s64.s32 	%rd642, %r61;
	add.s64 	%rd643, %rd714, %rd642;
	shl.b64 	%rd644, %rd643, 2;
	add.s64 	%rd645, %rd28, %rd644;
	st.global.u32 	[%rd645], %r18;
$L__BB8_55:
	setp.ne.s32 	%p551, %r34, %r2;
	@%p551 bra 	$L__BB8_59;
	setp.ne.s16 	%p552, %rs1, 0;
	mov.b64 	%rd715, 0;
	@%p552 bra 	$L__BB8_58;
	ld.global.u64 	%rd715, [%rd5];
$L__BB8_58:
	cvt.s64.s32 	%rd647, %r62;
	add.s64 	%rd648, %rd715, %rd647;
	shl.b64 	%rd649, %rd648, 2;
	add.s64 	%rd650, %rd28, %rd649;
	st.global.u32 	[%rd650], %r19;
$L__BB8_59:
	setp.ne.s32 	%p553, %r35, %r2;
	@%p553 bra 	$L__BB8_63;
	setp.ne.s16 	%p554, %rs1, 0;
	mov.b64 	%rd716, 0;
	@%p554 bra 	$L__BB8_62;
	ld.global.u64 	%rd716, [%rd5];
$L__BB8_62:
	cvt.s64.s32 	%rd652, %r63;
	add.s64 	%rd653, %rd716, %rd652;
	shl.b64 	%rd654, %rd653, 2;
	add.s64 	%rd655, %rd28, %rd654;
	st.global.u32 	[%rd655], %r20;
$L__BB8_63:
	setp.ne.s32 	%p555, %r36, %r2;
	@%p555 bra 	$L__BB8_545;
	setp.ne.s16 	%p556, %rs1, 0;
	mov.b64 	%rd717, 0;
	@%p556 bra 	$L__BB8_66;
	ld.global.u64 	%rd717, [%rd5];
$L__BB8_66:
	cvt.s64.s32 	%rd657, %r64;
	add.s64 	%rd658, %rd717, %rd657;
	shl.b64 	%rd659, %rd658, 2;
	add.s64 	%rd660, %rd28, %rd659;
	st.global.u32 	[%rd660], %r21;
	bra.uni 	$L__BB8_545;
$L__BB8_67:
	setp.ne.s32 	%p557, %r22, %r2;
	bar.sync 	0;
	@%p557 bra 	$L__BB8_69;
	shl.b32 	%r1634, %r50, 2;
	mov.u32 	%r1635, _ZZN3cub18CUB_300001_SM_10006detail6select23DeviceSelectSweepKernelINS2_10policy_hubIjNS0_8NullTypeEiLb0ELNS0_10SelectImplE0EE10Policy1000EPjPS5_S9_PlNS0_13ScanTileStateIiLb1EEE17belongsToPivotBinS5_iNS2_19streaming_context_tIlLb1EEELS6_0EEEvT0_T1_T2_T3_T4_T5_T6_T7_iT8_NS1_7vsmem_tEE19static_temp_storage;
	add.s32 	%r1636, %r1635, %r1634;
	st.shared.u32 	[%r1636], %r7;
$L__BB8_69:
	setp.ne.s32 	%p558, %r23, %r2;
	@%p558 bra 	$L__BB8_71;
	shl.b32 	%r1637, %r51, 2;
	mov.u32 	%r1638, _ZZN3cub18CUB_300001_SM_10006detail6select23DeviceSelectSweepKernelINS2_10policy_hubIjNS0_8NullTypeEiLb0ELNS0_10SelectImplE0EE10Policy1000EPjPS5_S9_PlNS0_13ScanTileStateIiLb1EEE17belongsToPivotBinS5_iNS2_19streaming_context_tIlLb1EEELS6_0EEEvT0_T1_T2_T3_T4_T5_T6_T7_iT8_NS1_7vsmem_tEE19static_temp_storage;
	add.s32 	%r1639, %r1638, %r1637;
	st.shared.u32 	[%r1639], %r8;
$L__BB8_71:
	setp.ne.s32 	%p559, %r24, %r2;
	@%p559 bra 	$L__BB8_73;
	shl.b32 	%r1640, %r52, 2;
	mov.u32 	%r1641, _ZZN3cub18CUB_300001_SM_10006detail6select23DeviceSelectSweepKernelINS2_10policy_hubIjNS0_8NullTypeEiLb0ELNS0_10SelectImplE0EE10Policy1000EPjPS5_S9_PlNS0_13ScanTileStateIiLb1EEE17belongsToPivotBinS5_iNS2_19streaming_context_tIlLb1EEELS6_0EEEvT0_T1_T2_T3_T4_T5_T6_T7_iT8_NS1_7vsmem_tEE19static_temp_storage;
	add.s32 	%r1642, %r1641, %r1640;
	st.shared.u32 	[%r1642], %r9;
$L__BB8_73:
	setp.ne.s32 	%p560, %r25, %r2;
	@%p560 bra 	$L__BB8_75;
	shl.b32 	%r1643, %r53, 2;
	mov.u32 	%r1644, _ZZN3cub18CUB_300001_SM_10006detail6select23DeviceSelectSweepKernelINS2_10policy_hubIjNS0_8NullTypeEiLb0ELNS0_10SelectImplE0EE10Policy1000EPjPS5_S9_PlNS0_13ScanTileStateIiLb1EEE17belongsToPivotBinS5_iNS2_19streaming_context_tIlLb1EEELS6_0EEEvT0_T1_T2_T3_T4_T5_T6_T7_iT8_NS1_7vsmem_tEE19static_temp_storage;
	add.s32 	%r1645, %r1644, %r1643;
	st.shared.u32 	[%r1645], %r10;
$L__BB8_75:
	setp.ne.s32 	%p561, %r26, %r2;
	@%p561 bra 	$L__BB8_77;
	shl.b32 	%r1646, %r54, 2;
	mov.u32 	%r1647, _ZZN3cub18CUB_300001_SM_10006detail6select23DeviceSelectSweepKernelINS2_10policy_hubIjNS0_8NullTypeEiLb0ELNS0_10SelectImplE0EE10Policy1000EPjPS5_S9_PlNS0_13ScanTileStateIiLb1EEE17belongsToPivotBinS5_iNS2_19streaming_context_tIlLb1EEELS6_0EEEvT0_T1_T2_T3_T4_T5_T6_T7_iT8_NS1_7vsmem_tEE19static_temp_storage;
	add.s32 	%r1648, %r1647, %r1646;
	st.shared.u32 	[%r1648], %r11;
$L__BB8_77:
	setp.ne.s32 	%p562, %r27, %r2;
	@%p562 bra 	$L__BB8_79;
	shl.b32 	%r1649, %r55, 2;
	mov.u32 	%r1650, _ZZN3cub18CUB_300001_SM_10006detail6select23DeviceSelectSweepKernelINS2_10policy_hubIjNS0_8NullTypeEiLb0ELNS0_10SelectImplE0EE10Policy1000EPjPS5_S9_PlNS0_13ScanTileStateIiLb1EEE17belongsToPivotBinS5_iNS2_19streaming_context_tIlLb1EEELS6_0EEEvT0_T1_T2_T3_T4_T5_T6_T7_iT8_NS1_7vsmem_tEE19static_temp_storage;
	add.s32 	%r1651, %r1650, %r1649;
	st.shared.u32 	[%r1651], %r12;
$L__BB8_79:
	setp.ne.s32 	%p563, %r28, %r2;
	@%p563 bra 	$L__BB8_81;
	shl.b32 	%r1652, %r56, 2;
	mov.u32 	%r1653, _ZZN3cub18CUB_300001_SM_10006detail6select23DeviceSelectSweepKernelINS2_10policy_hubIjNS0_8NullTypeEiLb0ELNS0_10SelectImplE0EE10Policy1000EPjPS5_S9_PlNS0_13ScanTileStateIiLb1EEE17belongsToPivotBinS5_iNS2_19streaming_context_tIlLb1EEELS6_0EEEvT0_T1_T2_T3_T4_T5_T6_T7_iT8_NS1_7vsmem_tEE19static_temp_storage;
	add.s32 	%r1654, %r1653, %r1652;
	st.shared.u32 	[%r1654], %r13;
$L__BB8_81:
	setp.ne.s32 	%p564, %r29, %r2;
	@%p564 bra 	$L__BB8_83;
	shl.b32 	%r1655, %r57, 2;
	mov.u32 	%r1656, _ZZN3cub18CUB_300001_SM_10006detail6select23DeviceSelectSweepKernelINS2_10policy_hubIjNS0_8NullTypeEiLb0ELNS0_10SelectImplE0EE10Policy1000EPjPS5_S9_PlNS0_13ScanTileStateIiLb1EEE17belongsToPivotBinS5_iNS2_19streaming_context_tIlLb1EEELS6_0EEEvT0_T1_T2_T3_T4_T5_T6_T7_iT8_NS1_7vsmem_tEE19static_temp_storage;
	add.s32 	%r1657, %r1656, %r1655;
	st.shared.u32 	[%r1657], %r14;
$L__BB8_83:
	setp.ne.s32 	%p565, %r30, %r2;
	@%p565 bra 	$L__BB8_85;
	shl.b32 	%r1658, %r58, 2;
	mov.u32 	%r1659, _ZZN3cub18CUB_300001_SM_10006detail6select23DeviceSelectSweepKernelINS2_10policy_hubIjNS0_8NullTypeEiLb0ELNS0_10SelectImplE0EE10Policy1000EPjPS5_S9_PlNS0_13ScanTileStateIiLb1EEE17belongsToPivotBinS5_iNS2_19streaming_context_tIlLb1EEELS6_0EEEvT0_T1_T2_T3_T4_T5_T6_T7_iT8_NS1_7vsmem_tEE19static_temp_storage;
	add.s32 	%r1660, %r1659, %r1658;
	st.shared.u32 	[%r1660], %r15;
$L__BB8_85:
	setp.ne.s32 	%p566, %r31, %r2;
	@%p566 bra 	$L__BB8_87;
	shl.b32 	%r1661, %r59, 2;
	mov.u32 	%r1662, _ZZN3cub18CUB_300001_SM_10006detail6select23DeviceSelectSweepKernelINS2_10policy_hubIjNS0_8NullTypeEiLb0ELNS0_10SelectImplE0EE10Policy1000EPjPS5_S9_PlNS0_13ScanTileStateIiLb1EEE17belongsToPivotBinS5_iNS2_19streaming_context_tIlLb1EEELS6_0EEEvT0_T1_T2_T3_T4_T5_T6_T7_iT8_NS1_7vsmem_tEE19static_temp_storage;
	add.s32 	%r1663, %r1662, %r1661;
	st.shared.u32 	[%r1663], %r16;
$L__BB8_87:
	setp.ne.s32 	%p567, %r32, %r2;
	@%p567 bra 	$L__BB8_89;
	shl.b32 	%r1664, %r60, 2;
	mov.u32 	%r1665, _ZZN3cub18CUB_300001_SM_10006detail6select23DeviceSelectSweepKernelINS2_10policy_hubIjNS0_8NullTypeEiLb0ELNS0_10SelectImplE0EE10Policy1000EPjPS5_S9_PlNS0_13ScanTileStateIiLb1EEE17belongsToPivotBinS5_iNS2_19streaming_context_tIlLb1EEELS6_0EEEvT0_T1_T2_T3_T4_T5_T6_T7_iT8_NS1_7vsmem_tEE19static_temp_storage;
	add.s32 	%r1666, %r1665, %r1664;
	st.shared.u32 	[%r1666], %r17;
$L__BB8_89:
	setp.ne.s32 	%p568, %r33, %r2;
	@%p568 bra 	$L__BB8_91;
	shl.b32 	%r1667, %r61, 2;
	mov.u32 	%r1668, _ZZN3cub18CUB_300001_SM_10006detail6select23DeviceSelectSweepKernelINS2_10policy_hubIjNS0_8NullTypeEiLb0ELNS0_10SelectImplE0EE10Policy1000EPjPS5_S9_PlNS0_13ScanTileStateIiLb1EEE17belongsToPivotBinS5_iNS2_19streaming_context_tIlLb1EEELS6_0EEEvT0_T1_T2_T3_T4_T5_T6_T7_iT8_NS1_7vsmem_tEE19static_temp_storage;
	add.s32 	%r1669, %r1668, %r1667;
	st.shared.u32 	[%r1669], %r18;
$L__BB8_91:
	setp.ne.s32 	%p569, %r34, %r2;
	@%p569 bra 	$L__BB8_93;
	shl.b32 	%r1670, %r62, 2;
	mov.u32 	%r1671, _ZZN3cub18CUB_300001_SM_10006detail6select23DeviceSelectSweepKernelINS2_10policy_hubIjNS0_8NullTypeEiLb0ELNS0_10SelectImplE0EE10Policy1000EPjPS5_S9_PlNS0_13ScanTileStateIiLb1EEE17belongsToPivotBinS5_iNS2_19streaming_context_tIlLb1EEELS6_0EEEvT0_T1_T2_T3_T4_T5_T6_T7_iT8_NS1_7vsmem_tEE19static_temp_storage;
	add.s32 	%r1672, %r1671, %r1670;
	st.shared.u32 	[%r1672], %r19;
$L__BB8_93:
	setp.ne.s32 	%p570, %r35, %r2;
	@%p570 bra 	$L__BB8_95;
	shl.b32 	%r1673, %r63, 2;
	mov.u32 	%r1674, _ZZN3cub18CUB_300001_SM_10006detail6select23DeviceSelectSweepKernelINS2_10policy_hubIjNS0_8NullTypeEiLb0ELNS0_10SelectImplE0EE10Policy1000EPjPS5_S9_PlNS0_13ScanTileStateIiLb1EEE17belongsToPivotBinS5_iNS2_19streaming_context_tIlLb1EEELS6_0EEEvT0_T1_T2_T3_T4_T5_T6_T7_iT8_NS1_7vsmem_tEE19static_temp_storage;
	add.s32 	%r1675, %r1674, %r1673;
	st.shared.u32 	[%r1675], %r20;
$L__BB8_95:
	setp.ne.s32 	%p571, %r36, %r2;
	@%p571 bra 	$L__BB8_97;
	shl.b32 	%r1676, %r64, 2;
	mov.u32 	%r1677, _ZZN3cub18CUB_300001_SM_10006detail6select23DeviceSelectSweepKernelINS2_10policy_hubIjNS0_8NullTypeEiLb0ELNS0_10SelectImplE0EE10Policy1000EPjPS5_S9_PlNS0_13ScanTileStateIiLb1EEE17belongsToPivotBinS5_iNS2_19streaming_context_tIlLb1EEELS6_0EEEvT0_T1_T2_T3_T4_T5_T6_T7_iT8_NS1_7vsmem_tEE19static_temp_storage;
	add.s32 	%r1678, %r1677, %r1676;
	st.shared.u32 	[%r1678], %r21;
$L__BB8_97:
	bar.sync 	0;
	add.s32 	%r1679, %r39, %r38;
	add.s32 	%r1680, %r1679, %r40;
	add.s32 	%r1681, %r1680, %r41;
	add.s32 	%r1682, %r1681, %r42;
	add.s32 	%r1683, %r1682, %r43;
	add.s32 	%r1684, %r1683, %r44;
	add.s32 	%r1685, %r1684, %r45;
	add.s32 	%r1686, %r1685, %r46;
	add.s32 	%r1687, %r1686, %r47;
	add.s32 	%r1688, %r1687, %r48;
	add.s32 	%r65, %r1688, %r49;
	mov.u32 	%r1717, %tid.x;
	setp.ge.u32 	%p572, %r1717, %r65;
	@%p572 bra 	$L__BB8_545;
	ld.param.u64 	%rd694, [_ZN3cub18CUB_300001_SM_10006detail6select23DeviceSelectSweepKernelINS2_10policy_hubIjNS0_8NullTypeEiLb0ELNS0_10SelectImplE0EE10Policy1000EPjPS5_S9_PlNS0_13ScanTileStateIiLb1EEE17belongsToPivotBinS5_iNS2_19streaming_context_tIlLb1EEELS6_0EEEvT0_T1_T2_T3_T4_T5_T6_T7_iT8_NS1_7vsmem_tE_param_2];
	cvta.to.global.u64 	%rd6, %rd694;
	mov.u64 	%rd661, %rd210;
	ld.param.u8 	%rs2, [%rd661];
	ld.param.u64 	%rd662, [%rd661+24];
	cvta.to.global.u64 	%rd7, %rd662;
	add.s32 	%r1689, %r39, %r40;
	add.s32 	%r1690, %r1689, %r41;
	add.s32 	%r1691, %r1690, %r42;
	add.s32 	%r1692, %r1691, %r43;
	add.s32 	%r1693, %r1692, %r44;
	add.s32 	%r1694, %r1693, %r45;
	add.s32 	%r1695, %r1694, %r46;
	add.s32 	%r1696, %r1695, %r47;
	add.s32 	%r1697, %r1696, %r48;
	add.s32 	%r1698, %r1697, %r49;
	add.s32 	%r1699, %r1698, %r38;
	not.b32 	%r1700, %r1717;
	add.s32 	%r67, %r1699, %r1700;
	mul.hi.u32 	%r1701, %r67, -1431655765;
	shr.u32 	%r1702, %r1701, 8;
	add.s32 	%r68, %r1702, 1;
	and.b32  	%r1703, %r1702, 3;
	setp.eq.s32 	%p573, %r1703, 3;
	@%p573 bra 	$L__BB8_103;
	cvt.u64.u32 	%rd696, %r1717;
	shl.b32 	%r1704, %r1717, 2;
	mov.u32 	%r1705, _ZZN3cub18CUB_300001_SM_10006detail6select23DeviceSelectSweepKernelINS2_10policy_hubIjNS0_8NullTypeEiLb0ELNS0_10SelectImplE0EE10Policy1000EPjPS5_S9_PlNS0_13ScanTileStateIiLb1EEE17belongsToPivotBinS5_iNS2_19streaming_context_tIlLb1EEELS6_0EEEvT0_T1_T2_T3_T4_T5_T6_T7_iT8_NS1_7vsmem_tEE19static_temp_storage;
	add.s32 	%r1714, %r1705, %r1704;
	and.b32  	%r1706, %r68, 3;
	neg.s32 	%r1713, %r1706;
$L__BB8_100:
	.pragma "nounroll";
	setp.ne.s16 	%p574, %rs2, 0;
	ld.shared.u32 	%r73, [%r1714];
	mov.b64 	%rd697, 0;
	@%p574 bra 	$L__BB8_102;
	ld.global.u64 	%rd697, [%rd7];
$L__BB8_102:
	add.s64 	%rd664, %rd697, %rd696;
	shl.b64 	%rd665, %rd664, 2;
	add.s64 	%rd666, %rd6, %rd665;
	st.global.u32 	[%rd666], %r73;
	add.s64 	%rd696, %rd696, 384;
	cvt.u32.u64 	%r1717, %rd696;
	add.s32 	%r1714, %r1714, 1536;
	add.s32 	%r1713, %r1713, 1;
	setp.ne.s32 	%p575, %r1713, 0;
	@%p575 bra 	$L__BB8_100;
$L__BB8_103:
	setp.lt.u32 	%p576, %r67, 1152;
	@%p576 bra 	$L__BB8_545;
	mul.wide.u32 	%rd668, %r1717, 4;
	add.s64 	%rd13, %rd6, %rd668;
	shl.b32 	%r1707, %r1717, 2;
	mov.u32 	%r1708, _ZZN3cub18CUB_300001_SM_10006detail6select23DeviceSelectSweepKernelINS2_10policy_hubIjNS0_8NullTypeEiLb0ELNS0_10SelectImplE0EE10Policy1000EPjPS5_S9_PlNS0_13ScanTileStateIiLb1EEE17belongsToPivotBinS5_iNS2_19streaming_context_tIlLb1EEELS6_0EEEvT0_T1_T2_T3_T4_T5_T6_T7_iT8_NS1_7vsmem_tEE19static_temp_storage;
	add.s32 	%r1709, %r1707, %r1708;
	add.s32 	%r1716, %r1709, 3072;
	mov.b64 	%rd698, 0;
$L__BB8_105:
	setp.ne.s16 	%p577, %rs2, 0;
	ld.shared.u32 	%r81, [%r1716+-3072];
	mov.b64 	%rd699, 0;
	@%p577 bra 	$L__BB8_107;
	ld.global.u64 	%rd699, [%rd7];
$L__BB8_107:
	setp.ne.s16 	%p578, %rs2, 0;
	shl.b64 	%rd671, %rd699, 2;
	add.s64 	%rd672, %rd698, %rd671;
	add.s64 	%rd673, %rd13, %rd672;
	st.global.u32 	[%rd673], %r81;
	ld.shared.u32 	%r82, [%r1716+-1536];
	mov.b64 	%rd700, 0;
	@%p578 bra 	$L__BB8_109;
	ld.global.u64 	%rd700, [%rd7];
$L__BB8_109:
	setp.ne.s16 	%p579, %rs2, 0;
	shl.b64 	%rd675, %rd700, 2;
	add.s64 	%rd676, %rd698, %rd675;
	add.s64 	%rd677, %rd13, %rd676;
	st.global.u32 	[%rd677+1536], %r82;
	ld.shared.u32 	%r83, [%r1716];
	mov.b64 	%rd701, 0;
	@%p579 bra 	$L__BB8_111;
	ld.global.u64 	%rd701, [%rd7];
$L__BB8_111:
	setp.ne.s16 	%p580, %rs2, 0;
	shl.b64 	%rd679, %rd701, 2;
	add.s64 	%rd680, %rd698, %rd679;
	add.s64 	%rd681, %rd13, %rd680;
	st.global.u32 	[%rd681+3072], %r83;
	ld.shared.u32 	%r84, [%r1716+1536];
	mov.b64 	%rd702, 0;
	@%p580 bra 	$L__BB8_113;
	ld.global.u64 	%rd702, [%rd7];
$L__BB8_113:
	shl.b64 	%rd682, %rd702, 2;
	add.s64 	%rd683, %rd698, %rd682;
	add.s64 	%rd684, %rd13, %rd683;
	st.global.u32 	[%rd684+4608], %r84;
	add.s32 	%r1717, %r1717, 1536;
	add.s64 	%rd698, %rd698, 6144;
	add.s32 	%r1716, %r1716, 6144;
	setp.lt.s32 	%p581, %r1717, %r65;
	@%p581 bra 	$L__BB8_105;
	bra.uni 	$L__BB8_545;
$L__BB8_114:
	ld.param.u64 	%rd685, [_ZN3cub18CUB_300001_SM_10006detail6select23DeviceSelectSweepKernelINS2_10policy_hubIjNS0_8NullTypeEiLb0ELNS0_10SelectImplE0EE10Policy1000EPjPS5_S9_PlNS0_13ScanTileStateIiLb1EEE17belongsToPivotBinS5_iNS2_19streaming_context_tIlLb1EEELS6_0EEEvT0_T1_T2_T3_T4_T5_T6_T7_iT8_NS1_7vsmem_tE_param_0];
	mov.u64 	%rd446, %rd210;
	ld.param.u8 	%rs54, [%rd446];
	setp.eq.s16 	%p354, %rs54, 0;
	ld.param.u64 	%rd447, [%rd446+16];
	selp.b64 	%rd448, %rd447, 0, %p354;
	mov.u32 	%r1127, %ctaid.y;
	mad.lo.s32 	%r1727, %r467, %r468, %r1127;
	mul.lo.s32 	%r1128, %r1727, 5760;
	cvt.s64.s32 	%rd449, %r1128;
	add.s64 	%rd450, %rd448, %rd449;
	mov.u32 	%r1735, %tid.x;
	and.b32  	%r1129, %r1735, 31;
	and.b32  	%r1130, %r1735, 992;
	mul.lo.s32 	%r1131, %r1130, 15;
	or.b32  	%r1132, %r1131, %r1129;
	cvt.u64.u32 	%rd451, %r1132;
	add.s64 	%rd452, %rd450, %rd451;
	cvta.to.global.u64 	%rd453, %rd685;
	shl.b64 	%rd454, %rd452, 2;
	add.s64 	%rd455, %rd453, %rd454;
	ld.global.u32 	%r1133, [%rd455];
	ld.global.u32 	%r1134, [%rd455+128];
	ld.global.u32 	%r1135, [%rd455+256];
	ld.global.u32 	%r1136, [%rd455+384];
	ld.global.u32 	%r1137, [%rd455+512];
	ld.global.u32 	%r1138, [%rd455+640];
	ld.global.u32 	%r1139, [%rd455+768];
	ld.global.u32 	%r1140, [%rd455+896];
	ld.global.u32 	%r1141, [%rd455+1024];
	ld.global.u32 	%r1142, [%rd455+1152];
	ld.global.u32 	%r1143, [%rd455+1280];
	ld.global.u32 	%r1144, [%rd455+1408];
	ld.global.u32 	%r1145, [%rd455+1536];
	ld.global.u32 	%r1146, [%rd455+1664];
	ld.global.u32 	%r1147, [%rd455+1792];
	// begin inline asm
	mov.u32 %r1094, %laneid;
	// end inline asm
	shr.u32 	%r90, %r1735, 5;
	mad.lo.s32 	%r1148, %r90, 480, %r1094;
	shl.b32 	%r1149, %r1148, 2;
	mov.u32 	%r1150, _ZZN3cub18CUB_300001_SM_10006detail6select23DeviceSelectSweepKernelINS2_10policy_hubIjNS0_8NullTypeEiLb0ELNS0_10SelectImplE0EE10Policy1000EPjPS5_S9_PlNS0_13ScanTileStateIiLb1EEE17belongsToPivotBinS5_iNS2_19streaming_context_tIlLb1EEELS6_0EEEvT0_T1_T2_T3_T4_T5_T6_T7_iT8_NS1_7vsmem_tEE19static_temp_storage;
	add.s32 	%r1151, %r1150, %r1149;
	st.shared.u32 	[%r1151], %r1133;
	st.shared.u32 	[%r1151+128], %r1134;
	st.shared.u32 	[%r1151+256], %r1135;
	st.shared.u32 	[%r1151+384], %r1136;
	st.shared.u32 	[%r1151+512], %r1137;
	st.shared.u32 	[%r1151+640], %r1138;
	st.shared.u32 	[%r1151+768], %r1139;
	st.shared.u32 	[%r1151+896], %r1140;
	st.shared.u32 	[%r1151+1024], %r1141;
	st.shared.u32 	[%r1151+1152], %r1142;
	st.shared.u32 	[%r1151+1280], %r1143;
	st.shared.u32 	[%r1151+1408], %r1144;
	st.shared.u32 	[%r1151+1536], %r1145;
	st.shared.u32 	[%r1151+1664], %r1146;
	st.shared.u32 	[%r1151+1792], %r1147;
	bar.warp.sync 	-1;
	mad.lo.s32 	%r1152, %r1094, 56, %r1151;
	ld.shared.u32 	%r91, [%r1152];
	ld.shared.u32 	%r92, [%r1152+4];
	ld.shared.u32 	%r93, [%r1152+8];
	ld.shared.u32 	%r94, [%r1152+12];
	ld.shared.u32 	%r95, [%r1152+16];
	ld.shared.u32 	%r96, [%r1152+20];
	ld.shared.u32 	%r97, [%r1152+24];
	ld.shared.u32 	%r98, [%r1152+28];
	ld.shared.u32 	%r99, [%r1152+32];
	ld.shared.u32 	%r100, [%r1152+36];
	ld.shared.u32 	%r101, [%r1152+40];
	ld.shared.u32 	%r102, [%r1152+44];
	ld.shared.u32 	%r103, [%r1152+48];
	ld.shared.u32 	%r104, [%r1152+52];
	ld.shared.u32 	%r105, [%r1152+56];
	shl.b32 	%r1153, %r1, 3;
	sub.s32 	%r1154, 32, %r1153;
	shr.u32 	%r1155, %r91, %r1154;
	and.b32  	%r106, %r1155, 255;
	setp.eq.s32 	%p355, %r106, %r2;
	selp.u32 	%r1156, 1, 0, %p355;
	shr.u32 	%r1157, %r92, %r1154;
	and.b32  	%r107, %r1157, 255;
	setp.eq.s32 	%p356, %r107, %r2;
	selp.u32 	%r1158, 1, 0, %p356;
	shr.u32 	%r1159, %r93, %r1154;
	and.b32  	%r108, %r1159, 255;
	setp.eq.s32 	%p357, %r108, %r2;
	selp.u32 	%r1160, 1, 0, %p357;
	shr.u32 	%r1161, %r94, %r1154;
	and.b32  	%r109, %r1161, 255;
	setp.eq.s32 	%p358, %r109, %r2;
	selp.u32 	%r1162, 1, 0, %p358;
	shr.u32 	%r1163, %r95, %r1154;
	and.b32  	%r110, %r1163, 255;
	setp.eq.s32 	%p359, %r110, %r2;
	selp.u32 	%r1164, 1, 0, %p359;
	shr.u32 	%r1165, %r96, %r1154;
	and.b32  	%r111, %r1165, 255;
	setp.eq.s32 	%p360, %r111, %r2;
	selp.u32 	%r1166, 1, 0, %p360;
	shr.u32 	%r1167, %r97, %r1154;
	and.b32  	%r112, %r1167, 255;
	setp.eq.s32 	%p361, %r112, %r2;
	selp.u32 	%r1168, 1, 0, %p361;
	shr.u32 	%r1169, %r98, %r1154;
	and.b32  	%r113, %r1169, 255;
	setp.eq.s32 	%p362, %r113, %r2;
	selp.u32 	%r1170, 1, 0, %p362;
	shr.u32 	%r1171, %r99, %r1154;
	and.b32  	%r114, %r1171, 255;
	setp.eq.s32 	%p363, %r114, %r2;
	selp.u32 	%r1172, 1, 0, %p363;
	shr.u32 	%r1173, %r100, %r1154;
	and.b32  	%r115, %r1173, 255;
	setp.eq.s32 	%p364, %r115, %r2;
	selp.u32 	%r1174, 1, 0, %p364;
	shr.u32 	%r1175, %r101, %r1154;
	and.b32  	%r116, %r1175, 255;
	setp.eq.s32 	%p365, %r116, %r2;
	selp.u32 	%r1176, 1, 0, %p365;
	shr.u32 	%r1177, %r102, %r1154;
	and.b32  	%r117, %r1177, 255;
	setp.eq.s32 	%p366, %r117, %r2;
	selp.u32 	%r1178, 1, 0, %p366;
	shr.u32 	%r1179, %r103, %r1154;
	and.b32  	%r118, %r1179, 255;
	setp.eq.s32 	%p367, %r118, %r2;
	selp.u32 	%r1180, 1, 0, %p367;
	shr.u32 	%r1181, %r104, %r1154;
	and.b32  	%r119, %r1181, 255;
	setp.eq.s32 	%p368, %r119, %r2;
	selp.u32 	%r1182, 1, 0, %p368;
	shr.u32 	%r1183, %r105, %r1154;
	and.b32  	%r120, %r1183, 255;
	setp.eq.s32 	%p369, %r120, %r2;
	selp.u32 	%r1184, 1, 0, %p369;
	bar.sync 	0;
	add.s32 	%r1185, %r1158, %r1156;
	add.s32 	%r1186, %r1185, %r1160;
	add.s32 	%r1187, %r1186, %r1162;
	add.s32 	%r1188, %r1187, %r1164;
	add.s32 	%r1189, %r1188, %r1166;
	add.s32 	%r1190, %r1189, %r1168;
	add.s32 	%r1191, %r1190, %r1170;
	add.s32 	%r1192, %r1191, %r1172;
	add.s32 	%r1193, %r1192, %r1174;
	add.s32 	%r1194, %r1193, %r1176;
	add.s32 	%r1195, %r1194, %r1178;
	add.s32 	%r1196, %r1195, %r1180;
	add.s32 	%r1197, %r1196, %r1182;
	add.s32 	%r1099, %r1197, %r1184;
	mov.b32 	%r1097, 1;
	mov.b32 	%r1122, 0;
	mov.b32 	%r1124, -1;
	// begin inline asm
	{  .reg .s32 r0;  .reg .pred p;  shfl.sync.up.b32 r0|p, %r1099, %r1097, %r1122, %r1124;  @p add.s32 r0, r0, %r1099;  mov.s32 %r1095, r0;}
	// end inline asm
	mov.b32 	%r1103, 2;
	// begin inline asm
	{  .reg .s32 r0;  .reg .pred p;  shfl.sync.up.b32 r0|p, %r1095, %r1103, %r1122, %r1124;  @p add.s32 r0, r0, %r1095;  mov.s32 %r1101, r0;}
	// end inline asm
	mov.b32 	%r1109, 4;
	// begin inline asm
	{  .reg .s32 r0;  .reg .pred p;  shfl.sync.up.b32 r0|p, %r1101, %r1109, %r1122, %r1124;  @p add.s32 r0, r0, %r1101;  mov.s32 %r1107, r0;}
	// end inline asm
	mov.b32 	%r1115, 8;
	// begin inline asm
	{  .reg .s32 r0;  .reg .pred p;  shfl.sync.up.b32 r0|p, %r1107, %r1115, %r1122, %r1124;  @p add.s32 r0, r0, %r1107;  mov.s32 %r1113, r0;}
	// end inline asm
	mov.b32 	%r1121, 16;
	// begin inline asm
	{  .reg .s32 r0;  .reg .pred p;  shfl.sync.up.b32 r0|p, %r1113, %r1121, %r1122, %r1124;  @p add.s32 r0, r0, %r1113;  mov.s32 %r1119, r0;}
	// end inline asm
	setp.ne.s32 	%p370, %r1094, 31;
	@%p370 bra 	$L__BB8_116;
	shl.b32 	%r1198, %r90, 2;
	add.s32 	%r1200, %r1150, %r1198;
	st.shared.u32 	[%r1200], %r1119;
$L__BB8_116:
	sub.s32 	%r1201, %r1119, %r1099;
	bar.sync 	0;
	ld.shared.v4.u32 	{%r1202, %r1203, %r1204, %r1205}, [_ZZN3cub18CUB_300001_SM_10006detail6select23DeviceSelectSweepKernelINS2_10policy_hubIjNS0_8NullTypeEiLb0ELNS0_10SelectImplE0EE10Policy1000EPjPS5_S9_PlNS0_13ScanTileStateIiLb1EEE17belongsToPivotBinS5_iNS2_19streaming_context_tIlLb1EEELS6_0EEEvT0_T1_T2_T3_T4_T5_T6_T7_iT8_NS1_7vsmem_tEE19static_temp_storage];
	add.s32 	%r1206, %r1203, %r1202;
	setp.eq.s32 	%p371, %r90, 2;
	selp.b32 	%r1207, %r1206, %r1202, %p371;
	add.s32 	%r1208, %r1206, %r1204;
	setp.eq.s32 	%p372, %r90, 3;
	selp.b32 	%r1209, %r1208, %r1207, %p372;
	add.s32 	%r1210, %r1208, %r1205;
	setp.eq.s32 	%p373, %r90, 4;
	selp.b32 	%r1211, %r1210, %r1209, %p373;
	ld.shared.v4.u32 	{%r1212, %r1213, %r1214, %r1215}, [_ZZN3cub18CUB_300001_SM_10006detail6select23DeviceSelectSweepKernelINS2_10policy_hubIjNS0_8NullTypeEiLb0ELNS0_10SelectImplE0EE10Policy1000EPjPS5_S9_PlNS0_13ScanTileStateIiLb1EEE17belongsToPivotBinS5_iNS2_19streaming_context_tIlLb1EEELS6_0EEEvT0_T1_T2_T3_T4_T5_T6_T7_iT8_NS1_7vsmem_tEE19static_temp_storage+16];
	add.s32 	%r1216, %r1210, %r1212;
	setp.eq.s32 	%p374, %r90, 5;
	selp.b32 	%r1217, %r1216, %r1211, %p374;
	add.s32 	%r1218, %r1216, %r1213;
	setp.eq.s32 	%p375, %r90, 6;
	selp.b32 	%r1219, %r1218, %r1217, %p375;
	add.s32 	%r1220, %r1218, %r1214;
	setp.eq.s32 	%p376, %r90, 7;
	selp.b32 	%r1221, %r1220, %r1219, %p376;
	add.s32 	%r1222, %r1220, %r1215;
	setp.eq.s32 	%p377, %r90, 8;
	selp.b32 	%r1223, %r1222, %r1221, %p377;
	ld.shared.v4.u32 	{%r1224, %r1225, %r1226, %r1227}, [_ZZN3cub18CUB_300001_SM_10006detail6select23DeviceSelectSweepKernelINS2_10policy_hubIjNS0_8NullTypeEiLb0ELNS0_10SelectImplE0EE10Policy1000EPjPS5_S9_PlNS0_13ScanTileStateIiLb1EEE17belongsToPivotBinS5_iNS2_19streaming_context_tIlLb1EEELS6_0EEEvT0_T1_T2_T3_T4_T5_T6_T7_iT8_NS1_7vsmem_tEE19static_temp_storage+32];
	add.s32 	%r1228, %r1222, %r1224;
	setp.eq.s32 	%p378, %r90, 9;
	selp.b32 	%r1229, %r1228, %r1223, %p378;
	add.s32 	%r1230, %r1228, %r1225;
	setp.eq.s32 	%p379, %r90, 10;
	selp.b32 	%r1231, %r1230, %r1229, %p379;
	add.s32 	%r1232, %r1230, %r1226;
	setp.eq.s32 	%p380, %r90, 11;
	selp.b32 	%r1233, %r1232, %r1231, %p380;
	add.s32 	%r123, %r1232, %r1227;
	setp.gt.u32 	%p381, %r1735, 31;
	setp.lt.u32 	%p382, %r1735, 32;
	setp.eq.s32 	%p383, %r1094, 0;
	selp.b32 	%r1234, 0, %r1201, %p383;
	add.s32 	%r1731, %r1233, %r1234;
	selp.b32 	%r125, %r1201, %r1731, %p382;
	@%p381 bra 	$L__BB8_132;
	setp.ne.s32 	%p384, %r1735, 0;
	mul.wide.s32 	%rd456, %r1727, 8;
	add.s64 	%rd55, %rd4, %rd456;
	@%p384 bra 	$L__BB8_119;
	st.shared.u32 	[_ZZN3cub18CUB_300001_SM_10006detail6select23DeviceSelectSweepKernelINS2_10policy_hubIjNS0_8NullTypeEiLb0ELNS0_10SelectImplE0EE10Policy1000EPjPS5_S9_PlNS0_13ScanTileStateIiLb1EEE17belongsToPivotBinS5_iNS2_19streaming_context_tIlLb1EEELS6_0EEEvT0_T1_T2_T3_T4_T5_T6_T7_iT8_NS1_7vsmem_tEE19static_temp_storage+76], %r123;
	add.s64 	%rd457, %rd55, 256;
	mov.b32 	%r1235, 100;
	// begin inline asm
	st.relaxed.gpu.v2.u32 [%rd457], {%r1235, %r123};
	// end inline asm
$L__BB8_119:
	not.b32 	%r1241, %r1735;
	add.s32 	%r1242, %r1727, %r1241;
	mov.b32 	%r1237, 585;
	// begin inline asm
	nanosleep.u32 %r1237;
	// end inline asm
	mul.wide.s32 	%rd459, %r1242, 8;
	add.s64 	%rd460, %rd4, %rd459;
	add.s64 	%rd458, %rd460, 256;
	// begin inline asm
	ld.relaxed.gpu.v2.u32 {%r1728, %r1720}, [%rd458];
	// end inline asm
	mov.b32 	%r1721, 754;
$L__BB8_120:
	setp.eq.s32 	%p385, %r1728, 99;
	mov.b32 	%r1243, -1;
	vote.sync.any.pred 	%p386, %p385, %r1243;
	not.pred 	%p387, %p386;
	@%p387 bra 	$L__BB8_122;
	shr.u32 	%r134, %r1721, 1;
	mul.lo.s32 	%r1444, %r1727, 16807;
	and.b32  	%r1727, %r1444, 2147483647;
	sub.s32 	%r1445, %r1721, %r134;
	add.s32 	%r1446, %r1445, 1;
	rem.u32 	%r1447, %r1727, %r1446;
	add.s32 	%r1441, %r1447, %r134;
	// begin inline asm
	nanosleep.u32 %r1441;
	// end inline asm
	// begin inline asm
	ld.relaxed.gpu.v2.u32 {%r1728, %r1720}, [%rd458];
	// end inline asm
	mov.u32 	%r1721, %r134;
	bra.uni 	$L__BB8_120;
$L__BB8_122:
	mov.u32 	%r1273, %nctaid.y;
	mad.lo.s32 	%r1275, %r467, %r1273, %r1127;
	mov.u32 	%r1276, %tid.x;
	not.b32 	%r1277, %r1276;
	add.s32 	%r1726, %r1275, %r1277;
	setp.eq.s32 	%p388, %r1728, 101;
	mov.b32 	%r1270, -1;
	vote.sync.ballot.b32 	%r1278, %p388, %r1270;
	// begin inline asm
	mov.u32 %r1245, %lanemask_ge;
	// end inline asm
	and.b32  	%r1279, %r1278, %r1245;
	or.b32  	%r1280, %r1279, -2147483648;
	add.s32 	%r1281, %r1280, -1;
	not.b32 	%r1282, %r1280;
	and.b32  	%r1283, %r1282, %r1281;
	popc.b32 	%r1249, %r1283;
	mov.b32 	%r1248, 1;
	// begin inline asm
	shfl.sync.down.b32 %r1246, %r1720, %r1248, %r1249, %r1270;
	// end inline asm
	setp.lt.s32 	%p390, %r1094, %r1249;
	selp.b32 	%r1284, %r1246, 0, %p390;
	add.s32 	%r1252, %r1284, %r1720;
	mov.b32 	%r1253, 2;
	// begin inline asm
	shfl.sync.down.b32 %r1251, %r1252, %r1253, %r1249, %r1270;
	// end inline asm
	add.s32 	%r1285, %r1094, 2;
	setp.gt.s32 	%p391, %r1285, %r1249;
	selp.b32 	%r1286, 0, %r1251, %p391;
	add.s32 	%r1257, %r1252, %r1286;
	mov.b32 	%r1258, 4;
	// begin inline asm
	shfl.sync.down.b32 %r1256, %r1257, %r1258, %r1249, %r1270;
	// end inline asm
	add.s32 	%r1287, %r1094, 4;
	setp.gt.s32 	%p392, %r1287, %r1249;
	selp.b32 	%r1288, 0, %r1256, %p392;
	add.s32 	%r1262, %r1257, %r1288;
	mov.b32 	%r1263, 8;
	// begin inline asm
	shfl.sync.down.b32 %r1261, %r1262, %r1263, %r1249, %r1270;
	// end inline asm
	add.s32 	%r1289, %r1094, 8;
	setp.gt.s32 	%p393, %r1289, %r1249;
	selp.b32 	%r1290, 0, %r1261, %p393;
	add.s32 	%r1267, %r1262, %r1290;
	mov.b32 	%r1268, 16;
	// begin inline asm
	shfl.sync.down.b32 %r1266, %r1267, %r1268, %r1249, %r1270;
	// end inline asm
	add.s32 	%r1291, %r1094, 16;
	setp.gt.s32 	%p394, %r1291, %r1249;
	selp.b32 	%r1292, 0, %r1266, %p394;
	add.s32 	%r1724, %r1267, %r1292;
	add.s64 	%rd57, %rd4, 256;
	mov.b32 	%r1722, 754;
$L__BB8_123:
	setp.ne.s32 	%p395, %r1728, 101;
	mov.b32 	%r1293, -1;
	vote.sync.all.pred 	%p396, %p395, %r1293;
	not.pred 	%p397, %p396;
	@%p397 bra 	$L__BB8_128;
	shr.u32 	%r1722, %r1722, 1;
	mul.wide.s32 	%rd565, %r1726, 8;
	add.s64 	%rd566, %rd57, %rd565;
	add.s64 	%rd564, %rd566, -256;
	// begin inline asm
	ld.relaxed.gpu.v2.u32 {%r1728, %r1729}, [%rd564];
	// end inline asm
	mov.u32 	%r1730, %r1722;
$L__BB8_125:
	setp.eq.s32 	%p471, %r1728, 99;
	mov.b32 	%r1391, -1;
	vote.sync.any.pred 	%p472, %p471, %r1391;
	not.pred 	%p473, %p472;
	@%p473 bra 	$L__BB8_127;
	shr.u32 	%r155, %r1730, 1;
	mul.lo.s32 	%r1437, %r1727, 16807;
	and.b32  	%r1727, %r1437, 2147483647;
	sub.s32 	%r1438, %r1730, %r155;
	add.s32 	%r1439, %r1438, 1;
	rem.u32 	%r1440, %r1727, %r1439;
	add.s32 	%r1434, %r1440, %r155;
	// begin inline asm
	nanosleep.u32 %r1434;
	// end inline asm
	// begin inline asm
	ld.relaxed.gpu.v2.u32 {%r1728, %r1729}, [%rd564];
	// end inline asm
	mov.u32 	%r1730, %r155;
	bra.uni 	$L__BB8_125;
$L__BB8_127:
	setp.eq.s32 	%p474, %r1728, 101;
	mov.b32 	%r1417, -1;
	vote.sync.ballot.b32 	%r1418, %p474, %r1417;
	and.b32  	%r1419, %r1418, %r1245;
	or.b32  	%r1420, %r1419, -2147483648;
	add.s32 	%r1421, %r1420, -1;
	not.b32 	%r1422, %r1420;
	and.b32  	%r1423, %r1422, %r1421;
	popc.b32 	%r1396, %r1423;
	mov.b32 	%r1395, 1;
	// begin inline asm
	shfl.sync.down.b32 %r1393, %r1729, %r1395, %r1396, %r1417;
	// end inline asm
	setp.lt.s32 	%p476, %r1094, %r1396;
	selp.b32 	%r1424, %r1393, 0, %p476;
	add.s32 	%r1399, %r1424, %r1729;
	mov.b32 	%r1400, 2;
	// begin inline asm
	shfl.sync.down.b32 %r1398, %r1399, %r1400, %r1396, %r1417;
	// end inline asm
	setp.gt.s32 	%p477, %r1285, %r1396;
	selp.b32 	%r1426, 0, %r1398, %p477;
	add.s32 	%r1404, %r1399, %r1426;
	mov.b32 	%r1405, 4;
	// begin inline asm
	shfl.sync.down.b32 %r1403, %r1404, %r1405, %r1396, %r1417;
	// end inline asm
	add.s32 	%r1427, %r1094, 4;
	setp.gt.s32 	%p478, %r1427, %r1396;
	selp.b32 	%r1428, 0, %r1403, %p478;
	add.s32 	%r1409, %r1404, %r1428;
	mov.b32 	%r1410, 8;
	// begin inline asm
	shfl.sync.down.b32 %r1408, %r1409, %r1410, %r1396, %r1417;
	// end inline asm
	add.s32 	%r1429, %r1094, 8;
	setp.gt.s32 	%p479, %r1429, %r1396;
	selp.b32 	%r1430, 0, %r1408, %p479;
	add.s32 	%r1414, %r1409, %r1430;
	mov.b32 	%r1415, 16;
	// begin inline asm
	shfl.sync.down.b32 %r1413, %r1414, %r1415, %r1396, %r1417;
	// end inline asm
	add.s32 	%r1431, %r1094, 16;
	setp.gt.s32 	%p480, %r1431, %r1396;
	selp.b32 	%r1432, 0, %r1413, %p480;
	add.s32 	%r1433, %r1432, %r1724;
	add.s32 	%r1724, %r1433, %r1414;
	add.s32 	%r1726, %r1726, -32;
	bra.uni 	$L__BB8_123;
$L__BB8_128:
	setp.ne.s32 	%p398, %r1276, 0;
	@%p398 bra 	$L__BB8_130;
	add.s32 	%r1297, %r1724, %r123;
	add.s64 	%rd461, %rd55, 256;
	mov.b32 	%r1296, 101;
	// begin inline asm
	st.relaxed.gpu.v2.u32 [%rd461], {%r1296, %r1297};
	// end inline asm
	st.shared.u32 	[_ZZN3cub18CUB_300001_SM_10006detail6select23DeviceSelectSweepKernelINS2_10policy_hubIjNS0_8NullTypeEiLb0ELNS0_10SelectImplE0EE10Policy1000EPjPS5_S9_PlNS0_13ScanTileStateIiLb1EEE17belongsToPivotBinS5_iNS2_19streaming_context_tIlLb1EEELS6_0EEEvT0_T1_T2_T3_T4_T5_T6_T7_iT8_NS1_7vsmem_tEE19static_temp_storage+68], %r1724;
	st.shared.u32 	[_ZZN3cub18CUB_300001_SM_10006detail6select23DeviceSelectSweepKernelINS2_10policy_hubIjNS0_8NullTypeEiLb0ELNS0_10SelectImplE0EE10Policy1000EPjPS5_S9_PlNS0_13ScanTileStateIiLb1EEE17belongsToPivotBinS5_iNS2_19streaming_context_tIlLb1EEELS6_0EEEvT0_T1_T2_T3_T4_T5_T6_T7_iT8_NS1_7vsmem_tEE19static_temp_storage+72], %r1297;
$L__BB8_130:
	setp.ne.s32 	%p399, %r1094, 0;
	mov.u32 	%r1731, %r125;
	@%p399 bra 	$L__BB8_132;
	st.shared.u32 	[_ZZN3cub18CUB_300001_SM_10006detail6select23DeviceSelectSweepKernelINS2_10policy_hubIjNS0_8NullTypeEiLb0ELNS0_10SelectImplE0EE10Policy1000EPjPS5_S9_PlNS0_13ScanTileStateIiLb1EEE17belongsToPivotBinS5_iNS2_19streaming_context_tIlLb1EEELS6_0EEEvT0_T1_T2_T3_T4_T5_T6_T7_iT8_NS1_7vsmem_tEE19static_temp_storage+60], %r1724;
	mov.u32 	%r1731, %r1724;
$L__BB8_132:
	bar.sync 	0;
	setp.eq.s32 	%p400, %r1735, 0;
	ld.shared.u32 	%r1299, [_ZZN3cub18CUB_300001_SM_10006detail6select23DeviceSelectSweepKernelINS2_10policy_hubIjNS0_8NullTypeEiLb0ELNS0_10SelectImplE0EE10Policy1000EPjPS5_S9_PlNS0_13ScanTileStateIiLb1EEE17belongsToPivotBinS5_iNS2_19streaming_context_tIlLb1EEELS6_0EEEvT0_T1_T2_T3_T4_T5_T6_T7_iT8_NS1_7vsmem_tEE19static_temp_storage+60];
	.pragma "used_bytes_mask 61680";
	ld.shared.v4.u32 	{%r1300, %r162, %r1301, %r163}, [_ZZN3cub18CUB_300001_SM_10006detail6select23DeviceSelectSweepKernelINS2_10policy_hubIjNS0_8NullTypeEiLb0ELNS0_10SelectImplE0EE10Policy1000EPjPS5_S9_PlNS0_13ScanTileStateIiLb1EEE17belongsToPivotBinS5_iNS2_19streaming_context_tIlLb1EEELS6_0EEEvT0_T1_T2_T3_T4_T5_T6_T7_iT8_NS1_7vsmem_tEE19static_temp_storage+64];
	selp.b32 	%r1302, 0, %r1299, %p400;
	add.s32 	%r164, %r1302, %r1731;
	setp.eq.s32 	%p401, %r106, %r2;
	selp.u32 	%r1303, 1, 0, %p401;
	add.s32 	%r165, %r164, %r1303;
	setp.eq.s32 	%p402, %r107, %r2;
	selp.u32 	%r1304, 1, 0, %p402;
	add.s32 	%r1305, %r1304, %r1303;
	add.s32 	%r166, %r1305, %r164;
	setp.eq.s32 	%p403, %r108, %r2;
	selp.u32 	%r1306, 1, 0, %p403;
	add.s32 	%r167, %r166, %r1306;
	setp.eq.s32 	%p404, %r109, %r2;
	selp.u32 	%r1307, 1, 0, %p404;
	add.s32 	%r168, %r167, %r1307;
	setp.eq.s32 	%p405, %r110, %r2;
	selp.u32 	%r1308, 1, 0, %p405;
	add.s32 	%r169, %r168, %r1308;
	setp.eq.s32 	%p406, %r111, %r2;
	selp.u32 	%r1309, 1, 0, %p406;
	add.s32 	%r170, %r169, %r1309;
	setp.eq.s32 	%p407, %r112, %r2;
	selp.u32 	%r1310, 1, 0, %p407;
	add.s32 	%r171, %r170, %r1310;
	setp.eq.s32 	%p408, %r113, %r2;
	selp.u32 	%r1311, 1, 0, %p408;
	add.s32 	%r172, %r171, %r1311;
	setp.eq.s32 	%p409, %r114, %r2;
	selp.u32 	%r1312, 1, 0, %p409;
	add.s32 	%r173, %r172, %r1312;
	setp.eq.s32 	%p410, %r115, %r2;
	selp.u32 	%r1313, 1, 0, %p410;
	add.s32 	%r174, %r173, %r1313;
	setp.eq.s32 	%p411, %r116, %r2;
	selp.u32 	%r1314, 1, 0, %p411;
	add.s32 	%r175, %r174, %r1314;
	setp.eq.s32 	%p412, %r117, %r2;
	selp.u32 	%r1315, 1, 0, %p412;
	add.s32 	%r176, %r175, %r1315;
	setp.eq.s32 	%p413, %r118, %r2;
	selp.u32 	%r1316, 1, 0, %p413;
	add.s32 	%r177, %r176, %r1316;
	setp.eq.s32 	%p414, %r119, %r2;
	selp.u32 	%r1317, 1, 0, %p414;
	add.s32 	%r178, %r177, %r1317;
	setp.gt.s32 	%p415, %r163, 384;
	@%p415 bra 	$L__BB8_193;
	mov.u64 	%rd462, %rd210;
	ld.param.u8 	%rs3, [%rd462];
	ld.param.u64 	%rd463, [%rd462+24];
	cvta.to.global.u64 	%rd58, %rd463;
	@%p401 bra 	$L__BB8_134;
	bra.uni 	$L__BB8_137;
$L__BB8_134:
	setp.ne.s16 	%p417, %rs3, 0;
	mov.b64 	%rd723, 0;
	@%p417 bra 	$L__BB8_136;
	ld.global.u64 	%rd723, [%rd58];
$L__BB8_136:
	ld.param.u64 	%rd687, [_ZN3cub18CUB_300001_SM_10006detail6select23DeviceSelectSweepKernelINS2_10policy_hubIjNS0_8NullTypeEiLb0ELNS0_10SelectImplE0EE10Policy1000EPjPS5_S9_PlNS0_13ScanTileStateIiLb1EEE17belongsToPivotBinS5_iNS2_19streaming_context_tIlLb1EEELS6_0EEEvT0_T1_T2_T3_T4_T5_T6_T7_iT8_NS1_7vsmem_tE_param_2];
	cvt.s64.s32 	%rd465, %r164;
	add.s64 	%rd466, %rd723, %rd465;
	cvta.to.global.u64 	%rd467, %rd687;
	shl.b64 	%rd468, %rd466, 2;
	add.s64 	%rd469, %rd467, %rd468;
	st.global.u32 	[%rd469], %r91;
$L__BB8_137:
	setp.ne.s32 	%p418, %r107, %r2;
	@%p418 bra 	$L__BB8_141;
	setp.ne.s16 	%p419, %rs3, 0;
	mov.b64 	%rd724, 0;
	@%p419 bra 	$L__BB8_140;
	ld.global.u64 	%rd724, [%rd58];
$L__BB8_140:
	ld.param.u64 	%rd688, [_ZN3cub18CUB_300001_SM_10006detail6select23DeviceSelectSweepKernelINS2_10policy_hubIjNS0_8NullTypeEiLb0ELNS0_10SelectImplE0EE10Policy1000EPjPS5_S9_PlNS0_13ScanTileStateIiLb1EEE17belongsToPivotBinS5_iNS2_19streaming_context_tIlLb1EEELS6_0EEEvT0_T1_T2_T3_T4_T5_T6_T7_iT8_NS1_7vsmem_tE_param_2];
	cvt.s64.s32 	%rd471, %r165;
	add.s64 	%rd472, %rd724, %rd471;
	cvta.to.global.u64 	%rd473, %rd688;
	shl.b64 	%rd474, %rd472, 2;
	add.s64 	%rd475, %rd473, %rd474;
	st.global.u32 	[%rd475], %r92;
$L__BB8_141:
	ld.param.u64 	%rd689, [_ZN3cub18CUB_300001_SM_10006detail6select23DeviceSelectSweepKernelINS2_10policy_hubIjNS0_8NullTypeEiLb0ELNS0_10SelectImplE0EE10Policy1000EPjPS5_S9_PlNS0_13ScanTileStateIiLb1EEE17belongsToPivotBinS5_iNS2_19streaming_context_tIlLb1EEELS6_0EEEvT0_T1_T2_T3_T4_T5_T6_T7_iT8_NS1_7vsmem_tE_param_2];
	cvta.to.global.u64 	%rd76, %rd689;
	setp.ne.s32 	%p420, %r108, %r2;
	@%p420 bra 	$L__BB8_145;
	setp.ne.s16 	%p421, %rs3, 0;
	mov.b64 	%rd725, 0;
	@%p421 bra 	$L__BB8_144;
	ld.global.u64 	%rd725, [%rd58];
$L__BB8_144:
	cvt.s64.s32 	%rd477, %r166;
	add.s64 	%rd478, %rd725, %rd477;
	shl.b64 	%rd479, %rd478, 2;
	add.s64 	%rd480, %rd76, %rd479;
	st.global.u32 	[%rd480], %r93;
$L__BB8_145:
	setp.ne.s32 	%p422, %r109, %r2;
	@%p422 bra 	$L__BB8_149;
	setp.ne.s16 	%p423, %rs3, 0;
	mov.b64 	%rd726, 0;
	@%p423 bra 	$L__BB8_148;
	ld.global.u64 	%rd726, [%rd58];
$L__BB8_148:
	cvt.s64.s32 	%rd482, %r167;
	add.s64 	%rd483, %rd726, %rd482;
	shl.b64 	%rd484, %rd483, 2;
	add.s64 	%rd485, %rd76, %rd484;
	st.global.u32 	[%rd485], %r94;
$L__BB8_149:
	setp.ne.s32 	%p424, %r110, %r2;
	@%p424 bra 	$L__BB8_153;
	setp.ne.s16 	%p425, %rs3, 0;
	mov.b64 	%rd727, 0;
	@%p425 bra 	$L__BB8_152;
	ld.global.u64 	%rd727, [%rd58];
$L__BB8_152:
	cvt.s64.s32 	%rd487, %r168;
	add.s64 	%rd488, %rd727, %rd487;
	shl.b64 	%rd489, %rd488, 2;
	add.s64 	%rd490, %rd76, %rd489;
	st.global.u32 	[%rd490], %r95;
$L__BB8_153:
	setp.ne.s32 	%p426, %r111, %r2;
	@%p426 bra 	$L__BB8_157;
	setp.ne.s16 	%p427, %rs3, 0;
	mov.b64 	%rd728, 0;
	@%p427 bra 	$L__BB8_156;
	ld.global.u64 	%rd728, [%rd58];
$L__BB8_156:
	cvt.s64.s32 	%rd492, %r169;
	add.s64 	%rd493, %rd728, %rd492;
	shl.b64 	%rd494, %rd493, 2;
	add.s64 	%rd495, %rd76, %rd494;
	st.global.u32 	[%rd495], %r96;
$L__BB8_157:
	setp.ne.s32 	%p428, %r112, %r2;
	@%p428 bra 	$L__BB8_161;
	setp.ne.s16 	%p429, %rs3, 0;
	mov.b64 	%rd729, 0;
	@%p429 bra 	$L__BB8_160;
	ld.global.u64 	%rd729, [%rd58];
$L__BB8_160:
	cvt.s64.s32 	%rd497, %r170;
	add.s64 	%rd498, %rd729, %rd497;
	shl.b64 	%rd499, %rd498, 2;
	add.s64 	%rd500, %rd76, %rd499;
	st.global.u32 	[%rd500], %r97;
$L__BB8_161:
	setp.ne.s32 	%p430, %r113, %r2;
	@%p430 bra 	$L__BB8_165;
	setp.ne.s16 	%p431, %rs3, 0;
	mov.b64 	%rd730, 0;
	@%p431 bra 	$L__BB8_164;
	ld.global.u64 	%rd730, [%rd58];
$L__BB8_164:
	cvt.s64.s32 	%rd502, %r171;
	add.s64 	%rd503, %rd730, %rd502;
	shl.b64 	%rd504, %rd503, 2;
	add.s64 	%rd505, %rd76, %rd504;
	st.global.u32 	[%rd505], %r98;
$L__BB8_165:
	setp.ne.s32 	%p432, %r114, %r2;
	@%p432 bra 	$L__BB8_169;
	setp.ne.s16 	%p433, %rs3, 0;
	mov.b64 	%rd731, 0;
	@%p433 bra 	$L__BB8_168;
	ld.global.u64 	%rd731, [%rd58];
$L__BB8_168:
	cvt.s64.s32 	%rd507, %r172;
	add.s64 	%rd508, %rd731, %rd507;
	shl.b64 	%rd509, %rd508, 2;
	add.s64 	%rd510, %rd76, %rd509;
	st.global.u32 	[%rd510], %r99;
$L__BB8_169:
	setp.ne.s32 	%p434, %r115, %r2;
	@%p434 bra 	$L__BB8_173;
	setp.ne.s16 	%p435, %rs3, 0;
	mov.b64 	%rd732, 0;
	@%p435 bra 	$L__BB8_172;
	ld.global.u64 	%rd732, [%rd58];
$L__BB8_172:
	cvt.s64.s32 	%rd512, %r173;
	add.s64 	%rd513, %rd732, %rd512;
	shl.b64 	%rd514, %rd513, 2;
	add.s64 	%rd515, %rd76, %rd514;
	st.global.u32 	[%rd515], %r100;
$L__BB8_173:
	setp.ne.s32 	%p436, %r116, %r2;
	@%p436 bra 	$L__BB8_177;
	setp.ne.s16 	%p437, %rs3, 0;
	mov.b64 	%rd733, 0;
	@%p437 bra 	$L__BB8_176;
	ld.global.u64 	%rd733, [%rd58];
$L__BB8_176:
	cvt.s64.s32 	%rd517, %r174;
	add.s64 	%rd518, %rd733, %rd517;
	shl.b64 	%rd519, %rd518, 2;
	add.s64 	%rd520, %rd76, %rd519;
	st.global.u32 	[%rd520], %r101;
$L__BB8_177:
	setp.ne.s32 	%p438, %r117, %r2;
	@%p438 bra 	$L__BB8_181;
	setp.ne.s16 	%p439, %rs3, 0;
	mov.b64 	%rd734, 0;
	@%p439 bra 	$L__BB8_180;
	ld.global.u64 	%rd734, [%rd58];
$L__BB8_180:
	cvt.s64.s32 	%rd522, %r175;
	add.s64 	%rd523, %rd734, %rd522;
	shl.b64 	%rd524, %rd523, 2;
	add.s64 	%rd525, %rd76, %rd524;
	st.global.u32 	[%rd525], %r102;
$L__BB8_181:
	setp.ne.s32 	%p440, %r118, %r2;
	@%p440 bra 	$L__BB8_185;
	setp.ne.s16 	%p441, %rs3, 0;
	mov.b64 	%rd735, 0;
	@%p441 bra 	$L__BB8_184;
	ld.global.u64 	%rd735, [%rd58];
$L__BB8_184:
	cvt.s64.s32 	%rd527, %r176;
	add.s64 	%rd528, %rd735, %rd527;
	shl.b64 	%rd529, %rd528, 2;
	add.s64 	%rd530, %rd76, %rd529;
	st.global.u32 	[%rd530], %r103;
$L__BB8_185:
	setp.ne.s32 	%p442, %r119, %r2;
	@%p442 bra 	$L__BB8_189;
	setp.ne.s16 	%p443, %rs3, 0;
	mov.b64 	%rd736, 0;
	@%p443 bra 	$L__BB8_188;
	ld.global.u64 	%rd736, [%rd58];
$L__BB8_188:
	cvt.s64.s32 	%rd532, %r177;
	add.s64 	%rd533, %rd736, %rd532;
	shl.b64 	%rd534, %rd533, 2;
	add.s64 	%rd535, %rd76, %rd534;
	st.global.u32 	[%rd535], %r104;
$L__BB8_189:
	setp.ne.s32 	%p444, %r120, %r2;
	@%p444 bra 	$L__BB8_545;
	setp.ne.s16 	%p445, %rs3, 0;
	mov.b64 	%rd737, 0;
	@%p445 bra 	$L__BB8_192;
	ld.global.u64 	%rd737, [%rd58];
$L__BB8_192:
	cvt.s64.s32 	%rd537, %r178;
	add.s64 	%rd538, %rd737, %rd537;
	shl.b64 	%rd539, %rd538, 2;
	add.s64 	%rd540, %rd76, %rd539;
	st.global.u32 	[%rd540], %r105;
	bra.uni 	$L__BB8_545;
$L__BB8_193:
	setp.ne.s32 	%p446, %r106, %r2;
	bar.sync 	0;
	@%p446 bra 	$L__BB8_195;
	sub.s32 	%r1318, %r164, %r162;
	shl.b32 	%r1319, %r1318, 2;
	add.s32 	%r1321, %r1150, %r1319;
	st.shared.u32 	[%r1321], %r91;
$L__BB8_195:
	setp.ne.s32 	%p447, %r107, %r2;
	@%p447 bra 	$L__BB8_197;
	sub.s32 	%r1322, %r165, %r162;
	shl.b32 	%r1323, %r1322, 2;
	add.s32 	%r1325, %r1150, %r1323;
	st.shared.u32 	[%r1325], %r92;
$L__BB8_197:
	setp.ne.s32 	%p448, %r108, %r2;
	@%p448 bra 	$L__BB8_199;
	sub.s32 	%r1326, %r166, %r162;
	shl.b32 	%r1327, %r1326, 2;
	add.s32 	%r1329, %r1150, %r1327;
	st.shared.u32 	[%r1329], %r93;
$L__BB8_199:
	setp.ne.s32 	%p449, %r109, %r2;
	@%p449 bra 	$L__BB8_201;
	sub.s32 	%r1330, %r167, %r162;
	shl.b32 	%r1331, %r1330, 2;
	add.s32 	%r1333, %r1150, %r1331;
	st.shared.u32 	[%r1333], %r94;
$L__BB8_201:
	setp.ne.s32 	%p450, %r110, %r2;
	@%p450 bra 	$L__BB8_203;
	sub.s32 	%r1334, %r168, %r162;
	shl.b32 	%r1335, %r1334, 2;
	add.s32 	%r1337, %r1150, %r1335;
	st.shared.u32 	[%r1337], %r95;
$L__BB8_203:
	setp.ne.s32 	%p451, %r111, %r2;
	@%p451 bra 	$L__BB8_205;
	sub.s32 	%r1338, %r169, %r162;
	shl.b32 	%r1339, %r1338, 2;
	add.s32 	%r1341, %r1150, %r1339;
	st.shared.u32 	[%r1341], %r96;
$L__BB8_205:
	setp.ne.s32 	%p452, %r112, %r2;
	@%p452 bra 	$L__BB8_207;
	sub.s32 	%r1342, %r170, %r162;
	shl.b32 	%r1343, %r1342, 2;
	add.s32 	%r1345, %r1150, %r1343;
	st.shared.u32 	[%r1345], %r97;
$L__BB8_207:
	setp.ne.s32 	%p453, %r113, %r2;
	@%p453 bra 	$L__BB8_209;
	sub.s32 	%r1346, %r171, %r162;
	shl.b32 	%r1347, %r1346, 2;
	add.s32 	%r1349, %r1150, %r1347;
	st.shared.u32 	[%r1349], %r98;
$L__BB8_209:
	setp.ne.s32 	%p454, %r114, %r2;
	@%p454 bra 	$L__BB8_211;
	sub.s32 	%r1350, %r172, %r162;
	shl.b32 	%r1351, %r1350, 2;
	add.s32 	%r1353, %r1150, %r1351;
	st.shared.u32 	[%r1353], %r99;
$L__BB8_211:
	setp.ne.s32 	%p455, %r115, %r2;
	@%p455 bra 	$L__BB8_213;
	sub.s32 	%r1354, %r173, %r162;
	shl.b32 	%r1355, %r1354, 2;
	add.s32 	%r1357, %r1150, %r1355;
	st.shared.u32 	[%r1357], %r100;
$L__BB8_213:
	setp.ne.s32 	%p456, %r116, %r2;
	@%p456 bra 	$L__BB8_215;
	sub.s32 	%r1358, %r174, %r162;
	shl.b32 	%r1359, %r1358, 2;
	add.s32 	%r1361, %r1150, %r1359;
	st.shared.u32 	[%r1361], %r101;
$L__BB8_215:
	setp.ne.s32 	%p457, %r117, %r2;
	@%p457 bra 	$L__BB8_217;
	sub.s32 	%r1362, %r175, %r162;
	shl.b32 	%r1363, %r1362, 2;
	add.s32 	%r1365, %r1150, %r1363;
	st.shared.u32 	[%r1365], %r102;
$L__BB8_217:
	setp.ne.s32 	%p458, %r118, %r2;
	@%p458 bra 	$L__BB8_219;
	sub.s32 	%r1366, %r176, %r162;
	shl.b32 	%r1367, %r1366, 2;
	add.s32 	%r1369, %r1150, %r1367;
	st.shared.u32 	[%r1369], %r103;
$L__BB8_219:
	setp.ne.s32 	%p459, %r119, %r2;
	@%p459 bra 	$L__BB8_221;
	sub.s32 	%r1370, %r177, %r162;
	shl.b32 	%r1371, %r1370, 2;
	add.s32 	%r1373, %r1150, %r1371;
	st.shared.u32 	[%r1373], %r104;
$L__BB8_221:
	setp.ne.s32 	%p460, %r120, %r2;
	@%p460 bra 	$L__BB8_223;
	sub.s32 	%r1374, %r178, %r162;
	shl.b32 	%r1375, %r1374, 2;
	add.s32 	%r1377, %r1150, %r1375;
	st.shared.u32 	[%r1377], %r105;
$L__BB8_223:
	bar.sync 	0;
	setp.ge.s32 	%p461, %r1735, %r163;
	@%p461 bra 	$L__BB8_545;
	ld.param.u64 	%rd690, [_ZN3cub18CUB_300001_SM_10006detail6select23DeviceSelectSweepKernelINS2_10policy_hubIjNS0_8NullTypeEiLb0ELNS0_10SelectImplE0EE10Policy1000EPjPS5_S9_PlNS0_13ScanTileStateIiLb1EEE17belongsToPivotBinS5_iNS2_19streaming_context_tIlLb1EEELS6_0EEEvT0_T1_T2_T3_T4_T5_T6_T7_iT8_NS1_7vsmem_tE_param_2];
	cvta.to.global.u64 	%rd59, %rd690;
	mov.u64 	%rd541, %rd210;
	ld.param.u8 	%rs4, [%rd541];
	ld.param.u64 	%rd542, [%rd541+24];
	cvta.to.global.u64 	%rd60, %rd542;
	not.b32 	%r1378, %r1735;
	add.s32 	%r180, %r163, %r1378;
	mul.hi.u32 	%r1379, %r180, -1431655765;
	shr.u32 	%r1380, %r1379, 8;
	add.s32 	%r181, %r1380, 1;
	and.b32  	%r1381, %r1380, 3;
	setp.eq.s32 	%p462, %r1381, 3;
	@%p462 bra 	$L__BB8_229;
	and.b32  	%r1382, %r181, 3;
	add.s32 	%r1734, %r162, %r1735;
	shl.b32 	%r1383, %r1735, 2;
	add.s32 	%r1733, %r1150, %r1383;
	neg.s32 	%r1732, %r1382;
	mad.lo.s32 	%r1735, %r1382, 384, %r1735;
$L__BB8_226:
	.pragma "nounroll";
	setp.ne.s16 	%p463, %rs4, 0;
	ld.shared.u32 	%r189, [%r1733];
	mov.b64 	%rd718, 0;
	@%p463 bra 	$L__BB8_228;
	ld.global.u64 	%rd718, [%rd60];
$L__BB8_228:
	cvt.s64.s32 	%rd544, %r1734;
	add.s64 	%rd545, %rd718, %rd544;
	shl.b64 	%rd546, %rd545, 2;
	add.s64 	%rd547, %rd59, %rd546;
	st.global.u32 	[%rd547], %r189;
	add.s32 	%r1734, %r1734, 384;
	add.s32 	%r1733, %r1733, 1536;
	add.s32 	%r1732, %r1732, 1;
	setp.ne.s32 	%p464, %r1732, 0;
	@%p464 bra 	$L__BB8_226;
$L__BB8_229:
	setp.lt.u32 	%p465, %r180, 1152;
	@%p465 bra 	$L__BB8_545;
	add.s32 	%r1737, %r162, %r1735;
	shl.b32 	%r1385, %r1735, 2;
	add.s32 	%r1387, %r1385, %r1150;
	add.s32 	%r1736, %r1387, 3072;
$L__BB8_231:
	setp.ne.s16 	%p466, %rs4, 0;
	cvt.s64.s32 	%rd63, %r1737;
	ld.shared.u32 	%r199, [%r1736+-3072];
	mov.b64 	%rd719, 0;
	@%p466 bra 	$L__BB8_233;
	ld.global.u64 	%rd719, [%rd60];
$L__BB8_233:
	setp.ne.s16 	%p467, %rs4, 0;
	add.s64 	%rd550, %rd719, %rd63;
	shl.b64 	%rd551, %rd550, 2;
	add.s64 	%rd552, %rd59, %rd551;
	st.global.u32 	[%rd552], %r199;
	ld.shared.u32 	%r200, [%r1736+-1536];
	mov.b64 	%rd720, 0;
	@%p467 bra 	$L__BB8_235;
	ld.global.u64 	%rd720, [%rd60];
$L__BB8_235:
	setp.ne.s16 	%p468, %rs4, 0;
	add.s64 	%rd554, %rd720, %rd63;
	shl.b64 	%rd555, %rd554, 2;
	add.s64 	%rd556, %rd59, %rd555;
	st.global.u32 	[%rd556+1536], %r200;
	ld.shared.u32 	%r201, [%r1736];
	mov.b64 	%rd721, 0;
	@%p468 bra 	$L__BB8_237;
	ld.global.u64 	%rd721, [%rd60];
$L__BB8_237:
	setp.ne.s16 	%p469, %rs4, 0;
	add.s64 	%rd558, %rd721, %rd63;
	shl.b64 	%rd559, %rd558, 2;
	add.s64 	%rd560, %rd59, %rd559;
	st.global.u32 	[%rd560+3072], %r201;
	ld.shared.u32 	%r202, [%r1736+1536];
	mov.b64 	%rd722, 0;
	@%p469 bra 	$L__BB8_239;
	ld.global.u64 	%rd722, [%rd60];
$L__BB8_239:
	cvt.u32.u64 	%r1388, %rd63;
	add.s64 	%rd561, %rd722, %rd63;
	shl.b64 	%rd562, %rd561, 2;
	add.s64 	%rd563, %rd59, %rd562;
	st.global.u32 	[%rd563+4608], %r202;
	add.s32 	%r1735, %r1735, 1536;
	add.s32 	%r1737, %r1388, 1536;
	add.s32 	%r1736, %r1736, 6144;
	setp.lt.s32 	%p470, %r1735, %r163;
	@%p470 bra 	$L__BB8_231;
	bra.uni 	$L__BB8_545;
$L__BB8_240:
	ld.param.u32 	%r1710, [_ZN3cub18CUB_300001_SM_10006detail6select23DeviceSelectSweepKernelINS2_10policy_hubIjNS0_8NullTypeEiLb0ELNS0_10SelectImplE0EE10Policy1000EPjPS5_S9_PlNS0_13ScanTileStateIiLb1EEE17belongsToPivotBinS5_iNS2_19streaming_context_tIlLb1EEELS6_0EEEvT0_T1_T2_T3_T4_T5_T6_T7_iT8_NS1_7vsmem_tE_param_7];
	sub.s32 	%r206, %r1710, %r4;
	setp.ne.s32 	%p32, %r1774, 0;
	@%p32 bra 	$L__BB8_381;
	ld.param.u8 	%rs30, [%rd1];
	setp.eq.s16 	%p205, %rs30, 0;
	ld.param.u64 	%rd327, [%rd1+16];
	selp.b64 	%rd328, %rd327, 0, %p205;
	cvt.u64.u32 	%rd329, %r4;
	add.s64 	%rd330, %rd328, %rd329;
	mov.u32 	%r1756, %tid.x;
	and.b32  	%r851, %r1756, 31;
	and.b32  	%r852, %r1756, 992;
	mul.lo.s32 	%r853, %r852, 15;
	or.b32  	%r208, %r853, %r851;
	setp.ge.s32 	%p206, %r208, %r206;
	cvt.u64.u32 	%rd331, %r208;
	add.s64 	%rd332, %rd330, %rd331;
	shl.b64 	%rd333, %rd332, 2;
	add.s64 	%rd103, %rd2, %rd333;
	@%p206 bra 	$L__BB8_243;
	ld.global.u32 	%r1739, [%rd103];
$L__BB8_243:
	add.s32 	%r855, %r208, 32;
	setp.ge.s32 	%p207, %r855, %r206;
	@%p207 bra 	$L__BB8_245;
	ld.global.u32 	%r1740, [%rd103+128];
$L__BB8_245:
	add.s32 	%r857, %r208, 64;
	setp.ge.s32 	%p208, %r857, %r206;
	@%p208 bra 	$L__BB8_247;
	ld.global.u32 	%r1741, [%rd103+256];
$L__BB8_247:
	add.s32 	%r859, %r208, 96;
	setp.ge.s32 	%p209, %r859, %r206;
	@%p209 bra 	$L__BB8_249;
	ld.global.u32 	%r1742, [%rd103+384];
$L__BB8_249:
	add.s32 	%r861, %r208, 128;
	setp.ge.s32 	%p210, %r861, %r206;
	@%p210 bra 	$L__BB8_251;
	ld.global.u32 	%r1743, [%rd103+512];
$L__BB8_251:
	add.s32 	%r863, %r208, 160;
	setp.ge.s32 	%p211, %r863, %r206;
	@%p211 bra 	$L__BB8_253;
	ld.global.u32 	%r1744, [%rd103+640];
$L__BB8_253:
	add.s32 	%r865, %r208, 192;
	setp.ge.s32 	%p212, %r865, %r206;
	@%p212 bra 	$L__BB8_255;
	ld.global.u32 	%r1745, [%rd103+768];
$L__BB8_255:
	add.s32 	%r867, %r208, 224;
	setp.ge.s32 	%p213, %r867, %r206;
	@%p213 bra 	$L__BB8_257;
	ld.global.u32 	%r1746, [%rd103+896];
$L__BB8_257:
	add.s32 	%r869, %r208, 256;
	setp.ge.s32 	%p214, %r869, %r206;
	@%p214 bra 	$L__BB8_259;
	ld.global.u32 	%r1747, [%rd103+1024];
$L__BB8_259:
	add.s32 	%r871, %r208, 288;
	setp.ge.s32 	%p215, %r871, %r206;
	@%p215 bra 	$L__BB8_261;
	ld.global.u32 	%r1748, [%rd103+1152];
$L__BB8_261:
	add.s32 	%r873, %r208, 320;
	setp.ge.s32 	%p216, %r873, %r206;
	@%p216 bra 	$L__BB8_263;
	ld.global.u32 	%r1749, [%rd103+1280];
$L__BB8_263:
	add.s32 	%r875, %r208, 352;
	setp.ge.s32 	%p217, %r875, %r206;
	@%p217 bra 	$L__BB8_265;
	ld.global.u32 	%r1750, [%rd103+1408];
$L__BB8_265:
	add.s32 	%r877, %r208, 384;
	setp.ge.s32 	%p218, %r877, %r206;
	@%p218 bra 	$L__BB8_267;
	ld.global.u32 	%r1751, [%rd103+1536];
$L__BB8_267:
	add.s32 	%r879, %r208, 416;
	setp.ge.s32 	%p219, %r879, %r206;
	@%p219 bra 	$L__BB8_269;
	ld.global.u32 	%r1752, [%rd103+1664];
$L__BB8_269:
	add.s32 	%r881, %r208, 448;
	setp.ge.s32 	%p220, %r881, %r206;
	@%p220 bra 	$L__BB8_271;
	ld.global.u32 	%r1753, [%rd103+1792];
$L__BB8_271:
	// begin inline asm
	mov.u32 %r882, %laneid;
	// end inline asm
	shr.u32 	%r240, %r1756, 5;
	mad.lo.s32 	%r913, %r240, 480, %r882;
	shl.b32 	%r914, %r913, 2;
	mov.u32 	%r915, _ZZN3cub18CUB_300001_SM_10006detail6select23DeviceSelectSweepKernelINS2_10policy_hubIjNS0_8NullTypeEiLb0ELNS0_10SelectImplE0EE10Policy1000EPjPS5_S9_PlNS0_13ScanTileStateIiLb1EEE17belongsToPivotBinS5_iNS2_19streaming_context_tIlLb1EEELS6_0EEEvT0_T1_T2_T3_T4_T5_T6_T7_iT8_NS1_7vsmem_tEE19static_temp_storage;
	add.s32 	%r916, %r915, %r914;
	st.shared.u32 	[%r916], %r1739;
	st.shared.u32 	[%r916+128], %r1740;
	st.shared.u32 	[%r916+256], %r1741;
	st.shared.u32 	[%r916+384], %r1742;
	st.shared.u32 	[%r916+512], %r1743;
	st.shared.u32 	[%r916+640], %r1744;
	st.shared.u32 	[%r916+768], %r1745;
	st.shared.u32 	[%r916+896], %r1746;
	st.shared.u32 	[%r916+1024], %r1747;
	st.shared.u32 	[%r916+1152], %r1748;
	st.shared.u32 	[%r916+1280], %r1749;
	st.shared.u32 	[%r916+1408], %r1750;
	st.shared.u32 	[%r916+1536], %r1751;
	st.shared.u32 	[%r916+1664], %r1752;
	st.shared.u32 	[%r916+1792], %r1753;
	bar.warp.sync 	-1;
	mad.lo.s32 	%r917, %r882, 56, %r916;
	ld.shared.u32 	%r241, [%r917];
	ld.shared.u32 	%r242, [%r917+4];
	ld.shared.u32 	%r243, [%r917+8];
	ld.shared.u32 	%r244, [%r917+12];
	ld.shared.u32 	%r245, [%r917+16];
	ld.shared.u32 	%r246, [%r917+20];
	ld.shared.u32 	%r247, [%r917+24];
	ld.shared.u32 	%r248, [%r917+28];
	ld.shared.u32 	%r249, [%r917+32];
	ld.shared.u32 	%r250, [%r917+36];
	ld.shared.u32 	%r251, [%r917+40];
	ld.shared.u32 	%r252, [%r917+44];
	ld.shared.u32 	%r253, [%r917+48];
	ld.shared.u32 	%r254, [%r917+52];
	ld.shared.u32 	%r255, [%r917+56];
	mul.lo.s32 	%r918, %r1756, 15;
	shl.b32 	%r919, %r1, 3;
	sub.s32 	%r920, 32, %r919;
	setp.ge.s32 	%p221, %r918, %r206;
	shr.u32 	%r921, %r241, %r920;
	and.b32  	%r923, %r921, 255;
	setp.eq.s32 	%p222, %r923, %r2;
	or.pred  	%p1, %p221, %p222;
	selp.u32 	%r924, 1, 0, %p1;
	add.s32 	%r925, %r918, 1;
	setp.ge.s32 	%p223, %r925, %r206;
	shr.u32 	%r926, %r242, %r920;
	and.b32  	%r928, %r926, 255;
	setp.eq.s32 	%p224, %r928, %r2;
	or.pred  	%p2, %p223, %p224;
	selp.u32 	%r929, 1, 0, %p2;
	add.s32 	%r930, %r918, 2;
	setp.ge.s32 	%p225, %r930, %r206;
	shr.u32 	%r931, %r243, %r920;
	and.b32  	%r933, %r931, 255;
	setp.eq.s32 	%p226, %r933, %r2;
	or.pred  	%p3, %p225, %p226;
	selp.u32 	%r934, 1, 0, %p3;
	add.s32 	%r935, %r918, 3;
	setp.ge.s32 	%p227, %r935, %r206;
	shr.u32 	%r936, %r244, %r920;
	and.b32  	%r938, %r936, 255;
	setp.eq.s32 	%p228, %r938, %r2;
	or.pred  	%p4, %p227, %p228;
	selp.u32 	%r939, 1, 0, %p4;
	add.s32 	%r940, %r918, 4;
	setp.ge.s32 	%p229, %r940, %r206;
	shr.u32 	%r941, %r245, %r920;
	and.b32  	%r943, %r941, 255;
	setp.eq.s32 	%p230, %r943, %r2;
	or.pred  	%p5, %p229, %p230;
	selp.u32 	%r944, 1, 0, %p5;
	add.s32 	%r945, %r918, 5;
	setp.ge.s32 	%p231, %r945, %r206;
	shr.u32 	%r946, %r246, %r920;
	and.b32  	%r948, %r946, 255;
	setp.eq.s32 	%p232, %r948, %r2;
	or.pred  	%p6, %p231, %p232;
	selp.u32 	%r949, 1, 0, %p6;
	add.s32 	%r950, %r918, 6;
	setp.ge.s32 	%p233, %r950, %r206;
	shr.u32 	%r951, %r247, %r920;
	and.b32  	%r953, %r951, 255;
	setp.eq.s32 	%p234, %r953, %r2;
	or.pred  	%p7, %p233, %p234;
	selp.u32 	%r954, 1, 0, %p7;
	add.s32 	%r955, %r918, 7;
	setp.ge.s32 	%p235, %r955, %r206;
	shr.u32 	%r956, %r248, %r920;
	and.b32  	%r958, %r956, 255;
	setp.eq.s32 	%p236, %r958, %r2;
	or.pred  	%p8, %p235, %p236;
	selp.u32 	%r959, 1, 0, %p8;
	add.s32 	%r960, %r918, 8;
	setp.ge.s32 	%p237, %r960, %r206;
	shr.u32 	%r961, %r249, %r920;
	and.b32  	%r963, %r961, 255;
	setp.eq.s32 	%p238, %r963, %r2;
	or.pred  	%p9, %p237, %p238;
	selp.u32 	%r964, 1, 0, %p9;
	add.s32 	%r965, %r918, 9;
	setp.ge.s32 	%p239, %r965, %r206;
	shr.u32 	%r966, %r250, %r920;
	and.b32  	%r968, %r966, 255;
	setp.eq.s32 	%p240, %r968, %r2;
	or.pred  	%p10, %p239, %p240;
	selp.u32 	%r969, 1, 0, %p10;
	add.s32 	%r970, %r918, 10;
	setp.ge.s32 	%p241, %r970, %r206;
	shr.u32 	%r971, %r251, %r920;
	and.b32  	%r973, %r971, 255;
	setp.eq.s32 	%p242, %r973, %r2;
	or.pred  	%p11, %p241, %p242;
	selp.u32 	%r974, 1, 0, %p11;
	add.s32 	%r975, %r918, 11;
	setp.ge.s32 	%p243, %r975, %r206;
	shr.u32 	%r976, %r252, %r920;
	and.b32  	%r978, %r976, 255;
	setp.eq.s32 	%p244, %r978, %r2;
	or.pred  	%p12, %p243, %p244;
	selp.u32 	%r979, 1, 0, %p12;
	add.s32 	%r980, %r918, 12;
	setp.ge.s32 	%p245, %r980, %r206;
	shr.u32 	%r981, %r253, %r920;
	and.b32  	%r983, %r981, 255;
	setp.eq.s32 	%p246, %r983, %r2;
	or.pred  	%p13, %p245, %p246;
	selp.u32 	%r984, 1, 0, %p13;
	add.s32 	%r985, %r918, 13;
	setp.ge.s32 	%p247, %r985, %r206;
	shr.u32 	%r986, %r254, %r920;
	and.b32  	%r988, %r986, 255;
	setp.eq.s32 	%p248, %r988, %r2;
	or.pred  	%p14, %p247, %p248;
	selp.u32 	%r989, 1, 0, %p14;
	add.s32 	%r990, %r918, 14;
	setp.ge.s32 	%p249, %r990, %r206;
	shr.u32 	%r991, %r255, %r920;
	and.b32  	%r993, %r991, 255;
	setp.eq.s32 	%p250, %r993, %r2;
	or.pred  	%p15, %p249, %p250;
	selp.u32 	%r994, 1, 0, %p15;
	bar.sync 	0;
	add.s32 	%r256, %r929, %r924;
	add.s32 	%r257, %r256, %r934;
	add.s32 	%r258, %r257, %r939;
	add.s32 	%r259, %r258, %r944;
	add.s32 	%r260, %r259, %r949;
	add.s32 	%r261, %r260, %r954;
	add.s32 	%r262, %r261, %r959;
	add.s32 	%r263, %r262, %r964;
	add.s32 	%r264, %r263, %r969;
	add.s32 	%r265, %r264, %r974;
	add.s32 	%r995, %r265, %r979;
	add.s32 	%r266, %r995, %r984;
	add.s32 	%r267, %r266, %r989;
	add.s32 	%r887, %r267, %r994;
	mov.b32 	%r885, 1;
	mov.b32 	%r910, 0;
	mov.b32 	%r912, -1;
	// begin inline asm
	{  .reg .s32 r0;  .reg .pred p;  shfl.sync.up.b32 r0|p, %r887, %r885, %r910, %r912;  @p add.s32 r0, r0, %r887;  mov.s32 %r883, r0;}
	// end inline asm
	mov.b32 	%r891, 2;
	// begin inline asm
	{  .reg .s32 r0;  .reg .pred p;  shfl.sync.up.b32 r0|p, %r883, %r891, %r910, %r912;  @p add.s32 r0, r0, %r883;  mov.s32 %r889, r0;}
	// end inline asm
	mov.b32 	%r897, 4;
	// begin inline asm
	{  .reg .s32 r0;  .reg .pred p;  shfl.sync.up.b32 r0|p, %r889, %r897, %r910, %r912;  @p add.s32 r0, r0, %r889;  mov.s32 %r895, r0;}
	// end inline asm
	mov.b32 	%r903, 8;
	// begin inline asm
	{  .reg .s32 r0;  .reg .pred p;  shfl.sync.up.b32 r0|p, %r895, %r903, %r910, %r912;  @p add.s32 r0, r0, %r895;  mov.s32 %r901, r0;}
	// end inline asm
	mov.b32 	%r909, 16;
	// begin inline asm
	{  .reg .s32 r0;  .reg .pred p;  shfl.sync.up.b32 r0|p, %r901, %r909, %r910, %r912;  @p add.s32 r0, r0, %r901;  mov.s32 %r907, r0;}
	// end inline asm
	setp.ne.s32 	%p251, %r882, 31;
	@%p251 bra 	$L__BB8_273;
	shl.b32 	%r996, %r240, 2;
	mov.u32 	%r997, _ZZN3cub18CUB_300001_SM_10006detail6select23DeviceSelectSweepKernelINS2_10policy_hubIjNS0_8NullTypeEiLb0ELNS0_10SelectImplE0EE10Policy1000EPjPS5_S9_PlNS0_13ScanTileStateIiLb1EEE17belongsToPivotBinS5_iNS2_19streaming_context_tIlLb1EEELS6_0EEEvT0_T1_T2_T3_T4_T5_T6_T7_iT8_NS1_7vsmem_tEE19static_temp_storage;
	add.s32 	%r998, %r997, %r996;
	st.shared.u32 	[%r998], %r907;
$L__BB8_273:
	mov.u64 	%rd104, %rd210;
	bar.sync 	0;
	ld.shared.v4.u32 	{%r270, %r271, %r272, %r273}, [_ZZN3cub18CUB_300001_SM_10006detail6select23DeviceSelectSweepKernelINS2_10policy_hubIjNS0_8NullTypeEiLb0ELNS0_10SelectImplE0EE10Policy1000EPjPS5_S9_PlNS0_13ScanTileStateIiLb1EEE17belongsToPivotBinS5_iNS2_19streaming_context_tIlLb1EEELS6_0EEEvT0_T1_T2_T3_T4_T5_T6_T7_iT8_NS1_7vsmem_tEE19static_temp_storage];
	add.s32 	%r999, %r271, %r270;
	setp.eq.s32 	%p252, %r240, 2;
	selp.b32 	%r1000, %r999, %r270, %p252;
	add.s32 	%r1001, %r999, %r272;
	setp.eq.s32 	%p253, %r240, 3;
	selp.b32 	%r1002, %r1001, %r1000, %p253;
	add.s32 	%r1003, %r1001, %r273;
	setp.eq.s32 	%p254, %r240, 4;
	selp.b32 	%r1004, %r1003, %r1002, %p254;
	ld.shared.v4.u32 	{%r274, %r275, %r276, %r277}, [_ZZN3cub18CUB_300001_SM_10006detail6select23DeviceSelectSweepKernelINS2_10policy_hubIjNS0_8NullTypeEiLb0ELNS0_10SelectImplE0EE10Policy1000EPjPS5_S9_PlNS0_13ScanTileStateIiLb1EEE17belongsToPivotBinS5_iNS2_19streaming_context_tIlLb1EEELS6_0EEEvT0_T1_T2_T3_T4_T5_T6_T7_iT8_NS1_7vsmem_tEE19static_temp_storage+16];
	add.s32 	%r1005, %r1003, %r274;
	setp.eq.s32 	%p255, %r240, 5;
	selp.b32 	%r1006, %r1005, %r1004, %p255;
	add.s32 	%r1007, %r1005, %r275;
	setp.eq.s32 	%p256, %r240, 6;
	selp.b32 	%r1008, %r1007, %r1006, %p256;
	add.s32 	%r1009, %r1007, %r276;
	setp.eq.s32 	%p257, %r240, 7;
	selp.b32 	%r1010, %r1009, %r1008, %p257;
	add.s32 	%r1011, %r1009, %r277;
	setp.eq.s32 	%p258, %r240, 8;
	selp.b32 	%r1012, %r1011, %r1010, %p258;
	ld.shared.v4.u32 	{%r278, %r279, %r280, %r281}, [_ZZN3cub18CUB_300001_SM_10006detail6select23DeviceSelectSweepKernelINS2_10policy_hubIjNS0_8NullTypeEiLb0ELNS0_10SelectImplE0EE10Policy1000EPjPS5_S9_PlNS0_13ScanTileStateIiLb1EEE17belongsToPivotBinS5_iNS2_19streaming_context_tIlLb1EEELS6_0EEEvT0_T1_T2_T3_T4_T5_T6_T7_iT8_NS1_7vsmem_tEE19static_temp_storage+32];
	add.s32 	%r1013, %r1011, %r278;
	setp.eq.s32 	%p259, %r240, 9;
	selp.b32 	%r1014, %r1013, %r1012, %p259;
	add.s32 	%r1015, %r1013, %r279;
	setp.eq.s32 	%p260, %r240, 10;
	selp.b32 	%r1016, %r1015, %r1014, %p260;
	add.s32 	%r1017, %r1015, %r280;
	setp.eq.s32 	%p261, %r240, 11;
	selp.b32 	%r1018, %r1017, %r1016, %p261;
	setp.lt.u32 	%p262, %r1756, 32;
	selp.b32 	%r1019, 0, %r1018, %p262;
	setp.eq.s32 	%p263, %r882, 0;
	sub.s32 	%r1020, %r907, %r887;
	selp.b32 	%r1021, 0, %r1020, %p263;
	add.s32 	%r282, %r1019, %r1021;
	selp.u32 	%r1022, 1, 0, %p1;
	add.s32 	%r283, %r282, %r1022;
	add.s32 	%r284, %r256, %r282;
	add.s32 	%r285, %r257, %r282;
	add.s32 	%r286, %r258, %r282;
	add.s32 	%r287, %r259, %r282;
	add.s32 	%r288, %r260, %r282;
	add.s32 	%r289, %r261, %r282;
	add.s32 	%r290, %r262, %r282;
	add.s32 	%r291, %r263, %r282;
	add.s32 	%r292, %r264, %r282;
	add.s32 	%r293, %r265, %r282;
	selp.u32 	%r1023, 1, 0, %p12;
	add.s32 	%r294, %r293, %r1023;
	add.s32 	%r295, %r266, %r282;
	add.s32 	%r296, %r267, %r282;
	add.s32 	%r1024, %r206, %r281;
	add.s32 	%r1025, %r1024, %r1017;
	add.s32 	%r1795, %r1025, -5760;
	setp.gt.s32 	%p264, %r1795, 384;
	@%p264 bra 	$L__BB8_334;
	ld.param.u8 	%rs5, [%rd104];
	ld.param.u64 	%rd334, [%rd104+24];
	cvta.to.global.u64 	%rd105, %rd334;
	setp.lt.s32 	%p265, %r282, %r1795;
	and.pred  	%p266, %p1, %p265;
	@%p266 bra 	$L__BB8_275;
	bra.uni 	$L__BB8_278;
$L__BB8_275:
	setp.ne.s16 	%p267, %rs5, 0;
	mov.b64 	%rd745, 0;
	@%p267 bra 	$L__BB8_277;
	ld.global.u64 	%rd745, [%rd105];
$L__BB8_277:
	cvt.s64.s32 	%rd336, %r282;
	add.s64 	%rd337, %rd745, %rd336;
	shl.b64 	%rd338, %rd337, 2;
	add.s64 	%rd339, %rd3, %rd338;
	st.global.u32 	[%rd339], %r241;
$L__BB8_278:
	setp.ge.s32 	%p268, %r283, %r1795;
	not.pred 	%p269, %p2;
	or.pred  	%p270, %p269, %p268;
	@%p270 bra 	$L__BB8_282;
	setp.ne.s16 	%p271, %rs5, 0;
	mov.b64 	%rd746, 0;
	@%p271 bra 	$L__BB8_281;
	ld.global.u64 	%rd746, [%rd105];
$L__BB8_281:
	cvt.s64.s32 	%rd341, %r283;
	add.s64 	%rd342, %rd746, %rd341;
	shl.b64 	%rd343, %rd342, 2;
	add.s64 	%rd344, %rd3, %rd343;
	st.global.u32 	[%rd344], %r242;
$L__BB8_282:
	setp.ge.s32 	%p272, %r284, %r1795;
	not.pred 	%p273, %p3;
	or.pred  	%p274, %p273, %p272;
	@%p274 bra 	$L__BB8_286;
	setp.ne.s16 	%p275, %rs5, 0;
	mov.b64 	%rd747, 0;
	@%p275 bra 	$L__BB8_285;
	ld.global.u64 	%rd747, [%rd105];
$L__BB8_285:
	cvt.s64.s32 	%rd346, %r284;
	add.s64 	%rd347, %rd747, %rd346;
	shl.b64 	%rd348, %rd347, 2;
	add.s64 	%rd349, %rd3, %rd348;
	st.global.u32 	[%rd349], %r243;
$L__BB8_286:
	setp.ge.s32 	%p276, %r285, %r1795;
	not.pred 	%p277, %p4;
	or.pred  	%p278, %p277, %p276;
	@%p278 bra 	$L__BB8_290;
	setp.ne.s16 	%p279, %rs5, 0;
	mov.b64 	%rd748, 0;
	@%p279 bra 	$L__BB8_289;
	ld.global.u64 	%rd748, [%rd105];
$L__BB8_289:
	cvt.s64.s32 	%rd351, %r285;
	add.s64 	%rd352, %rd748, %rd351;
	shl.b64 	%rd353, %rd352, 2;
	add.s64 	%rd354, %rd3, %rd353;
	st.global.u32 	[%rd354], %r244;
$L__BB8_290:
	setp.ge.s32 	%p280, %r286, %r1795;
	not.pred 	%p281, %p5;
	or.pred  	%p282, %p281, %p280;
	@%p282 bra 	$L__BB8_294;
	setp.ne.s16 	%p283, %rs5, 0;
	mov.b64 	%rd749, 0;
	@%p283 bra 	$L__BB8_293;
	ld.global.u64 	%rd749, [%rd105];
$L__BB8_293:
	cvt.s64.s32 	%rd356, %r286;
	add.s64 	%rd357, %rd749, %rd356;
	shl.b64 	%rd358, %rd357, 2;
	add.s64 	%rd359, %rd3, %rd358;
	st.global.u32 	[%rd359], %r245;
$L__BB8_294:
	setp.ge.s32 	%p284, %r287, %r1795;
	not.pred 	%p285, %p6;
	or.pred  	%p286, %p285, %p284;
	@%p286 bra 	$L__BB8_298;
	setp.ne.s16 	%p287, %rs5, 0;
	mov.b64 	%rd750, 0;
	@%p287 bra 	$L__BB8_297;
	ld.global.u64 	%rd750, [%rd105];
$L__BB8_297:
	cvt.s64.s32 	%rd361, %r287;
	add.s64 	%rd362, %rd750, %rd361;
	shl.b64 	%rd363, %rd362, 2;
	add.s64 	%rd364, %rd3, %rd363;
	st.global.u32 	[%rd364], %r246;
$L__BB8_298:
	setp.ge.s32 	%p288, %r288, %r1795;
	not.pred 	%p289, %p7;
	or.pred  	%p290, %p289, %p288;
	@%p290 bra 	$L__BB8_302;
	setp.ne.s16 	%p291, %rs5, 0;
	mov.b64 	%rd751, 0;
	@%p291 bra 	$L__BB8_301;
	ld.global.u64 	%rd751, [%rd105];
$L__BB8_301:
	cvt.s64.s32 	%rd366, %r288;
	add.s64 	%rd367, %rd751, %rd366;
	shl.b64 	%rd368, %rd367, 2;
	add.s64 	%rd369, %rd3, %rd368;
	st.global.u32 	[%rd369], %r247;
$L__BB8_302:
	setp.ge.s32 	%p292, %r289, %r1795;
	not.pred 	%p293, %p8;
	or.pred  	%p294, %p293, %p292;
	@%p294 bra 	$L__BB8_306;
	setp.ne.s16 	%p295, %rs5, 0;
	mov.b64 	%rd752, 0;
	@%p295 bra 	$L__BB8_305;
	ld.global.u64 	%rd752, [%rd105];
$L__BB8_305:
	cvt.s64.s32 	%rd371, %r289;
	add.s64 	%rd372, %rd752, %rd371;
	shl.b64 	%rd373, %rd372, 2;
	add.s64 	%rd374, %rd3, %rd373;
	st.global.u32 	[%rd374], %r248;
$L__BB8_306:
	setp.ge.s32 	%p296, %r290, %r1795;
	not.pred 	%p297, %p9;
	or.pred  	%p298, %p297, %p296;
	@%p298 bra 	$L__BB8_310;
	setp.ne.s16 	%p299, %rs5, 0;
	mov.b64 	%rd753, 0;
	@%p299 bra 	$L__BB8_309;
	ld.global.u64 	%rd753, [%rd105];
$L__BB8_309:
	cvt.s64.s32 	%rd376, %r290;
	add.s64 	%rd377, %rd753, %rd376;
	shl.b64 	%rd378, %rd377, 2;
	add.s64 	%rd379, %rd3, %rd378;
	st.global.u32 	[%rd379], %r249;
$L__BB8_310:
	setp.ge.s32 	%p300, %r291, %r1795;
	not.pred 	%p301, %p10;
	or.pred  	%p302, %p301, %p300;
	@%p302 bra 	$L__BB8_314;
	setp.ne.s16 	%p303, %rs5, 0;
	mov.b64 	%rd754, 0;
	@%p303 bra 	$L__BB8_313;
	ld.global.u64 	%rd754, [%rd105];
$L__BB8_313:
	cvt.s64.s32 	%rd381, %r291;
	add.s64 	%rd382, %rd754, %rd381;
	shl.b64 	%rd383, %rd382, 2;
	add.s64 	%rd384, %rd3, %rd383;
	st.global.u32 	[%rd384], %r250;
$L__BB8_314:
	setp.ge.s32 	%p304, %r292, %r1795;
	not.pred 	%p305, %p11;
	or.pred  	%p306, %p305, %p304;
	@%p306 bra 	$L__BB8_318;
	setp.ne.s16 	%p307, %rs5, 0;
	mov.b64 	%rd755, 0;
	@%p307 bra 	$L__BB8_317;
	ld.global.u64 	%rd755, [%rd105];
$L__BB8_317:
	cvt.s64.s32 	%rd386, %r292;
	add.s64 	%rd387, %rd755, %rd386;
	shl.b64 	%rd388, %rd387, 2;
	add.s64 	%rd389, %rd3, %rd388;
	st.global.u32 	[%rd389], %r251;
$L__BB8_318:
	setp.ge.s32 	%p308, %r293, %r1795;
	not.pred 	%p309, %p12;
	or.pred  	%p310, %p309, %p308;
	@%p310 bra 	$L__BB8_322;
	setp.ne.s16 	%p311, %rs5, 0;
	mov.b64 	%rd756, 0;
	@%p311 bra 	$L__BB8_321;
	ld.global.u64 	%rd756, [%rd105];
$L__BB8_321:
	cvt.s64.s32 	%rd391, %r293;
	add.s64 	%rd392, %rd756, %rd391;
	shl.b64 	%rd393, %rd392, 2;
	add.s64 	%rd394, %rd3, %rd393;
	st.global.u32 	[%rd394], %r252;
$L__BB8_322:
	setp.ge.s32 	%p312, %r294, %r1795;
	not.pred 	%p313, %p13;
	or.pred  	%p314, %p313, %p312;
	@%p314 bra 	$L__BB8_326;
	setp.ne.s16 	%p315, %rs5, 0;
	mov.b64 	%rd757, 0;
	@%p315 bra 	$L__BB8_325;
	ld.global.u64 	%rd757, [%rd105];
$L__BB8_325:
	cvt.s64.s32 	%rd396, %r294;
	add.s64 	%rd397, %rd757, %rd396;
	shl.b64 	%rd398, %rd397, 2;
	add.s64 	%rd399, %rd3, %rd398;
	st.global.u32 	[%rd399], %r253;
$L__BB8_326:
	setp.ge.s32 	%p316, %r295, %r1795;
	not.pred 	%p317, %p14;
	or.pred  	%p318, %p317, %p316;
	@%p318 bra 	$L__BB8_330;
	setp.ne.s16 	%p319, %rs5, 0;
	mov.b64 	%rd758, 0;
	@%p319 bra 	$L__BB8_329;
	ld.global.u64 	%rd758, [%rd105];
$L__BB8_329:
	cvt.s64.s32 	%rd401, %r295;
	add.s64 	%rd402, %rd758, %rd401;
	shl.b64 	%rd403, %rd402, 2;
	add.s64 	%rd404, %rd3, %rd403;
	st.global.u32 	[%rd404], %r254;
$L__BB8_330:
	setp.ge.s32 	%p320, %r296, %r1795;
	not.pred 	%p321, %p15;
	or.pred  	%p322, %p321, %p320;
	@%p322 bra 	$L__BB8_537;
	setp.ne.s16 	%p323, %rs5, 0;
	mov.b64 	%rd759, 0;
	@%p323 bra 	$L__BB8_333;
	ld.global.u64 	%rd759, [%rd105];
$L__BB8_333:
	cvt.s64.s32 	%rd406, %r296;
	add.s64 	%rd407, %rd759, %rd406;
	shl.b64 	%rd408, %rd407, 2;
	add.s64 	%rd409, %rd3, %rd408;
	st.global.u32 	[%rd409], %r255;
	bra.uni 	$L__BB8_537;
$L__BB8_334:
	bar.sync 	0;
	not.pred 	%p324, %p1;
	@%p324 bra 	$L__BB8_336;
	shl.b32 	%r1026, %r282, 2;
	mov.u32 	%r1027, _ZZN3cub18CUB_300001_SM_10006detail6select23DeviceSelectSweepKernelINS2_10policy_hubIjNS0_8NullTypeEiLb0ELNS0_10SelectImplE0EE10Policy1000EPjPS5_S9_PlNS0_13ScanTileStateIiLb1EEE17belongsToPivotBinS5_iNS2_19streaming_context_tIlLb1EEELS6_0EEEvT0_T1_T2_T3_T4_T5_T6_T7_iT8_NS1_7vsmem_tEE19static_temp_storage;
	add.s32 	%r1028, %r1027, %r1026;
	st.shared.u32 	[%r1028], %r241;
$L__BB8_336:
	not.pred 	%p325, %p2;
	@%p325 bra 	$L__BB8_338;
	shl.b32 	%r1029, %r283, 2;
	mov.u32 	%r1030, _ZZN3cub18CUB_300001_SM_10006detail6select23DeviceSelectSweepKernelINS2_10policy_hubIjNS0_8NullTypeEiLb0ELNS0_10SelectImplE0EE10Policy1000EPjPS5_S9_PlNS0_13ScanTileStateIiLb1EEE17belongsToPivotBinS5_iNS2_19streaming_context_tIlLb1EEELS6_0EEEvT0_T1_T2_T3_T4_T5_T6_T7_iT8_NS1_7vsmem_tEE19static_temp_storage;
	add.s32 	%r1031, %r1030, %r1029;
	st.shared.u32 	[%r1031], %r242;
$L__BB8_338:
	not.pred 	%p326, %p3;
	@%p326 bra 	$L__BB8_340;
	shl.b32 	%r1032, %r284, 2;
	mov.u32 	%r1033, _ZZN3cub18CUB_300001_SM_10006detail6select23DeviceSelectSweepKernelINS2_10policy_hubIjNS0_8NullTypeEiLb0ELNS0_10SelectImplE0EE10Policy1000EPjPS5_S9_PlNS0_13ScanTileStateIiLb1EEE17belongsToPivotBinS5_iNS2_19streaming_context_tIlLb1EEELS6_0EEEvT0_T1_T2_T3_T4_T5_T6_T7_iT8_NS1_7vsmem_tEE19static_temp_storage;
	add.s32 	%r1034, %r1033, %r1032;
	st.shared.u32 	[%r1034], %r243;
$L__BB8_340:
	not.pred 	%p327, %p4;
	@%p327 bra 	$L__BB8_342;
	shl.b32 	%r1035, %r285, 2;
	mov.u32 	%r1036, _ZZN3cub18CUB_300001_SM_10006detail6select23DeviceSelectSweepKernelINS2_10policy_hubIjNS0_8NullTypeEiLb0ELNS0_10SelectImplE0EE10Policy1000EPjPS5_S9_PlNS0_13ScanTileStateIiLb1EEE17belongsToPivotBinS5_iNS2_19streaming_context_tIlLb1EEELS6_0EEEvT0_T1_T2_T3_T4_T5_T6_T7_iT8_NS1_7vsmem_tEE19static_temp_storage;
	add.s32 	%r1037, %r1036, %r1035;
	st.shared.u32 	[%r1037], %r244;
$L__BB8_342:
	not.pred 	%p328, %p5;
	@%p328 bra 	$L__BB8_344;
	shl.b32 	%r1038, %r286, 2;
	mov.u32 	%r1039, _ZZN3cub18CUB_300001_SM_10006detail6select23DeviceSelectSweepKernelINS2_10policy_hubIjNS0_8NullTypeEiLb0ELNS0_10SelectImplE0EE10Policy1000EPjPS5_S9_PlNS0_13ScanTileStateIiLb1EEE17belongsToPivotBinS5_iNS2_19streaming_context_tIlLb1EEELS6_0EEEvT0_T1_T2_T3_T4_T5_T6_T7_iT8_NS1_7vsmem_tEE19static_temp_storage;
	add.s32 	%r1040, %r1039, %r1038;
	st.shared.u32 	[%r1040], %r245;
$L__BB8_344:
	not.pred 	%p329, %p6;
	@%p329 bra 	$L__BB8_346;
	shl.b32 	%r1041, %r287, 2;
	mov.u32 	%r1042, _ZZN3cub18CUB_300001_SM_10006detail6select23DeviceSelectSweepKernelINS2_10policy_hubIjNS0_8NullTypeEiLb0ELNS0_10SelectImplE0EE10Policy1000EPjPS5_S9_PlNS0_13ScanTileStateIiLb1EEE17belongsToPivotBinS5_iNS2_19streaming_context_tIlLb1EEELS6_0EEEvT0_T1_T2_T3_T4_T5_T6_T7_iT8_NS1_7vsmem_tEE19static_temp_storage;
	add.s32 	%r1043, %r1042, %r1041;
	st.shared.u32 	[%r1043], %r246;
$L__BB8_346:
	not.pred 	%p330, %p7;
	@%p330 bra 	$L__BB8_348;
	shl.b32 	%r1044, %r288, 2;
	mov.u32 	%r1045, _ZZN3cub18CUB_300001_SM_10006detail6select23DeviceSelectSweepKernelINS2_10policy_hubIjNS0_8NullTypeEiLb0ELNS0_10SelectImplE0EE10Policy1000EPjPS5_S9_PlNS0_13ScanTileStateIiLb1EEE17belongsToPivotBinS5_iNS2_19streaming_context_tIlLb1EEELS6_0EEEvT0_T1_T2_T3_T4_T5_T6_T7_iT8_NS1_7vsmem_tEE19static_temp_storage;
	add.s32 	%r1046, %r1045, %r1044;
	st.shared.u32 	[%r1046], %r247;
$L__BB8_348:
	not.pred 	%p331, %p8;
	@%p331 bra 	$L__BB8_350;
	shl.b32 	%r1047, %r289, 2;
	mov.u32 	%r1048, _ZZN3cub18CUB_300001_SM_10006detail6select23DeviceSelectSweepKernelINS2_10policy_hubIjNS0_8NullTypeEiLb0ELNS0_10SelectImplE0EE10Policy1000EPjPS5_S9_PlNS0_13ScanTileStateIiLb1EEE17belongsToPivotBinS5_iNS2_19streaming_context_tIlLb1EEELS6_0EEEvT0_T1_T2_T3_T4_T5_T6_T7_iT8_NS1_7vsmem_tEE19static_temp_storage;
	add.s32 	%r1049, %r1048, %r1047;
	st.shared.u32 	[%r1049], %r248;
$L__BB8_350:
	not.pred 	%p332, %p9;
	@%p332 bra 	$L__BB8_352;
	shl.b32 	%r1050, %r290, 2;
	mov.u32 	%r1051, _ZZN3cub18CUB_300001_SM_10006detail6select23DeviceSelectSweepKernelINS2_10policy_hubIjNS0_8NullTypeEiLb0ELNS0_10SelectImplE0EE10Policy1000EPjPS5_S9_PlNS0_13ScanTileStateIiLb1EEE17belongsToPivotBinS5_iNS2_19streaming_context_tIlLb1EEELS6_0EEEvT0_T1_T2_T3_T4_T5_T6_T7_iT8_NS1_7vsmem_tEE19static_temp_storage;
	add.s32 	%r1052, %r1051, %r1050;
	st.shared.u32 	[%r1052], %r249;
$L__BB8_352:
	not.pred 	%p333, %p10;
	@%p333 bra 	$L__BB8_354;
	shl.b32 	%r1053, %r291, 2;
	mov.u32 	%r1054, _ZZN3cub18CUB_300001_SM_10006detail6select23DeviceSelectSweepKernelINS2_10policy_hubIjNS0_8NullTypeEiLb0ELNS0_10SelectImplE0EE10Policy1000EPjPS5_S9_PlNS0_13ScanTileStateIiLb1EEE17belongsToPivotBinS5_iNS2_19streaming_context_tIlLb1EEELS6_0EEEvT0_T1_T2_T3_T4_T5_T6_T7_iT8_NS1_7vsmem_tEE19static_temp_storage;
	add.s32 	%r1055, %r1054, %r1053;
	st.shared.u32 	[%r1055], %r250;
$L__BB8_354:
	not.pred 	%p334, %p11;
	@%p334 bra 	$L__BB8_356;
	shl.b32 	%r1056, %r292, 2;
	mov.u32 	%r1057, _ZZN3cub18CUB_300001_SM_10006detail6select23DeviceSelectSweepKernelINS2_10policy_hubIjNS0_8NullTypeEiLb0ELNS0_10SelectImplE0EE10Policy1000EPjPS5_S9_PlNS0_13ScanTileStateIiLb1EEE17belongsToPivotBinS5_iNS2_19streaming_context_tIlLb1EEELS6_0EEEvT0_T1_T2_T3_T4_T5_T6_T7_iT8_NS1_7vsmem_tEE19static_temp_storage;
	add.s32 	%r1058, %r1057, %r1056;
	st.shared.u32 	[%r1058], %r251;
$L__BB8_356:
	not.pred 	%p335, %p12;
	@%p335 bra 	$L__BB8_358;
	shl.b32 	%r1059, %r293, 2;
	mov.u32 	%r1060, _ZZN3cub18CUB_300001_SM_10006detail6select23DeviceSelectSweepKernelINS2_10policy_hubIjNS0_8NullTypeEiLb0ELNS0_10SelectImplE0EE10Policy1000EPjPS5_S9_PlNS0_13ScanTileStateIiLb1EEE17belongsToPivotBinS5_iNS2_19streaming_context_tIlLb1EEELS6_0EEEvT0_T1_T2_T3_T4_T5_T6_T7_iT8_NS1_7vsmem_tEE19static_temp_storage;
	add.s32 	%r1061, %r1060, %r1059;
	st.shared.u32 	[%r1061], %r252;
$L__BB8_358:
	not.pred 	%p336, %p13;
	@%p336 bra 	$L__BB8_360;
	shl.b32 	%r1062, %r294, 2;
	mov.u32 	%r1063, _ZZN3cub18CUB_300001_SM_10006detail6select23DeviceSelectSweepKernelINS2_10policy_hubIjNS0_8NullTypeEiLb0ELNS0_10SelectImplE0EE10Policy1000EPjPS5_S9_PlNS0_13ScanTileStateIiLb1EEE17belongsToPivotBinS5_iNS2_19streaming_context_tIlLb1EEELS6_0EEEvT0_T1_T2_T3_T4_T5_T6_T7_iT8_NS1_7vsmem_tEE19static_temp_storage;
	add.s32 	%r1064, %r1063, %r1062;
	st.shared.u32 	[%r1064], %r253;
$L__BB8_360:
	not.pred 	%p337, %p14;
	@%p337 bra 	$L__BB8_362;
	shl.b32 	%r1065, %r295, 2;
	mov.u32 	%r1066, _ZZN3cub18CUB_300001_SM_10006detail6select23DeviceSelectSweepKernelINS2_10policy_hubIjNS0_8NullTypeEiLb0ELNS0_10SelectImplE0EE10Policy1000EPjPS5_S9_PlNS0_13ScanTileStateIiLb1EEE17belongsToPivotBinS5_iNS2_19streaming_context_tIlLb1EEELS6_0EEEvT0_T1_T2_T3_T4_T5_T6_T7_iT8_NS1_7vsmem_tEE19static_temp_storage;
	add.s32 	%r1067, %r1066, %r1065;
	st.shared.u32 	[%r1067], %r254;
$L__BB8_362:
	not.pred 	%p338, %p15;
	@%p338 bra 	$L__BB8_364;
	shl.b32 	%r1068, %r296, 2;
	mov.u32 	%r1069, _ZZN3cub18CUB_300001_SM_10006detail6select23DeviceSelectSweepKernelINS2_10policy_hubIjNS0_8NullTypeEiLb0ELNS0_10SelectImplE0EE10Policy1000EPjPS5_S9_PlNS0_13ScanTileStateIiLb1EEE17belongsToPivotBinS5_iNS2_19streaming_context_tIlLb1EEELS6_0EEEvT0_T1_T2_T3_T4_T5_T6_T7_iT8_NS1_7vsmem_tEE19static_temp_storage;
	add.s32 	%r1070, %r1069, %r1068;
	st.shared.u32 	[%r1070], %r255;
$L__BB8_364:
	bar.sync 	0;
	setp.ge.u32 	%p339, %r1756, %r1795;
	@%p339 bra 	$L__BB8_537;
	ld.param.u32 	%r1712, [_ZN3cub18CUB_300001_SM_10006detail6select23DeviceSelectSweepKernelINS2_10policy_hubIjNS0_8NullTypeEiLb0ELNS0_10SelectImplE0EE10Policy1000EPjPS5_S9_PlNS0_13ScanTileStateIiLb1EEE17belongsToPivotBinS5_iNS2_19streaming_context_tIlLb1EEELS6_0EEEvT0_T1_T2_T3_T4_T5_T6_T7_iT8_NS1_7vsmem_tE_param_7];
	ld.param.u8 	%rs6, [%rd104];
	ld.param.u64 	%rd410, [%rd104+24];
	cvta.to.global.u64 	%rd106, %rd410;
	add.s32 	%r1071, %r271, %r272;
	add.s32 	%r1072, %r1071, %r273;
	add.s32 	%r1073, %r1072, %r274;
	add.s32 	%r1074, %r1073, %r275;
	add.s32 	%r1075, %r1074, %r276;
	add.s32 	%r1076, %r1075, %r277;
	add.s32 	%r1077, %r1076, %r278;
	add.s32 	%r1078, %r1077, %r279;
	add.s32 	%r1079, %r1078, %r280;
	add.s32 	%r1080, %r1079, %r281;
	add.s32 	%r1081, %r1080, %r270;
	add.s32 	%r1082, %r1081, %r1712;
	sub.s32 	%r1083, %r1082, %r1756;
	add.s32 	%r298, %r1083, -5761;
	mul.hi.u32 	%r1084, %r298, -1431655765;
	shr.u32 	%r1085, %r1084, 8;
	add.s32 	%r299, %r1085, 1;
	and.b32  	%r1086, %r1085, 3;
	setp.eq.s32 	%p340, %r1086, 3;
	@%p340 bra 	$L__BB8_370;
	cvt.u64.u32 	%rd738, %r1756;
	shl.b32 	%r1087, %r1756, 2;
	mov.u32 	%r1088, _ZZN3cub18CUB_300001_SM_10006detail6select23DeviceSelectSweepKernelINS2_10policy_hubIjNS0_8NullTypeEiLb0ELNS0_10SelectImplE0EE10Policy1000EPjPS5_S9_PlNS0_13ScanTileStateIiLb1EEE17belongsToPivotBinS5_iNS2_19streaming_context_tIlLb1EEELS6_0EEEvT0_T1_T2_T3_T4_T5_T6_T7_iT8_NS1_7vsmem_tEE19static_temp_storage;
	add.s32 	%r1755, %r1088, %r1087;
	and.b32  	%r1089, %r299, 3;
	neg.s32 	%r1754, %r1089;
$L__BB8_367:
	.pragma "nounroll";
	setp.ne.s16 	%p341, %rs6, 0;
	ld.shared.u32 	%r304, [%r1755];
	mov.b64 	%rd739, 0;
	@%p341 bra 	$L__BB8_369;
	ld.global.u64 	%rd739, [%rd106];
$L__BB8_369:
	add.s64 	%rd412, %rd739, %rd738;
	shl.b64 	%rd413, %rd412, 2;
	add.s64 	%rd414, %rd3, %rd413;
	st.global.u32 	[%rd414], %r304;
	add.s64 	%rd738, %rd738, 384;
	cvt.u32.u64 	%r1756, %rd738;
	add.s32 	%r1755, %r1755, 1536;
	add.s32 	%r1754, %r1754, 1;
	setp.ne.s32 	%p342, %r1754, 0;
	@%p342 bra 	$L__BB8_367;
$L__BB8_370:
	setp.lt.u32 	%p343, %r298, 1152;
	@%p343 bra 	$L__BB8_537;
	mul.wide.u32 	%rd416, %r1756, 4;
	add.s64 	%rd112, %rd3, %rd416;
	shl.b32 	%r1090, %r1756, 2;
	mov.u32 	%r1091, _ZZN3cub18CUB_300001_SM_10006detail6select23DeviceSelectSweepKernelINS2_10policy_hubIjNS0_8NullTypeEiLb0ELNS0_10SelectImplE0EE10Policy1000EPjPS5_S9_PlNS0_13ScanTileStateIiLb1EEE17belongsToPivotBinS5_iNS2_19streaming_context_tIlLb1EEELS6_0EEEvT0_T1_T2_T3_T4_T5_T6_T7_iT8_NS1_7vsmem_tEE19static_temp_storage;
	add.s32 	%r1092, %r1090, %r1091;
	add.s32 	%r1757, %r1092, 3072;
	mov.b64 	%rd740, 0;
$L__BB8_372:
	setp.ne.s16 	%p344, %rs6, 0;
	ld.shared.u32 	%r312, [%r1757+-3072];
	mov.b64 	%rd741, 0;
	@%p344 bra 	$L__BB8_374;
	ld.global.u64 	%rd741, [%rd106];
$L__BB8_374:
	setp.ne.s16 	%p345, %rs6, 0;
	shl.b64 	%rd419, %rd741, 2;
	add.s64 	%rd420, %rd740, %rd419;
	add.s64 	%rd421, %rd112, %rd420;
	st.global.u32 	[%rd421], %r312;
	ld.shared.u32 	%r313, [%r1757+-1536];
	mov.b64 	%rd742, 0;
	@%p345 bra 	$L__BB8_376;
	ld.global.u64 	%rd742, [%rd106];
$L__BB8_376:
	setp.ne.s16 	%p346, %rs6, 0;
	shl.b64 	%rd423, %rd742, 2;
	add.s64 	%rd424, %rd740, %rd423;
	add.s64 	%rd425, %rd112, %rd424;
	st.global.u32 	[%rd425+1536], %r313;
	ld.shared.u32 	%r314, [%r1757];
	mov.b64 	%rd743, 0;
	@%p346 bra 	$L__BB8_378;
	ld.global.u64 	%rd743, [%rd106];
$L__BB8_378:
	setp.ne.s16 	%p347, %rs6, 0;
	shl.b64 	%rd427, %rd743, 2;
	add.s64 	%rd428, %rd740, %rd427;
	add.s64 	%rd429, %rd112, %rd428;
	st.global.u32 	[%rd429+3072], %r314;
	ld.shared.u32 	%r315, [%r1757+1536];
	mov.b64 	%rd744, 0;
	@%p347 bra 	$L__BB8_380;
	ld.global.u64 	%rd744, [%rd106];
$L__BB8_380:
	shl.b64 	%rd430, %rd744, 2;
	add.s64 	%rd431, %rd740, %rd430;
	add.s64 	%rd432, %rd112, %rd431;
	st.global.u32 	[%rd432+4608], %r315;
	add.s32 	%r1756, %r1756, 1536;
	add.s64 	%rd740, %rd740, 6144;
	add.s32 	%r1757, %r1757, 6144;
	setp.lt.s32 	%p348, %r1756, %r1795;
	@%p348 bra 	$L__BB8_372;
	bra.uni 	$L__BB8_537;
$L__BB8_381:
	ld.param.u8 	%rs9, [%rd1];
	setp.eq.s16 	%p33, %rs9, 0;
	ld.param.u64 	%rd211, [%rd1+16];
	selp.b64 	%rd212, %rd211, 0, %p33;
	cvt.s64.s32 	%rd213, %r4;
	add.s64 	%rd214, %rd212, %rd213;
	mov.u32 	%r1791, %tid.x;
	and.b32  	%r472, %r1791, 31;
	and.b32  	%r473, %r1791, 992;
	mul.lo.s32 	%r474, %r473, 15;
	or.b32  	%r319, %r474, %r472;
	setp.ge.s32 	%p34, %r319, %r206;
	cvt.u64.u32 	%rd215, %r319;
	add.s64 	%rd216, %rd214, %rd215;
	shl.b64 	%rd217, %rd216, 2;
	add.s64 	%rd153, %rd2, %rd217;
	@%p34 bra 	$L__BB8_383;
	ld.global.u32 	%r1759, [%rd153];
$L__BB8_383:
	add.s32 	%r476, %r319, 32;
	setp.ge.s32 	%p35, %r476, %r206;
	@%p35 bra 	$L__BB8_385;
	ld.global.u32 	%r1760, [%rd153+128];
$L__BB8_385:
	add.s32 	%r478, %r319, 64;
	setp.ge.s32 	%p36, %r478, %r206;
	@%p36 bra 	$L__BB8_387;
	ld.global.u32 	%r1761, [%rd153+256];
$L__BB8_387:
	add.s32 	%r480, %r319, 96;
	setp.ge.s32 	%p37, %r480, %r206;
	@%p37 bra 	$L__BB8_389;
	ld.global.u32 	%r1762, [%rd153+384];
$L__BB8_389:
	add.s32 	%r482, %r319, 128;
	setp.ge.s32 	%p38, %r482, %r206;
	@%p38 bra 	$L__BB8_391;
	ld.global.u32 	%r1763, [%rd153+512];
$L__BB8_391:
	add.s32 	%r484, %r319, 160;
	setp.ge.s32 	%p39, %r484, %r206;
	@%p39 bra 	$L__BB8_393;
	ld.global.u32 	%r1764, [%rd153+640];
$L__BB8_393:
	add.s32 	%r486, %r319, 192;
	setp.ge.s32 	%p40, %r486, %r206;
	@%p40 bra 	$L__BB8_395;
	ld.global.u32 	%r1765, [%rd153+768];
$L__BB8_395:
	add.s32 	%r488, %r319, 224;
	setp.ge.s32 	%p41, %r488, %r206;
	@%p41 bra 	$L__BB8_397;
	ld.global.u32 	%r1766, [%rd153+896];
$L__BB8_397:
	add.s32 	%r490, %r319, 256;
	setp.ge.s32 	%p42, %r490, %r206;
	@%p42 bra 	$L__BB8_399;
	ld.global.u32 	%r1767, [%rd153+1024];
$L__BB8_399:
	add.s32 	%r492, %r319, 288;
	setp.ge.s32 	%p43, %r492, %r206;
	@%p43 bra 	$L__BB8_401;
	ld.global.u32 	%r1768, [%rd153+1152];
$L__BB8_401:
	add.s32 	%r494, %r319, 320;
	setp.ge.s32 	%p44, %r494, %r206;
	@%p44 bra 	$L__BB8_403;
	ld.global.u32 	%r1769, [%rd153+1280];
$L__BB8_403:
	add.s32 	%r496, %r319, 352;
	setp.ge.s32 	%p45, %r496, %r206;
	@%p45 bra 	$L__BB8_405;
	ld.global.u32 	%r1770, [%rd153+1408];
$L__BB8_405:
	add.s32 	%r498, %r319, 384;
	setp.ge.s32 	%p46, %r498, %r206;
	@%p46 bra 	$L__BB8_407;
	ld.global.u32 	%r1771, [%rd153+1536];
$L__BB8_407:
	add.s32 	%r500, %r319, 416;
	setp.ge.s32 	%p47, %r500, %r206;
	@%p47 bra 	$L__BB8_409;
	ld.global.u32 	%r1772, [%rd153+1664];
$L__BB8_409:
	add.s32 	%r502, %r319, 448;
	setp.ge.s32 	%p48, %r502, %r206;
	@%p48 bra 	$L__BB8_411;
	ld.global.u32 	%r1773, [%rd153+1792];
$L__BB8_411:
	// begin inline asm
	mov.u32 %r503, %laneid;
	// end inline asm
	shr.u32 	%r351, %r1791, 5;
	mad.lo.s32 	%r534, %r351, 480, %r503;
	shl.b32 	%r535, %r534, 2;
	mov.u32 	%r536, _ZZN3cub18CUB_300001_SM_10006detail6select23DeviceSelectSweepKernelINS2_10policy_hubIjNS0_8NullTypeEiLb0ELNS0_10SelectImplE0EE10Policy1000EPjPS5_S9_PlNS0_13ScanTileStateIiLb1EEE17belongsToPivotBinS5_iNS2_19streaming_context_tIlLb1EEELS6_0EEEvT0_T1_T2_T3_T4_T5_T6_T7_iT8_NS1_7vsmem_tEE19static_temp_storage;
	add.s32 	%r537, %r536, %r535;
	st.shared.u32 	[%r537], %r1759;
	st.shared.u32 	[%r537+128], %r1760;
	st.shared.u32 	[%r537+256], %r1761;
	st.shared.u32 	[%r537+384], %r1762;
	st.shared.u32 	[%r537+512], %r1763;
	st.shared.u32 	[%r537+640], %r1764;
	st.shared.u32 	[%r537+768], %r1765;
	st.shared.u32 	[%r537+896], %r1766;
	st.shared.u32 	[%r537+1024], %r1767;
	st.shared.u32 	[%r537+1152], %r1768;
	st.shared.u32 	[%r537+1280], %r1769;
	st.shared.u32 	[%r537+1408], %r1770;
	st.shared.u32 	[%r537+1536], %r1771;
	st.shared.u32 	[%r537+1664], %r1772;
	st.shared.u32 	[%r537+1792], %r1773;
	bar.warp.sync 	-1;
	mad.lo.s32 	%r538, %r503, 56, %r537;
	ld.shared.u32 	%r352, [%r538];
	ld.shared.u32 	%r353, [%r538+4];
	ld.shared.u32 	%r354, [%r538+8];
	ld.shared.u32 	%r355, [%r538+12];
	ld.shared.u32 	%r356, [%r538+16];
	ld.shared.u32 	%r357, [%r538+20];
	ld.shared.u32 	%r358, [%r538+24];
	ld.shared.u32 	%r359, [%r538+28];
	ld.shared.u32 	%r360, [%r538+32];
	ld.shared.u32 	%r361, [%r538+36];
	ld.shared.u32 	%r362, [%r538+40];
	ld.shared.u32 	%r363, [%r538+44];
	ld.shared.u32 	%r364, [%r538+48];
	ld.shared.u32 	%r365, [%r538+52];
	ld.shared.u32 	%r366, [%r538+56];
	mul.lo.s32 	%r539, %r1791, 15;
	shl.b32 	%r540, %r1, 3;
	sub.s32 	%r541, 32, %r540;
	setp.ge.s32 	%p49, %r539, %r206;
	shr.u32 	%r542, %r352, %r541;
	and.b32  	%r544, %r542, 255;
	setp.eq.s32 	%p50, %r544, %r2;
	or.pred  	%p16, %p49, %p50;
	selp.u32 	%r545, 1, 0, %p16;
	add.s32 	%r546, %r539, 1;
	setp.ge.s32 	%p51, %r546, %r206;
	shr.u32 	%r547, %r353, %r541;
	and.b32  	%r549, %r547, 255;
	setp.eq.s32 	%p52, %r549, %r2;
	or.pred  	%p17, %p51, %p52;
	selp.u32 	%r550, 1, 0, %p17;
	add.s32 	%r551, %r539, 2;
	setp.ge.s32 	%p53, %r551, %r206;
	shr.u32 	%r552, %r354, %r541;
	and.b32  	%r554, %r552, 255;
	setp.eq.s32 	%p54, %r554, %r2;
	or.pred  	%p18, %p53, %p54;
	selp.u32 	%r555, 1, 0, %p18;
	add.s32 	%r556, %r539, 3;
	setp.ge.s32 	%p55, %r556, %r206;
	shr.u32 	%r557, %r355, %r541;
	and.b32  	%r559, %r557, 255;
	setp.eq.s32 	%p56, %r559, %r2;
	or.pred  	%p19, %p55, %p56;
	selp.u32 	%r560, 1, 0, %p19;
	add.s32 	%r561, %r539, 4;
	setp.ge.s32 	%p57, %r561, %r206;
	shr.u32 	%r562, %r356, %r541;
	and.b32  	%r564, %r562, 255;
	setp.eq.s32 	%p58, %r564, %r2;
	or.pred  	%p20, %p57, %p58;
	selp.u32 	%r565, 1, 0, %p20;
	add.s32 	%r566, %r539, 5;
	setp.ge.s32 	%p59, %r566, %r206;
	shr.u32 	%r567, %r357, %r541;
	and.b32  	%r569, %r567, 255;
	setp.eq.s32 	%p60, %r569, %r2;
	or.pred  	%p21, %p59, %p60;
	selp.u32 	%r570, 1, 0, %p21;
	add.s32 	%r571, %r539, 6;
	setp.ge.s32 	%p61, %r571, %r206;
	shr.u32 	%r572, %r358, %r541;
	and.b32  	%r574, %r572, 255;
	setp.eq.s32 	%p62, %r574, %r2;
	or.pred  	%p22, %p61, %p62;
	selp.u32 	%r575, 1, 0, %p22;
	add.s32 	%r576, %r539, 7;
	setp.ge.s32 	%p63, %r576, %r206;
	shr.u32 	%r577, %r359, %r541;
	and.b32  	%r579, %r577, 255;
	setp.eq.s32 	%p64, %r579, %r2;
	or.pred  	%p23, %p63, %p64;
	selp.u32 	%r580, 1, 0, %p23;
	add.s32 	%r581, %r539, 8;
	setp.ge.s32 	%p65, %r581, %r206;
	shr.u32 	%r582, %r360, %r541;
	and.b32  	%r584, %r582, 255;
	setp.eq.s32 	%p66, %r584, %r2;
	or.pred  	%p24, %p65, %p66;
	selp.u32 	%r585, 1, 0, %p24;
	add.s32 	%r586, %r539, 9;
	setp.ge.s32 	%p67, %r586, %r206;
	shr.u32 	%r587, %r361, %r541;
	and.b32  	%r589, %r587, 255;
	setp.eq.s32 	%p68, %r589, %r2;
	or.pred  	%p25, %p67, %p68;
	selp.u32 	%r590, 1, 0, %p25;
	add.s32 	%r591, %r539, 10;
	setp.ge.s32 	%p69, %r591, %r206;
	shr.u32 	%r592, %r362, %r541;
	and.b32  	%r594, %r592, 255;
	setp.eq.s32 	%p70, %r594, %r2;
	or.pred  	%p26, %p69, %p70;
	selp.u32 	%r595, 1, 0, %p26;
	add.s32 	%r596, %r539, 11;
	setp.ge.s32 	%p71, %r596, %r206;
	shr.u32 	%r597, %r363, %r541;
	and.b32  	%r599, %r597, 255;
	setp.eq.s32 	%p72, %r599, %r2;
	or.pred  	%p27, %p71, %p72;
	selp.u32 	%r600, 1, 0, %p27;
	add.s32 	%r601, %r539, 12;
	setp.ge.s32 	%p73, %r601, %r206;
	shr.u32 	%r602, %r364, %r541;
	and.b32  	%r604, %r602, 255;
	setp.eq.s32 	%p74, %r604, %r2;
	or.pred  	%p28, %p73, %p74;
	selp.u32 	%r605, 1, 0, %p28;
	add.s32 	%r606, %r539, 13;
	setp.ge.s32 	%p75, %r606, %r206;
	shr.u32 	%r607, %r365, %r541;
	and.b32  	%r609, %r607, 255;
	setp.eq.s32 	%p76, %r609, %r2;
	or.pred  	%p29, %p75, %p76;
	selp.u32 	%r610, 1, 0, %p29;
	add.s32 	%r611, %r539, 14;
	setp.ge.s32 	%p77, %r611, %r206;
	shr.u32 	%r612, %r366, %r541;
	and.b32  	%r614, %r612, 255;
	setp.eq.s32 	%p78, %r614, %r2;
	or.pred  	%p30, %p77, %p78;
	selp.u32 	%r615, 1, 0, %p30;
	bar.sync 	0;
	add.s32 	%r367, %r550, %r545;
	add.s32 	%r616, %r367, %r555;
	add.s32 	%r617, %r616, %r560;
	add.s32 	%r368, %r617, %r565;
	add.s32 	%r369, %r368, %r570;
	add.s32 	%r618, %r369, %r575;
	add.s32 	%r370, %r618, %r580;
	add.s32 	%r371, %r370, %r585;
	add.s32 	%r372, %r371, %r590;
	add.s32 	%r619, %r372, %r595;
	add.s32 	%r620, %r619, %r600;
	add.s32 	%r621, %r620, %r605;
	add.s32 	%r373, %r621, %r610;
	add.s32 	%r508, %r373, %r615;
	mov.b32 	%r506, 1;
	mov.b32 	%r531, 0;
	mov.b32 	%r533, -1;
	// begin inline asm
	{  .reg .s32 r0;  .reg .pred p;  shfl.sync.up.b32 r0|p, %r508, %r506, %r531, %r533;  @p add.s32 r0, r0, %r508;  mov.s32 %r504, r0;}
	// end inline asm
	mov.b32 	%r512, 2;
	// begin inline asm
	{  .reg .s32 r0;  .reg .pred p;  shfl.sync.up.b32 r0|p, %r504, %r512, %r531, %r533;  @p add.s32 r0, r0, %r504;  mov.s32 %r510, r0;}
	// end inline asm
	mov.b32 	%r518, 4;
	// begin inline asm
	{  .reg .s32 r0;  .reg .pred p;  shfl.sync.up.b32 r0|p, %r510, %r518, %r531, %r533;  @p add.s32 r0, r0, %r510;  mov.s32 %r516, r0;}
	// end inline asm
	mov.b32 	%r524, 8;
	// begin inline asm
	{  .reg .s32 r0;  .reg .pred p;  shfl.sync.up.b32 r0|p, %r516, %r524, %r531, %r533;  @p add.s32 r0, r0, %r516;  mov.s32 %r522, r0;}
	// end inline asm
	mov.b32 	%r530, 16;
	// begin inline asm
	{  .reg .s32 r0;  .reg .pred p;  shfl.sync.up.b32 r0|p, %r522, %r530, %r531, %r533;  @p add.s32 r0, r0, %r522;  mov.s32 %r528, r0;}
	// end inline asm
	setp.ne.s32 	%p79, %r503, 31;
	@%p79 bra 	$L__BB8_413;
	shl.b32 	%r622, %r351, 2;
	mov.u32 	%r623, _ZZN3cub18CUB_300001_SM_10006detail6select23DeviceSelectSweepKernelINS2_10policy_hubIjNS0_8NullTypeEiLb0ELNS0_10SelectImplE0EE10Policy1000EPjPS5_S9_PlNS0_13ScanTileStateIiLb1EEE17belongsToPivotBinS5_iNS2_19streaming_context_tIlLb1EEELS6_0EEEvT0_T1_T2_T3_T4_T5_T6_T7_iT8_NS1_7vsmem_tEE19static_temp_storage;
	add.s32 	%r624, %r623, %r622;
	st.shared.u32 	[%r624], %r528;
$L__BB8_413:
	sub.s32 	%r625, %r528, %r508;
	bar.sync 	0;
	ld.shared.v4.u32 	{%r626, %r627, %r628, %r629}, [_ZZN3cub18CUB_300001_SM_10006detail6select23DeviceSelectSweepKernelINS2_10policy_hubIjNS0_8NullTypeEiLb0ELNS0_10SelectImplE0EE10Policy1000EPjPS5_S9_PlNS0_13ScanTileStateIiLb1EEE17belongsToPivotBinS5_iNS2_19streaming_context_tIlLb1EEELS6_0EEEvT0_T1_T2_T3_T4_T5_T6_T7_iT8_NS1_7vsmem_tEE19static_temp_storage];
	add.s32 	%r630, %r627, %r626;
	setp.eq.s32 	%p80, %r351, 2;
	selp.b32 	%r631, %r630, %r626, %p80;
	add.s32 	%r632, %r630, %r628;
	setp.eq.s32 	%p81, %r351, 3;
	selp.b32 	%r633, %r632, %r631, %p81;
	add.s32 	%r634, %r632, %r629;
	setp.eq.s32 	%p82, %r351, 4;
	selp.b32 	%r635, %r634, %r633, %p82;
	ld.shared.v4.u32 	{%r636, %r637, %r638, %r639}, [_ZZN3cub18CUB_300001_SM_10006detail6select23DeviceSelectSweepKernelINS2_10policy_hubIjNS0_8NullTypeEiLb0ELNS0_10SelectImplE0EE10Policy1000EPjPS5_S9_PlNS0_13ScanTileStateIiLb1EEE17belongsToPivotBinS5_iNS2_19streaming_context_tIlLb1EEELS6_0EEEvT0_T1_T2_T3_T4_T5_T6_T7_iT8_NS1_7vsmem_tEE19static_temp_storage+16];
	add.s32 	%r640, %r634, %r636;
	setp.eq.s32 	%p83, %r351, 5;
	selp.b32 	%r641, %r640, %r635, %p83;
	add.s32 	%r642, %r640, %r637;
	setp.eq.s32 	%p84, %r351, 6;
	selp.b32 	%r643, %r642, %r641, %p84;
	add.s32 	%r644, %r642, %r638;
	setp.eq.s32 	%p85, %r351, 7;
	selp.b32 	%r645, %r644, %r643, %p85;
	add.s32 	%r646, %r644, %r639;
	setp.eq.s32 	%p86, %r351, 8;
	selp.b32 	%r647, %r646, %r645, %p86;
	ld.shared.v4.u32 	{%r648, %r649, %r650, %r651}, [_ZZN3cub18CUB_300001_SM_10006detail6select23DeviceSelectSweepKernelINS2_10policy_hubIjNS0_8NullTypeEiLb0ELNS0_10SelectImplE0EE10Policy1000EPjPS5_S9_PlNS0_13ScanTileStateIiLb1EEE17belongsToPivotBinS5_iNS2_19streaming_context_tIlLb1EEELS6_0EEEvT0_T1_T2_T3_T4_T5_T6_T7_iT8_NS1_7vsmem_tEE19static_temp_storage+32];
	add.s32 	%r652, %r646, %r648;
	setp.eq.s32 	%p87, %r351, 9;
	selp.b32 	%r653, %r652, %r647, %p87;
	add.s32 	%r654, %r652, %r649;
	setp.eq.s32 	%p88, %r351, 10;
	selp.b32 	%r655, %r654, %r653, %p88;
	add.s32 	%r656, %r654, %r650;
	setp.eq.s32 	%p89, %r351, 11;
	selp.b32 	%r657, %r656, %r655, %p89;
	add.s32 	%r376, %r656, %r651;
	setp.gt.u32 	%p90, %r1791, 31;
	setp.lt.u32 	%p91, %r1791, 32;
	setp.eq.s32 	%p92, %r503, 0;
	selp.b32 	%r658, 0, %r625, %p92;
	add.s32 	%r1787, %r657, %r658;
	selp.b32 	%r378, %r625, %r1787, %p91;
	@%p90 bra 	$L__BB8_429;
	setp.ne.s32 	%p93, %r1791, 0;
	mul.wide.s32 	%rd218, %r1774, 8;
	add.s64 	%rd154, %rd4, %rd218;
	@%p93 bra 	$L__BB8_416;
	st.shared.u32 	[_ZZN3cub18CUB_300001_SM_10006detail6select23DeviceSelectSweepKernelINS2_10policy_hubIjNS0_8NullTypeEiLb0ELNS0_10SelectImplE0EE10Policy1000EPjPS5_S9_PlNS0_13ScanTileStateIiLb1EEE17belongsToPivotBinS5_iNS2_19streaming_context_tIlLb1EEELS6_0EEEvT0_T1_T2_T3_T4_T5_T6_T7_iT8_NS1_7vsmem_tEE19static_temp_storage+76], %r376;
	add.s64 	%rd219, %rd154, 256;
	mov.b32 	%r659, 100;
	// begin inline asm
	st.relaxed.gpu.v2.u32 [%rd219], {%r659, %r376};
	// end inline asm
$L__BB8_416:
	not.b32 	%r665, %r1791;
	add.s32 	%r1782, %r1774, %r665;
	mov.b32 	%r661, 585;
	// begin inline asm
	nanosleep.u32 %r661;
	// end inline asm
	mul.wide.s32 	%rd221, %r1782, 8;
	add.s64 	%rd222, %rd4, %rd221;
	add.s64 	%rd220, %rd222, 256;
	// begin inline asm
	ld.relaxed.gpu.v2.u32 {%r1784, %r1776}, [%rd220];
	// end inline asm
	mov.b32 	%r1777, 754;
$L__BB8_417:
	setp.eq.s32 	%p94, %r1784, 99;
	mov.b32 	%r666, -1;
	vote.sync.any.pred 	%p95, %p94, %r666;
	not.pred 	%p96, %p95;
	@%p96 bra 	$L__BB8_419;
	shr.u32 	%r388, %r1777, 1;
	mul.lo.s32 	%r846, %r1774, 16807;
	and.b32  	%r1774, %r846, 2147483647;
	sub.s32 	%r847, %r1777, %r388;
	add.s32 	%r848, %r847, 1;
	rem.u32 	%r849, %r1774, %r848;
	add.s32 	%r843, %r849, %r388;
	// begin inline asm
	nanosleep.u32 %r843;
	// end inline asm
	// begin inline asm
	ld.relaxed.gpu.v2.u32 {%r1784, %r1776}, [%rd220];
	// end inline asm
	mov.u32 	%r1777, %r388;
	bra.uni 	$L__BB8_417;
$L__BB8_419:
	setp.eq.s32 	%p97, %r1784, 101;
	mov.b32 	%r693, -1;
	vote.sync.ballot.b32 	%r695, %p97, %r693;
	// begin inline asm
	mov.u32 %r668, %lanemask_ge;
	// end inline asm
	and.b32  	%r696, %r695, %r668;
	or.b32  	%r697, %r696, -2147483648;
	add.s32 	%r698, %r697, -1;
	not.b32 	%r699, %r697;
	and.b32  	%r700, %r699, %r698;
	popc.b32 	%r672, %r700;
	mov.b32 	%r671, 1;
	// begin inline asm
	shfl.sync.down.b32 %r669, %r1776, %r671, %r672, %r693;
	// end inline asm
	setp.lt.s32 	%p99, %r503, %r672;
	selp.b32 	%r701, %r669, 0, %p99;
	add.s32 	%r675, %r701, %r1776;
	mov.b32 	%r676, 2;
	// begin inline asm
	shfl.sync.down.b32 %r674, %r675, %r676, %r672, %r693;
	// end inline asm
	add.s32 	%r393, %r503, 2;
	setp.gt.s32 	%p100, %r393, %r672;
	selp.b32 	%r702, 0, %r674, %p100;
	add.s32 	%r680, %r675, %r702;
	mov.b32 	%r681, 4;
	// begin inline asm
	shfl.sync.down.b32 %r679, %r680, %r681, %r672, %r693;
	// end inline asm
	add.s32 	%r394, %r503, 4;
	setp.gt.s32 	%p101, %r394, %r672;
	selp.b32 	%r703, 0, %r679, %p101;
	add.s32 	%r685, %r680, %r703;
	mov.b32 	%r686, 8;
	// begin inline asm
	shfl.sync.down.b32 %r684, %r685, %r686, %r672, %r693;
	// end inline asm
	add.s32 	%r395, %r503, 8;
	setp.gt.s32 	%p102, %r395, %r672;
	selp.b32 	%r704, 0, %r684, %p102;
	add.s32 	%r690, %r685, %r704;
	mov.b32 	%r691, 16;
	// begin inline asm
	shfl.sync.down.b32 %r689, %r690, %r691, %r672, %r693;
	// end inline asm
	add.s32 	%r396, %r503, 16;
	setp.gt.s32 	%p103, %r396, %r672;
	selp.b32 	%r705, 0, %r689, %p103;
	add.s32 	%r1780, %r690, %r705;
	add.s64 	%rd156, %rd4, 256;
	mov.b32 	%r1778, 754;
$L__BB8_420:
	setp.ne.s32 	%p104, %r1784, 101;
	mov.b32 	%r706, -1;
	vote.sync.all.pred 	%p105, %p104, %r706;
	not.pred 	%p106, %p105;
	@%p106 bra 	$L__BB8_425;
	shr.u32 	%r1778, %r1778, 1;
	mul.wide.s32 	%rd323, %r1782, 8;
	add.s64 	%rd324, %rd156, %rd323;
	add.s64 	%rd322, %rd324, -256;
	// begin inline asm
	ld.relaxed.gpu.v2.u32 {%r1784, %r1785}, [%rd322];
	// end inline asm
	mov.u32 	%r1786, %r1778;
$L__BB8_422:
	setp.eq.s32 	%p195, %r1784, 99;
	mov.b32 	%r797, -1;
	vote.sync.any.pred 	%p196, %p195, %r797;
	not.pred 	%p197, %p196;
	@%p197 bra 	$L__BB8_424;
	shr.u32 	%r412, %r1786, 1;
	mul.lo.s32 	%r839, %r1774, 16807;
	and.b32  	%r1774, %r839, 2147483647;
	sub.s32 	%r840, %r1786, %r412;
	add.s32 	%r841, %r840, 1;
	rem.u32 	%r842, %r1774, %r841;
	add.s32 	%r836, %r842, %r412;
	// begin inline asm
	nanosleep.u32 %r836;
	// end inline asm
	// begin inline asm
	ld.relaxed.gpu.v2.u32 {%r1784, %r1785}, [%rd322];
	// end inline asm
	mov.u32 	%r1786, %r412;
	bra.uni 	$L__BB8_422;
$L__BB8_424:
	setp.eq.s32 	%p198, %r1784, 101;
	mov.b32 	%r823, -1;
	vote.sync.ballot.b32 	%r824, %p198, %r823;
	and.b32  	%r825, %r824, %r668;
	or.b32  	%r826, %r825, -2147483648;
	add.s32 	%r827, %r826, -1;
	not.b32 	%r828, %r826;
	and.b32  	%r829, %r828, %r827;
	popc.b32 	%r802, %r829;
	mov.b32 	%r801, 1;
	// begin inline asm
	shfl.sync.down.b32 %r799, %r1785, %r801, %r802, %r823;
	// end inline asm
	setp.lt.s32 	%p200, %r503, %r802;
	selp.b32 	%r830, %r799, 0, %p200;
	add.s32 	%r805, %r830, %r1785;
	mov.b32 	%r806, 2;
	// begin inline asm
	shfl.sync.down.b32 %r804, %r805, %r806, %r802, %r823;
	// end inline asm
	setp.gt.s32 	%p201, %r393, %r802;
	selp.b32 	%r831, 0, %r804, %p201;
	add.s32 	%r810, %r805, %r831;
	mov.b32 	%r811, 4;
	// begin inline asm
	shfl.sync.down.b32 %r809, %r810, %r811, %r802, %r823;
	// end inline asm
	setp.gt.s32 	%p202, %r394, %r802;
	selp.b32 	%r832, 0, %r809, %p202;
	add.s32 	%r815, %r810, %r832;
	mov.b32 	%r816, 8;
	// begin inline asm
	shfl.sync.down.b32 %r814, %r815, %r816, %r802, %r823;
	// end inline asm
	setp.gt.s32 	%p203, %r395, %r802;
	selp.b32 	%r833, 0, %r814, %p203;
	add.s32 	%r820, %r815, %r833;
	mov.b32 	%r821, 16;
	// begin inline asm
	shfl.sync.down.b32 %r819, %r820, %r821, %r802, %r823;
	// end inline asm
	setp.gt.s32 	%p204, %r396, %r802;
	selp.b32 	%r834, 0, %r819, %p204;
	add.s32 	%r835, %r834, %r1780;
	add.s32 	%r1780, %r835, %r820;
	add.s32 	%r1782, %r1782, -32;
	bra.uni 	$L__BB8_420;
$L__BB8_425:
	setp.ne.s32 	%p107, %r1791, 0;
	@%p107 bra 	$L__BB8_427;
	add.s32 	%r709, %r1780, %r376;
	add.s64 	%rd223, %rd154, 256;
	mov.b32 	%r708, 101;
	// begin inline asm
	st.relaxed.gpu.v2.u32 [%rd223], {%r708, %r709};
	// end inline asm
	st.shared.u32 	[_ZZN3cub18CUB_300001_SM_10006detail6select23DeviceSelectSweepKernelINS2_10policy_hubIjNS0_8NullTypeEiLb0ELNS0_10SelectImplE0EE10Policy1000EPjPS5_S9_PlNS0_13ScanTileStateIiLb1EEE17belongsToPivotBinS5_iNS2_19streaming_context_tIlLb1EEELS6_0EEEvT0_T1_T2_T3_T4_T5_T6_T7_iT8_NS1_7vsmem_tEE19static_temp_storage+68], %r1780;
	st.shared.u32 	[_ZZN3cub18CUB_300001_SM_10006detail6select23DeviceSelectSweepKernelINS2_10policy_hubIjNS0_8NullTypeEiLb0ELNS0_10SelectImplE0EE10Policy1000EPjPS5_S9_PlNS0_13ScanTileStateIiLb1EEE17belongsToPivotBinS5_iNS2_19streaming_context_tIlLb1EEELS6_0EEEvT0_T1_T2_T3_T4_T5_T6_T7_iT8_NS1_7vsmem_tEE19static_temp_storage+72], %r709;
$L__BB8_427:
	setp.ne.s32 	%p108, %r503, 0;
	mov.u32 	%r1787, %r378;
	@%p108 bra 	$L__BB8_429;
	st.shared.u32 	[_ZZN3cub18CUB_300001_SM_10006detail6select23DeviceSelectSweepKernelINS2_10policy_hubIjNS0_8NullTypeEiLb0ELNS0_10SelectImplE0EE10Policy1000EPjPS5_S9_PlNS0_13ScanTileStateIiLb1EEE17belongsToPivotBinS5_iNS2_19streaming_context_tIlLb1EEELS6_0EEEvT0_T1_T2_T3_T4_T5_T6_T7_iT8_NS1_7vsmem_tEE19static_temp_storage+60], %r1780;
	mov.u32 	%r1787, %r1780;
$L__BB8_429:
	mov.u64 	%rd158, %rd210;
	bar.sync 	0;
	setp.eq.s32 	%p109, %r1791, 0;
	ld.shared.u32 	%r710, [_ZZN3cub18CUB_300001_SM_10006detail6select23DeviceSelectSweepKernelINS2_10policy_hubIjNS0_8NullTypeEiLb0ELNS0_10SelectImplE0EE10Policy1000EPjPS5_S9_PlNS0_13ScanTileStateIiLb1EEE17belongsToPivotBinS5_iNS2_19streaming_context_tIlLb1EEELS6_0EEEvT0_T1_T2_T3_T4_T5_T6_T7_iT8_NS1_7vsmem_tEE19static_temp_storage+60];
	.pragma "used_bytes_mask 65520";
	ld.shared.v4.u32 	{%r711, %r419, %r712, %r420}, [_ZZN3cub18CUB_300001_SM_10006detail6select23DeviceSelectSweepKernelINS2_10policy_hubIjNS0_8NullTypeEiLb0ELNS0_10SelectImplE0EE10Policy1000EPjPS5_S9_PlNS0_13ScanTileStateIiLb1EEE17belongsToPivotBinS5_iNS2_19streaming_context_tIlLb1EEELS6_0EEEvT0_T1_T2_T3_T4_T5_T6_T7_iT8_NS1_7vsmem_tEE19static_temp_storage+64];
	selp.b32 	%r713, 0, %r710, %p109;
	add.s32 	%r421, %r713, %r1787;
	selp.u32 	%r714, 1, 0, %p16;
	add.s32 	%r422, %r421, %r714;
	add.s32 	%r423, %r367, %r421;
	selp.u32 	%r715, 1, 0, %p18;
	add.s32 	%r424, %r423, %r715;
	selp.u32 	%r716, 1, 0, %p19;
	add.s32 	%r425, %r424, %r716;
	add.s32 	%r426, %r368, %r421;
	add.s32 	%r427, %r369, %r421;
	selp.u32 	%r717, 1, 0, %p22;
	add.s32 	%r428, %r427, %r717;
	add.s32 	%r429, %r370, %r421;
	add.s32 	%r430, %r371, %r421;
	add.s32 	%r431, %r372, %r421;
	selp.u32 	%r718, 1, 0, %p26;
	add.s32 	%r432, %r431, %r718;
	selp.u32 	%r719, 1, 0, %p27;
	add.s32 	%r433, %r432, %r719;
	selp.u32 	%r720, 1, 0, %p28;
	add.s32 	%r434, %r433, %r720;
	add.s32 	%r435, %r373, %r421;
	sub.s32 	%r721, 5760, %r206;
	sub.s32 	%r1795, %r712, %r721;
	sub.s32 	%r437, %r420, %r721;
	setp.gt.s32 	%p110, %r437, 384;
	@%p110 bra 	$L__BB8_490;
	ld.param.u8 	%rs7, [%rd158];
	ld.param.u64 	%rd224, [%rd158+24];
	cvta.to.global.u64 	%rd159, %rd224;
	setp.lt.s32 	%p111, %r421, %r1795;
	and.pred  	%p112, %p16, %p111;
	@%p112 bra 	$L__BB8_431;
	bra.uni 	$L__BB8_434;
$L__BB8_431:
	setp.ne.s16 	%p113, %rs7, 0;
	mov.b64 	%rd765, 0;
	@%p113 bra 	$L__BB8_433;
	ld.global.u64 	%rd765, [%rd159];
$L__BB8_433:
	cvt.s64.s32 	%rd226, %r421;
	add.s64 	%rd227, %rd765, %rd226;
	shl.b64 	%rd228, %rd227, 2;
	add.s64 	%rd229, %rd3, %rd228;
	st.global.u32 	[%rd229], %r352;
$L__BB8_434:
	setp.ge.s32 	%p114, %r422, %r1795;
	not.pred 	%p115, %p17;
	or.pred  	%p116, %p115, %p114;
	@%p116 bra 	$L__BB8_438;
	setp.ne.s16 	%p117, %rs7, 0;
	mov.b64 	%rd766, 0;
	@%p117 bra 	$L__BB8_437;
	ld.global.u64 	%rd766, [%rd159];
$L__BB8_437:
	cvt.s64.s32 	%rd231, %r422;
	add.s64 	%rd232, %rd766, %rd231;
	shl.b64 	%rd233, %rd232, 2;
	add.s64 	%rd234, %rd3, %rd233;
	st.global.u32 	[%rd234], %r353;
$L__BB8_438:
	setp.ge.s32 	%p118, %r423, %r1795;
	not.pred 	%p119, %p18;
	or.pred  	%p120, %p119, %p118;
	@%p120 bra 	$L__BB8_442;
	setp.ne.s16 	%p121, %rs7, 0;
	mov.b64 	%rd767, 0;
	@%p121 bra 	$L__BB8_441;
	ld.global.u64 	%rd767, [%rd159];
$L__BB8_441:
	cvt.s64.s32 	%rd236, %r423;
	add.s64 	%rd237, %rd767, %rd236;
	shl.b64 	%rd238, %rd237, 2;
	add.s64 	%rd239, %rd3, %rd238;
	st.global.u32 	[%rd239], %r354;
$L__BB8_442:
	setp.ge.s32 	%p122, %r424, %r1795;
	not.pred 	%p123, %p19;
	or.pred  	%p124, %p123, %p122;
	@%p124 bra 	$L__BB8_446;
	setp.ne.s16 	%p125, %rs7, 0;
	mov.b64 	%rd768, 0;
	@%p125 bra 	$L__BB8_445;
	ld.global.u64 	%rd768, [%rd159];
$L__BB8_445:
	cvt.s64.s32 	%rd241, %r424;
	add.s64 	%rd242, %rd768, %rd241;
	shl.b64 	%rd243, %rd242, 2;
	add.s64 	%rd244, %rd3, %rd243;
	st.global.u32 	[%rd244], %r355;
$L__BB8_446:
	setp.ge.s32 	%p126, %r425, %r1795;
	not.pred 	%p127, %p20;
	or.pred  	%p128, %p127, %p126;
	@%p128 bra 	$L__BB8_450;
	setp.ne.s16 	%p129, %rs7, 0;
	mov.b64 	%rd769, 0;
	@%p129 bra 	$L__BB8_449;
	ld.global.u64 	%rd769, [%rd159];
$L__BB8_449:
	cvt.s64.s32 	%rd246, %r425;
	add.s64 	%rd247, %rd769, %rd246;
	shl.b64 	%rd248, %rd247, 2;
	add.s64 	%rd249, %rd3, %rd248;
	st.global.u32 	[%rd249], %r356;
$L__BB8_450:
	setp.ge.s32 	%p130, %r426, %r1795;
	not.pred 	%p131, %p21;
	or.pred  	%p132, %p131, %p130;
	@%p132 bra 	$L__BB8_454;
	setp.ne.s16 	%p133, %rs7, 0;
	mov.b64 	%rd770, 0;
	@%p133 bra 	$L__BB8_453;
	ld.global.u64 	%rd770, [%rd159];
$L__BB8_453:
	cvt.s64.s32 	%rd251, %r426;
	add.s64 	%rd252, %rd770, %rd251;
	shl.b64 	%rd253, %rd252, 2;
	add.s64 	%rd254, %rd3, %rd253;
	st.global.u32 	[%rd254], %r357;
$L__BB8_454:
	setp.ge.s32 	%p134, %r427, %r1795;
	not.pred 	%p135, %p22;
	or.pred  	%p136, %p135, %p134;
	@%p136 bra 	$L__BB8_458;
	setp.ne.s16 	%p137, %rs7, 0;
	mov.b64 	%rd771, 0;
	@%p137 bra 	$L__BB8_457;
	ld.global.u64 	%rd771, [%rd159];
$L__BB8_457:
	cvt.s64.s32 	%rd256, %r427;
	add.s64 	%rd257, %rd771, %rd256;
	shl.b64 	%rd258, %rd257, 2;
	add.s64 	%rd259, %rd3, %rd258;
	st.global.u32 	[%rd259], %r358;
$L__BB8_458:
	setp.ge.s32 	%p138, %r428, %r1795;
	not.pred 	%p139, %p23;
	or.pred  	%p140, %p139, %p138;
	@%p140 bra 	$L__BB8_462;
	setp.ne.s16 	%p141, %rs7, 0;
	mov.b64 	%rd772, 0;
	@%p141 bra 	$L__BB8_461;
	ld.global.u64 	%rd772, [%rd159];
$L__BB8_461:
	cvt.s64.s32 	%rd261, %r428;
	add.s64 	%rd262, %rd772, %rd261;
	shl.b64 	%rd263, %rd262, 2;
	add.s64 	%rd264, %rd3, %rd263;
	st.global.u32 	[%rd264], %r359;
$L__BB8_462:
	setp.ge.s32 	%p142, %r429, %r1795;
	not.pred 	%p143, %p24;
	or.pred  	%p144, %p143, %p142;
	@%p144 bra 	$L__BB8_466;
	setp.ne.s16 	%p145, %rs7, 0;
	mov.b64 	%rd773, 0;
	@%p145 bra 	$L__BB8_465;
	ld.global.u64 	%rd773, [%rd159];
$L__BB8_465:
	cvt.s64.s32 	%rd266, %r429;
	add.s64 	%rd267, %rd773, %rd266;
	shl.b64 	%rd268, %rd267, 2;
	add.s64 	%rd269, %rd3, %rd268;
	st.global.u32 	[%rd269], %r360;
$L__BB8_466:
	setp.ge.s32 	%p146, %r430, %r1795;
	not.pred 	%p147, %p25;
	or.pred  	%p148, %p147, %p146;
	@%p148 bra 	$L__BB8_470;
	setp.ne.s16 	%p149, %rs7, 0;
	mov.b64 	%rd774, 0;
	@%p149 bra 	$L__BB8_469;
	ld.global.u64 	%rd774, [%rd159];
$L__BB8_469:
	cvt.s64.s32 	%rd271, %r430;
	add.s64 	%rd272, %rd774, %rd271;
	shl.b64 	%rd273, %rd272, 2;
	add.s64 	%rd274, %rd3, %rd273;
	st.global.u32 	[%rd274], %r361;
$L__BB8_470:
	setp.ge.s32 	%p150, %r431, %r1795;
	not.pred 	%p151, %p26;
	or.pred  	%p152, %p151, %p150;
	@%p152 bra 	$L__BB8_474;
	setp.ne.s16 	%p153, %rs7, 0;
	mov.b64 	%rd775, 0;
	@%p153 bra 	$L__BB8_473;
	ld.global.u64 	%rd775, [%rd159];
$L__BB8_473:
	cvt.s64.s32 	%rd276, %r431;
	add.s64 	%rd277, %rd775, %rd276;
	shl.b64 	%rd278, %rd277, 2;
	add.s64 	%rd279, %rd3, %rd278;
	st.global.u32 	[%rd279], %r362;
$L__BB8_474:
	setp.ge.s32 	%p154, %r432, %r1795;
	not.pred 	%p155, %p27;
	or.pred  	%p156, %p155, %p154;
	@%p156 bra 	$L__BB8_478;
	setp.ne.s16 	%p157, %rs7, 0;
	mov.b64 	%rd776, 0;
	@%p157 bra 	$L__BB8_477;
	ld.global.u64 	%rd776, [%rd159];
$L__BB8_477:
	cvt.s64.s32 	%rd281, %r432;
	add.s64 	%rd282, %rd776, %rd281;
	shl.b64 	%rd283, %rd282, 2;
	add.s64 	%rd284, %rd3, %rd283;
	st.global.u32 	[%rd284], %r363;
$L__BB8_478:
	setp.ge.s32 	%p158, %r433, %r1795;
	not.pred 	%p159, %p28;
	or.pred  	%p160, %p159, %p158;
	@%p160 bra 	$L__BB8_482;
	setp.ne.s16 	%p161, %rs7, 0;
	mov.b64 	%rd777, 0;
	@%p161 bra 	$L__BB8_481;
	ld.global.u64 	%rd777, [%rd159];
$L__BB8_481:
	cvt.s64.s32 	%rd286, %r433;
	add.s64 	%rd287, %rd777, %rd286;
	shl.b64 	%rd288, %rd287, 2;
	add.s64 	%rd289, %rd3, %rd288;
	st.global.u32 	[%rd289], %r364;
$L__BB8_482:
	setp.ge.s32 	%p162, %r434, %r1795;
	not.pred 	%p163, %p29;
	or.pred  	%p164, %p163, %p162;
	@%p164 bra 	$L__BB8_486;
	setp.ne.s16 	%p165, %rs7, 0;
	mov.b64 	%rd778, 0;
	@%p165 bra 	$L__BB8_485;
	ld.global.u64 	%rd778, [%rd159];
$L__BB8_485:
	cvt.s64.s32 	%rd291, %r434;
	add.s64 	%rd292, %rd778, %rd291;
	shl.b64 	%rd293, %rd292, 2;
	add.s64 	%rd294, %rd3, %rd293;
	st.global.u32 	[%rd294], %r365;
$L__BB8_486:
	setp.ge.s32 	%p166, %r435, %r1795;
	not.pred 	%p167, %p30;
	or.pred  	%p168, %p167, %p166;
	@%p168 bra 	$L__BB8_537;
	setp.ne.s16 	%p169, %rs7, 0;
	mov.b64 	%rd779, 0;
	@%p169 bra 	$L__BB8_489;
	ld.global.u64 	%rd779, [%rd159];
$L__BB8_489:
	cvt.s64.s32 	%rd296, %r435;
	add.s64 	%rd297, %rd779, %rd296;
	shl.b64 	%rd298, %rd297, 2;
	add.s64 	%rd299, %rd3, %rd298;
	st.global.u32 	[%rd299], %r366;
	bra.uni 	$L__BB8_537;
$L__BB8_490:
	bar.sync 	0;
	not.pred 	%p170, %p16;
	@%p170 bra 	$L__BB8_492;
	sub.s32 	%r722, %r421, %r419;
	shl.b32 	%r723, %r722, 2;
	mov.u32 	%r724, _ZZN3cub18CUB_300001_SM_10006detail6select23DeviceSelectSweepKernelINS2_10policy_hubIjNS0_8NullTypeEiLb0ELNS0_10SelectImplE0EE10Policy1000EPjPS5_S9_PlNS0_13ScanTileStateIiLb1EEE17belongsToPivotBinS5_iNS2_19streaming_context_tIlLb1EEELS6_0EEEvT0_T1_T2_T3_T4_T5_T6_T7_iT8_NS1_7vsmem_tEE19static_temp_storage;
	add.s32 	%r725, %r724, %r723;
	st.shared.u32 	[%r725], %r352;
$L__BB8_492:
	not.pred 	%p171, %p17;
	@%p171 bra 	$L__BB8_494;
	sub.s32 	%r726, %r422, %r419;
	shl.b32 	%r727, %r726, 2;
	mov.u32 	%r728, _ZZN3cub18CUB_300001_SM_10006detail6select23DeviceSelectSweepKernelINS2_10policy_hubIjNS0_8NullTypeEiLb0ELNS0_10SelectImplE0EE10Policy1000EPjPS5_S9_PlNS0_13ScanTileStateIiLb1EEE17belongsToPivotBinS5_iNS2_19streaming_context_tIlLb1EEELS6_0EEEvT0_T1_T2_T3_T4_T5_T6_T7_iT8_NS1_7vsmem_tEE19static_temp_storage;
	add.s32 	%r729, %r728, %r727;
	st.shared.u32 	[%r729], %r353;
$L__BB8_494:
	not.pred 	%p172, %p18;
	@%p172 bra 	$L__BB8_496;
	sub.s32 	%r730, %r423, %r419;
	shl.b32 	%r731, %r730, 2;
	mov.u32 	%r732, _ZZN3cub18CUB_300001_SM_10006detail6select23DeviceSelectSweepKernelINS2_10policy_hubIjNS0_8NullTypeEiLb0ELNS0_10SelectImplE0EE10Policy1000EPjPS5_S9_PlNS0_13ScanTileStateIiLb1EEE17belongsToPivotBinS5_iNS2_19streaming_context_tIlLb1EEELS6_0EEEvT0_T1_T2_T3_T4_T5_T6_T7_iT8_NS1_7vsmem_tEE19static_temp_storage;
	add.s32 	%r733, %r732, %r731;
	st.shared.u32 	[%r733], %r354;
$L__BB8_496:
	not.pred 	%p173, %p19;
	@%p173 bra 	$L__BB8_498;
	sub.s32 	%r734, %r424, %r419;
	shl.b32 	%r735, %r734, 2;
	mov.u32 	%r736, _ZZN3cub18CUB_300001_SM_10006detail6select23DeviceSelectSweepKernelINS2_10policy_hubIjNS0_8NullTypeEiLb0ELNS0_10SelectImplE0EE10Policy1000EPjPS5_S9_PlNS0_13ScanTileStateIiLb1EEE17belongsToPivotBinS5_iNS2_19streaming_context_tIlLb1EEELS6_0EEEvT0_T1_T2_T3_T4_T5_T6_T7_iT8_NS1_7vsmem_tEE19static_temp_storage;
	add.s32 	%r737, %r736, %r735;
	st.shared.u32 	[%r737], %r355;
$L__BB8_498:
	not.pred 	%p174, %p20;
	@%p174 bra 	$L__BB8_500;
	sub.s32 	%r738, %r425, %r419;
	shl.b32 	%r739, %r738, 2;
	mov.u32 	%r740, _ZZN3cub18CUB_300001_SM_10006detail6select23DeviceSelectSweepKernelINS2_10policy_hubIjNS0_8NullTypeEiLb0ELNS0_10SelectImplE0EE10Policy1000EPjPS5_S9_PlNS0_13ScanTileStateIiLb1EEE17belongsToPivotBinS5_iNS2_19streaming_context_tIlLb1EEELS6_0EEEvT0_T1_T2_T3_T4_T5_T6_T7_iT8_NS1_7vsmem_tEE19static_temp_storage;
	add.s32 	%r741, %r740, %r739;
	st.shared.u32 	[%r741], %r356;
$L__BB8_500:
	not.pred 	%p175, %p21;
	@%p175 bra 	$L__BB8_502;
	sub.s32 	%r742, %r426, %r419;
	shl.b32 	%r743, %r742, 2;
	mov.u32 	%r744, _ZZN3cub18CUB_300001_SM_10006detail6select23DeviceSelectSweepKernelINS2_10policy_hubIjNS0_8NullTypeEiLb0ELNS0_10SelectImplE0EE10Policy1000EPjPS5_S9_PlNS0_13ScanTileStateIiLb1EEE17belongsToPivotBinS5_iNS2_19streaming_context_tIlLb1EEELS6_0EEEvT0_T1_T2_T3_T4_T5_T6_T7_iT8_NS1_7vsmem_tEE19static_temp_storage;
	add.s32 	%r745, %r744, %r743;
	st.shared.u32 	[%r745], %r357;
$L__BB8_502:
	not.pred 	%p176, %p22;
	@%p176 bra 	$L__BB8_504;
	sub.s32 	%r746, %r427, %r419;
	shl.b32 	%r747, %r746, 2;
	mov.u32 	%r748, _ZZN3cub18CUB_300001_SM_10006detail6select23DeviceSelectSweepKernelINS2_10policy_hubIjNS0_8NullTypeEiLb0ELNS0_10SelectImplE0EE10Policy1000EPjPS5_S9_PlNS0_13ScanTileStateIiLb1EEE17belongsToPivotBinS5_iNS2_19streaming_context_tIlLb1EEELS6_0EEEvT0_T1_T2_T3_T4_T5_T6_T7_iT8_NS1_7vsmem_tEE19static_temp_storage;
	add.s32 	%r749, %r748, %r747;
	st.shared.u32 	[%r749], %r358;
$L__BB8_504:
	not.pred 	%p177, %p23;
	@%p177 bra 	$L__BB8_506;
	sub.s32 	%r750, %r428, %r419;
	shl.b32 	%r751, %r750, 2;
	mov.u32 	%r752, _ZZN3cub18CUB_300001_SM_10006detail6select23DeviceSelectSweepKernelINS2_10policy_hubIjNS0_8NullTypeEiLb0ELNS0_10SelectImplE0EE10Policy1000EPjPS5_S9_PlNS0_13ScanTileStateIiLb1EEE17belongsToPivotBinS5_iNS2_19streaming_context_tIlLb1EEELS6_0EEEvT0_T1_T2_T3_T4_T5_T6_T7_iT8_NS1_7vsmem_tEE19static_temp_storage;
	add.s32 	%r753, %r752, %r751;
	st.shared.u32 	[%r753], %r359;
$L__BB8_506:
	not.pred 	%p178, %p24;
	@%p178 bra 	$L__BB8_508;
	sub.s32 	%r754, %r429, %r419;
	shl.b32 	%r755, %r754, 2;
	mov.u32 	%r756, _ZZN3cub18CUB_300001_SM_10006detail6select23DeviceSelectSweepKernelINS2_10policy_hubIjNS0_8NullTypeEiLb0ELNS0_10SelectImplE0EE10Policy1000EPjPS5_S9_PlNS0_13ScanTileStateIiLb1EEE17belongsToPivotBinS5_iNS2_19streaming_context_tIlLb1EEELS6_0EEEvT0_T1_T2_T3_T4_T5_T6_T7_iT8_NS1_7vsmem_tEE19static_temp_storage;
	add.s32 	%r757, %r756, %r755;
	st.shared.u32 	[%r757], %r360;
$L__BB8_508:
	not.pred 	%p179, %p25;
	@%p179 bra 	$L__BB8_510;
	sub.s32 	%r758, %r430, %r419;
	shl.b32 	%r759, %r758, 2;
	mov.u32 	%r760, _ZZN3cub18CUB_300001_SM_10006detail6select23DeviceSelectSweepKernelINS2_10policy_hubIjNS0_8NullTypeEiLb0ELNS0_10SelectImplE0EE10Policy1000EPjPS5_S9_PlNS0_13ScanTileStateIiLb1EEE17belongsToPivotBinS5_iNS2_19streaming_context_tIlLb1EEELS6_0EEEvT0_T1_T2_T3_T4_T5_T6_T7_iT8_NS1_7vsmem_tEE19static_temp_storage;
	add.s32 	%r761, %r760, %r759;
	st.shared.u32 	[%r761], %r361;
$L__BB8_510:
	not.pred 	%p180, %p26;
	@%p180 bra 	$L__BB8_512;
	sub.s32 	%r762, %r431, %r419;
	shl.b32 	%r763, %r762, 2;
	mov.u32 	%r764, _ZZN3cub18CUB_300001_SM_10006detail6select23DeviceSelectSweepKernelINS2_10policy_hubIjNS0_8NullTypeEiLb0ELNS0_10SelectImplE0EE10Policy1000EPjPS5_S9_PlNS0_13ScanTileStateIiLb1EEE17belongsToPivotBinS5_iNS2_19streaming_context_tIlLb1EEELS6_0EEEvT0_T1_T2_T3_T4_T5_T6_T7_iT8_NS1_7vsmem_tEE19static_temp_storage;
	add.s32 	%r765, %r764, %r763;
	st.shared.u32 	[%r765], %r362;
$L__BB8_512:
	not.pred 	%p181, %p27;
	@%p181 bra 	$L__BB8_514;
	sub.s32 	%r766, %r432, %r419;
	shl.b32 	%r767, %r766, 2;
	mov.u32 	%r768, _ZZN3cub18CUB_300001_SM_10006detail6select23DeviceSelectSweepKernelINS2_10policy_hubIjNS0_8NullTypeEiLb0ELNS0_10SelectImplE0EE10Policy1000EPjPS5_S9_PlNS0_13ScanTileStateIiLb1EEE17belongsToPivotBinS5_iNS2_19streaming_context_tIlLb1EEELS6_0EEEvT0_T1_T2_T3_T4_T5_T6_T7_iT8_NS1_7vsmem_tEE19static_temp_storage;
	add.s32 	%r769, %r768, %r767;
	st.shared.u32 	[%r769], %r363;
$L__BB8_514:
	not.pred 	%p182, %p28;
	@%p182 bra 	$L__BB8_516;
	sub.s32 	%r770, %r433, %r419;
	shl.b32 	%r771, %r770, 2;
	mov.u32 	%r772, _ZZN3cub18CUB_300001_SM_10006detail6select23DeviceSelectSweepKernelINS2_10policy_hubIjNS0_8NullTypeEiLb0ELNS0_10SelectImplE0EE10Policy1000EPjPS5_S9_PlNS0_13ScanTileStateIiLb1EEE17belongsToPivotBinS5_iNS2_19streaming_context_tIlLb1EEELS6_0EEEvT0_T1_T2_T3_T4_T5_T6_T7_iT8_NS1_7vsmem_tEE19static_temp_storage;
	add.s32 	%r773, %r772, %r771;
	st.shared.u32 	[%r773], %r364;
$L__BB8_516:
	not.pred 	%p183, %p29;
	@%p183 bra 	$L__BB8_518;
	sub.s32 	%r774, %r434, %r419;
	shl.b32 	%r775, %r774, 2;
	mov.u32 	%r776, _ZZN3cub18CUB_300001_SM_10006detail6select23DeviceSelectSweepKernelINS2_10policy_hubIjNS0_8NullTypeEiLb0ELNS0_10SelectImplE0EE10Policy1000EPjPS5_S9_PlNS0_13ScanTileStateIiLb1EEE17belongsToPivotBinS5_iNS2_19streaming_context_tIlLb1EEELS6_0EEEvT0_T1_T2_T3_T4_T5_T6_T7_iT8_NS1_7vsmem_tEE19static_temp_storage;
	add.s32 	%r777, %r776, %r775;
	st.shared.u32 	[%r777], %r365;
$L__BB8_518:
	not.pred 	%p184, %p30;
	@%p184 bra 	$L__BB8_520;
	sub.s32 	%r778, %r435, %r419;
	shl.b32 	%r779, %r778, 2;
	mov.u32 	%r780, _ZZN3cub18CUB_300001_SM_10006detail6select23DeviceSelectSweepKernelINS2_10policy_hubIjNS0_8NullTypeEiLb0ELNS0_10SelectImplE0EE10Policy1000EPjPS5_S9_PlNS0_13ScanTileStateIiLb1EEE17belongsToPivotBinS5_iNS2_19streaming_context_tIlLb1EEELS6_0EEEvT0_T1_T2_T3_T4_T5_T6_T7_iT8_NS1_7vsmem_tEE19static_temp_storage;
	add.s32 	%r781, %r780, %r779;
	st.shared.u32 	[%r781], %r366;
$L__BB8_520:
	bar.sync 	0;
	setp.ge.s32 	%p185, %r1791, %r437;
	@%p185 bra 	$L__BB8_537;
	ld.param.u32 	%r1711, [_ZN3cub18CUB_300001_SM_10006detail6select23DeviceSelectSweepKernelINS2_10policy_hubIjNS0_8NullTypeEiLb0ELNS0_10SelectImplE0EE10Policy1000EPjPS5_S9_PlNS0_13ScanTileStateIiLb1EEE17belongsToPivotBinS5_iNS2_19streaming_context_tIlLb1EEELS6_0EEEvT0_T1_T2_T3_T4_T5_T6_T7_iT8_NS1_7vsmem_tE_param_7];
	ld.param.u8 	%rs8, [%rd158];
	ld.param.u64 	%rd300, [%rd158+24];
	cvta.to.global.u64 	%rd160, %rd300;
	add.s32 	%r782, %r420, %r1711;
	add.s32 	%r783, %r1791, %r4;
	sub.s32 	%r784, %r782, %r783;
	add.s32 	%r438, %r784, -5761;
	mul.hi.u32 	%r785, %r438, -1431655765;
	shr.u32 	%r786, %r785, 8;
	add.s32 	%r439, %r786, 1;
	and.b32  	%r787, %r786, 3;
	setp.eq.s32 	%p186, %r787, 3;
	@%p186 bra 	$L__BB8_526;
	and.b32  	%r788, %r439, 3;
	add.s32 	%r1790, %r419, %r1791;
	shl.b32 	%r789, %r1791, 2;
	mov.u32 	%r790, _ZZN3cub18CUB_300001_SM_10006detail6select23DeviceSelectSweepKernelINS2_10policy_hubIjNS0_8NullTypeEiLb0ELNS0_10SelectImplE0EE10Policy1000EPjPS5_S9_PlNS0_13ScanTileStateIiLb1EEE17belongsToPivotBinS5_iNS2_19streaming_context_tIlLb1EEELS6_0EEEvT0_T1_T2_T3_T4_T5_T6_T7_iT8_NS1_7vsmem_tEE19static_temp_storage;
	add.s32 	%r1789, %r790, %r789;
	neg.s32 	%r1788, %r788;
	mad.lo.s32 	%r1791, %r788, 384, %r1791;
$L__BB8_523:
	.pragma "nounroll";
	setp.ne.s16 	%p187, %rs8, 0;
	ld.shared.u32 	%r447, [%r1789];
	mov.b64 	%rd760, 0;
	@%p187 bra 	$L__BB8_525;
	ld.global.u64 	%rd760, [%rd160];
$L__BB8_525:
	cvt.s64.s32 	%rd302, %r1790;
	add.s64 	%rd303, %rd760, %rd302;
	shl.b64 	%rd304, %rd303, 2;
	add.s64 	%rd305, %rd3, %rd304;
	st.global.u32 	[%rd305], %r447;
	add.s32 	%r1790, %r1790, 384;
	add.s32 	%r1789, %r1789, 1536;
	add.s32 	%r1788, %r1788, 1;
	setp.ne.s32 	%p188, %r1788, 0;
	@%p188 bra 	$L__BB8_523;
$L__BB8_526:
	setp.lt.u32 	%p189, %r438, 1152;
	@%p189 bra 	$L__BB8_537;
	add.s32 	%r1793, %r419, %r1791;
	shl.b32 	%r791, %r1791, 2;
	mov.u32 	%r792, _ZZN3cub18CUB_300001_SM_10006detail6select23DeviceSelectSweepKernelINS2_10policy_hubIjNS0_8NullTypeEiLb0ELNS0_10SelectImplE0EE10Policy1000EPjPS5_S9_PlNS0_13ScanTileStateIiLb1EEE17belongsToPivotBinS5_iNS2_19streaming_context_tIlLb1EEELS6_0EEEvT0_T1_T2_T3_T4_T5_T6_T7_iT8_NS1_7vsmem_tEE19static_temp_storage;
	add.s32 	%r793, %r791, %r792;
	add.s32 	%r1792, %r793, 3072;
$L__BB8_528:
	setp.ne.s16 	%p190, %rs8, 0;
	cvt.s64.s32 	%rd163, %r1793;
	ld.shared.u32 	%r457, [%r1792+-3072];
	mov.b64 	%rd761, 0;
	@%p190 bra 	$L__BB8_530;
	ld.global.u64 	%rd761, [%rd160];
$L__BB8_530:
	setp.ne.s16 	%p191, %rs8, 0;
	add.s64 	%rd308, %rd761, %rd163;
	shl.b64 	%rd309, %rd308, 2;
	add.s64 	%rd310, %rd3, %rd309;
	st.global.u32 	[%rd310], %r457;
	ld.shared.u32 	%r458, [%r1792+-1536];
	mov.b64 	%rd762, 0;
	@%p191 bra 	$L__BB8_532;
	ld.global.u64 	%rd762, [%rd160];
$L__BB8_532:
	setp.ne.s16 	%p192, %rs8, 0;
	add.s64 	%rd312, %rd762, %rd163;
	shl.b64 	%rd313, %rd312, 2;
	add.s64 	%rd314, %rd3, %rd313;
	st.global.u32 	[%rd314+1536], %r458;
	ld.shared.u32 	%r459, [%r1792];
	mov.b64 	%rd763, 0;
	@%p192 bra 	$L__BB8_534;
	ld.global.u64 	%rd763, [%rd160];
$L__BB8_534:
	setp.ne.s16 	%p193, %rs8, 0;
	add.s64 	%rd316, %rd763, %rd163;
	shl.b64 	%rd317, %rd316, 2;
	add.s64 	%rd318, %rd3, %rd317;
	st.global.u32 	[%rd318+3072], %r459;
	ld.shared.u32 	%r460, [%r1792+1536];
	mov.b64 	%rd764, 0;
	@%p193 bra 	$L__BB8_536;
	ld.global.u64 	%rd764, [%rd160];
$L__BB8_536:
	cvt.u32.u64 	%r794, %rd163;
	add.s64 	%rd319, %rd764, %rd163;
	shl.b64 	%rd320, %rd319, 2;
	add.s64 	%rd321, %rd3, %rd320;
	st.global.u32 	[%rd321+4608], %r460;
	add.s32 	%r1791, %r1791, 1536;
	add.s32 	%r1793, %r794, 1536;
	add.s32 	%r1792, %r1792, 6144;
	setp.lt.s32 	%p194, %r1791, %r437;
	@%p194 bra 	$L__BB8_528;
$L__BB8_537:
	mov.u32 	%r1093, %tid.x;
	setp.ne.s32 	%p349, %r1093, 0;
	@%p349 bra 	$L__BB8_545;
	mov.u64 	%rd202, %rd210;
	ld.param.u8 	%rs51, [%rd202+1];
	setp.eq.s16 	%p350, %rs51, 0;
	@%p350 bra 	$L__BB8_542;
	ld.param.u8 	%rs52, [%rd202];
	setp.ne.s16 	%p351, %rs52, 0;
	mov.b64 	%rd780, 0;
	@%p351 bra 	$L__BB8_541;
	ld.param.u64 	%rd434, [%rd202+24];
	cvta.to.global.u64 	%rd435, %rd434;
	ld.global.u64 	%rd780, [%rd435];
$L__BB8_541:
	ld.param.u64 	%rd695, [_ZN3cub18CUB_300001_SM_10006detail6select23DeviceSelectSweepKernelINS2_10policy_hubIjNS0_8NullTypeEiLb0ELNS0_10SelectImplE0EE10Policy1000EPjPS5_S9_PlNS0_13ScanTileStateIiLb1EEE17belongsToPivotBinS5_iNS2_19streaming_context_tIlLb1EEELS6_0EEEvT0_T1_T2_T3_T4_T5_T6_T7_iT8_NS1_7vsmem_tE_param_3];
	cvt.s64.s32 	%rd436, %r1795;
	add.s64 	%rd437, %rd780, %rd436;
	cvta.to.global.u64 	%rd438, %rd695;
	st.global.u64 	[%rd438], %rd437;
	bra.uni 	$L__BB8_545;
$L__BB8_542:
	ld.param.u8 	%rs53, [%rd202];
	setp.ne.s16 	%p352, %rs53, 0;
	mov.b64 	%rd781, 0;
	@%p352 bra 	$L__BB8_544;
	ld.param.u64 	%rd440, [%rd202+24];
	cvta.to.global.u64 	%rd441, %rd440;
	ld.global.u64 	%rd781, [%rd441];
$L__BB8_544:
	cvt.s64.s32 	%rd442, %r1795;
	add.s64 	%rd443, %rd781, %rd442;
	ld.param.u64 	%rd444, [%rd202+32];
	cvta.to.global.u64 	%rd445, %rd444;
	st.global.u64 	[%rd445], %rd443;
$L__BB8_545:
	ret;

}
	// .globl	_ZN3cub18CUB_300001_SM_10006detail6select23DeviceSelectSweepKernelINS2_10policy_hubIiNS0_8NullTypeEiLb0ELNS0_10SelectImplE0EE10Policy1000EPiPS5_PjPlNS0_13ScanTileStateIiLb1EEE22keyValueBelowThresholdS5_iNS2_19streaming_context_tIlLb1EEELS6_0EEEvT0_T1_T2_T3_T4_T5_T6_T7_iT8_NS1_7vsmem_tE
.visible .entry _ZN3cub18CUB_300001_SM_10006detail6select23DeviceSelectSweepKernelINS2_10policy_hubIiNS0_8NullTypeEiLb0ELNS0_10SelectImplE0EE10Policy1000EPiPS5_PjPlNS0_13ScanTileStateIiLb1EEE22keyValueBelowThresholdS5_iNS2_19streaming_context_tIlLb1EEELS6_0EEEvT0_T1_T2_T3_T4_T5_T6_T7_iT8_NS1_7vsmem_tE(
	.param .u64 .ptr .align 1 _ZN3cub18CUB_300001_SM_10006detail6select23DeviceSelectSweepKernelINS2_10policy_hubIiNS0_8NullTypeEiLb0ELNS0_10SelectImplE0EE10Policy1000EPiPS5_PjPlNS0_13ScanTileStateIiLb1EEE22keyValueBelowThresholdS5_iNS2_19streaming_context_tIlLb1EEELS6_0EEEvT0_T1_T2_T3_T4_T5_T6_T7_iT8_NS1_7vsmem_tE_param_0,
	.param .u64 .ptr .align 1 _ZN3cub18CUB_300001_SM_10006detail6select23DeviceSelectSweepKernelINS2_10policy_hubIiNS0_8NullTypeEiLb0ELNS0_10SelectImplE0EE10Policy1000EPiPS5_PjPlNS0_13ScanTileStateIiLb1EEE22keyValueBelowThresholdS5_iNS2_19streaming_context_tIlLb1EEELS6_0EEEvT0_T1_T2_T3_T4_T5_T6_T7_iT8_NS1_7vsmem_tE_param_1,
	.param .u64 .ptr .align 1 _ZN3cub18CUB_300001_SM_10006detail6select23DeviceSelectSweepKernelINS2_10policy_hubIiNS0_8NullTypeEiLb0ELNS0_10SelectImplE0EE10Policy1000EPiPS5_PjPlNS0_13ScanTileStateIiLb1EEE22keyValueBelowThresholdS5_iNS2_19streaming_context_tIlLb1EEELS6_0EEEvT0_T1_T2_T3_T4_T5_T6_T7_iT8_NS1_7vsmem_tE_param_2,
	.param .u64 .ptr .align 1 _ZN3cub18CUB_300001_SM_10006detail6select23DeviceSelectSweepKernelINS2_10policy_hubIiNS0_8NullTypeEiLb0ELNS0_10SelectImplE0EE10Policy1000EPiPS5_PjPlNS0_13ScanTileStateIiLb1EEE22keyValueBelowThresholdS5_iNS2_19streaming_context_tIlLb1EEELS6_0EEEvT0_T1_T2_T3_T4_T5_T6_T7_iT8_NS1_7vsmem_tE_param_3,
	.param .align 8 .b8 _ZN3cub18CUB_300001_SM_10006detail6select23DeviceSelectSweepKernelINS2_10policy_hubIiNS0_8NullTypeEiLb0ELNS0_10SelectImplE0EE10Policy1000EPiPS5_PjPlNS0_13ScanTileStateIiLb1EEE22keyValueBelowThresholdS5_iNS2_19streaming_context_tIlLb1EEELS6_0EEEvT0_T1_T2_T3_T4_T5_T6_T7_iT8_NS1_7vsmem_tE_param_4[8],
	.param .align 8 .b8 _ZN3cub18CUB_300001_SM_10006detail6select23DeviceSelectSweepKernelINS2_10policy_hubIiNS0_8NullTypeEiLb0ELNS0_10SelectImplE0EE10Policy1000EPiPS5_PjPlNS0_13ScanTileStateIiLb1EEE22keyValueBelowThresholdS5_iNS2_19streaming_context_tIlLb1EEELS6_0EEEvT0_T1_T2_T3_T4_T5_T6_T7_iT8_NS1_7vsmem_tE_param_5[16],
	.param .align 1 .b8 _ZN3cub18CUB_300001_SM_10006detail6select23DeviceSelectSweepKernelINS2_10policy_hubIiNS0_8NullTypeEiLb0ELNS0_10SelectImplE0EE10Policy1000EPiPS5_PjPlNS0_13ScanTileStateIiLb1EEE22keyValueBelowThresholdS5_iNS2_19streaming_context_tIlLb1EEELS6_0EEEvT0_T1_T2_T3_T4_T5_T6_T7_iT8_NS1_7vsmem_tE_param_6[1],
	.param .u32 _ZN3cub18CUB_300001_SM_10006detail6select23DeviceSelectSweepKernelINS2_10policy_hubIiNS0_8NullTypeEiLb0ELNS0_10SelectImplE0EE10Policy1000EPiPS5_PjPlNS0_13ScanTileStateIiLb1EEE22keyValueBelowThresholdS5_iNS2_19streaming_context_tIlLb1EEELS6_0EEEvT0_T1_T2_T3_T4_T5_T6_T7_iT8_NS1_7vsmem_tE_param_7,
	.param .u32 _ZN3cub18CUB_300001_SM_10006detail6select23DeviceSelectSweepKernelINS2_10policy_hubIiNS0_8NullTypeEiLb0ELNS0_10SelectImplE0EE10Policy1000EPiPS5_PjPlNS0_13ScanTileStateIiLb1EEE22keyValueBelowThresholdS5_iNS2_19streaming_context_tIlLb1EEELS6_0EEEvT0_T1_T2_T3_T4_T5_T6_T7_iT8_NS1_7vsmem_tE_param_8,
	.param .align 8 .b8 _ZN3cub18CUB_300001_SM_10006detail6select23DeviceSelectSweepKernelINS2_10policy_hubIiNS0_8NullTypeEiLb0ELNS0_10SelectImplE0EE10Policy1000EPiPS5_PjPlNS0_13ScanTileStateIiLb1EEE22keyValueBelowThresholdS5_iNS2_19streaming_context_tIlLb1EEELS6_0EEEvT0_T1_T2_T3_T4_T5_T6_T7_iT8_NS1_7vsmem_tE_param_9[40],
	.param .align 8 .b8 _ZN3cub18CUB_300001_SM_10006detail6select23DeviceSelectSweepKernelINS2_10policy_hubIiNS0_8NullTypeEiLb0ELNS0_10SelectImplE0EE10Policy1000EPiPS5_PjPlNS0_13ScanTileStateIiLb1EEE22keyValueBelowThresholdS5_iNS2_19streaming_context_tIlLb1EEELS6_0EEEvT0_T1_T2_T3_T4_T5_T6_T7_iT8_NS1_7vsmem_tE_param_10[8]
)
.maxntid 384
{
	.reg .pred 	%p<553>;
	.reg .b16 	%rs<102>;
	.reg .b32 	%r<1826>;
	.reg .b64 	%rd<938>;
	// demoted variable
	.shared .align 16 .b8 _ZZN3cub18CUB_300001_SM_10006detail6select23DeviceSelectSweepKernelINS2_10policy_hubIiNS0_8NullTypeEiLb0ELNS0_10SelectImplE0EE10Policy1000EPiPS5_PjPlNS0_13ScanTileStateIiLb1EEE22keyValueBelowThresholdS5_iNS2_19streaming_context_tIlLb1EEELS6_0EEEvT0_T1_T2_T3_T4_T5_T6_T7_iT8_NS1_7vsmem_tEE19static_temp_storage[23040];
	ld.param.u32 	%r512, [_ZN3cub18CUB_300001_SM_10006detail6select23DeviceSelectSweepKernelINS2_10policy_hubIiNS0_8NullTypeEiLb0ELNS0_10SelectImplE0EE10Policy1000EPiPS5_PjPlNS0_13ScanTileStateIiLb1EEE22keyValueBelowThresholdS5_iNS2_19streaming_context_tIlLb1EEELS6_0EEEvT0_T1_T2_T3_T4_T5_T6_T7_iT8_NS1_7vsmem_tE_param_5+8];
	ld.param.u64 	%rd3, [_ZN3cub18CUB_300001_SM_10006detail6select23DeviceSelectSweepKernelINS2_10policy_hubIiNS0_8NullTypeEiLb0ELNS0_10SelectImplE0EE10Policy1000EPiPS5_PjPlNS0_13ScanTileStateIiLb1EEE22keyValueBelowThresholdS5_iNS2_19streaming_context_tIlLb1EEELS6_0EEEvT0_T1_T2_T3_T4_T5_T6_T7_iT8_NS1_7vsmem_tE_param_4];
	ld.param.u64 	%rd209, [_ZN3cub18CUB_300001_SM_10006detail6select23DeviceSelectSweepKernelINS2_10policy_hubIiNS0_8NullTypeEiLb0ELNS0_10SelectImplE0EE10Policy1000EPiPS5_PjPlNS0_13ScanTileStateIiLb1EEE22keyValueBelowThresholdS5_iNS2_19streaming_context_tIlLb1EEELS6_0EEEvT0_T1_T2_T3_T4_T5_T6_T7_iT8_NS1_7vsmem_tE_param_5];
	ld.param.u64 	%rd206, [_ZN3cub18CUB_300001_SM_10006detail6select23DeviceSelectSweepKernelINS2_10policy_hubIiNS0_8NullTypeEiLb0ELNS0_10SelectImplE0EE10Policy1000EPiPS5_PjPlNS0_13ScanTileStateIiLb1EEE22keyValueBelowThresholdS5_iNS2_19streaming_context_tIlLb1EEELS6_0EEEvT0_T1_T2_T3_T4_T5_T6_T7_iT8_NS1_7vsmem_tE_param_0];
	ld.param.u32 	%r519, [_ZN3cub18CUB_300001_SM_10006detail6select23DeviceSelectSweepKernelINS2_10policy_hubIiNS0_8NullTypeEiLb0ELNS0_10SelectImplE0EE10Policy1000EPiPS5_PjPlNS0_13ScanTileStateIiLb1EEE22keyValueBelowThresholdS5_iNS2_19streaming_context_tIlLb1EEELS6_0EEEvT0_T1_T2_T3_T4_T5_T6_T7_iT8_NS1_7vsmem_tE_param_8];
	mov.b64 	%rd210, _ZN3cub18CUB_300001_SM_10006detail6select23DeviceSelectSweepKernelINS2_10policy_hubIiNS0_8NullTypeEiLb0ELNS0_10SelectImplE0EE10Policy1000EPiPS5_PjPlNS0_13ScanTileStateIiLb1EEE22keyValueBelowThresholdS5_iNS2_19streaming_context_tIlLb1EEELS6_0EEEvT0_T1_T2_T3_T4_T5_T6_T7_iT8_NS1_7vsmem_tE_param_9;
	mov.u64 	%rd1, %rd210;
	cvta.to.global.u64 	%rd2, %rd206;
	cvta.to.global.u64 	%rd4, %rd209;
	mov.u32 	%r520, %ctaid.x;
	mov.u32 	%r521, %nctaid.y;
	mov.u32 	%r522, %ctaid.y;
	mad.lo.s32 	%r1718, %r520, %r521, %r522;
	mul.lo.s32 	%r3, %r1718, 5760;
	add.s32 	%r523, %r519, -1;
	setp.ge.s32 	%p1, %r1718, %r523;
	@%p1 bra 	$L__BB9_240;
	setp.ne.s32 	%p325, %r1718, 0;
	@%p325 bra 	$L__BB9_114;
	ld.param.u64 	%rd836, [_ZN3cub18CUB_300001_SM_10006detail6select23DeviceSelectSweepKernelINS2_10policy_hubIiNS0_8NullTypeEiLb0ELNS0_10SelectImplE0EE10Policy1000EPiPS5_PjPlNS0_13ScanTileStateIiLb1EEE22keyValueBelowThresholdS5_iNS2_19streaming_context_tIlLb1EEELS6_0EEEvT0_T1_T2_T3_T4_T5_T6_T7_iT8_NS1_7vsmem_tE_param_0];
	mov.u64 	%rd690, %rd210;
	ld.param.u8 	%rs81, [%rd690];
	setp.eq.s16 	%p452, %rs81, 0;
	ld.param.u64 	%rd691, [%rd690+16];
	selp.b64 	%rd692, %rd691, 0, %p452;
	mov.u32 	%r1497, %nctaid.y;
	mov.u32 	%r1498, %ctaid.y;
	mad.lo.s32 	%r1499, %r520, %r1497, %r1498;
	mul.lo.s32 	%r1500, %r1499, 5760;
	cvt.u64.u32 	%rd693, %r1500;
	add.s64 	%rd694, %rd692, %rd693;
	mov.u32 	%r1501, %tid.x;
	and.b32  	%r1502, %r1501, 31;
	and.b32  	%r1503, %r1501, 992;
	mul.lo.s32 	%r1504, %r1503, 15;
	or.b32  	%r1505, %r1504, %r1502;
	cvt.u64.u32 	%rd695, %r1505;
	add.s64 	%rd696, %rd694, %rd695;
	cvta.to.global.u64 	%rd697, %rd836;
	shl.b64 	%rd698, %rd696, 2;
	add.s64 	%rd699, %rd697, %rd698;
	ld.global.u32 	%r1506, [%rd699];
	ld.global.u32 	%r1507, [%rd699+128];
	ld.global.u32 	%r1508, [%rd699+256];
	ld.global.u32 	%r1509, [%rd699+384];
	ld.global.u32 	%r1510, [%rd699+512];
	ld.global.u32 	%r1511, [%rd699+640];
	ld.global.u32 	%r1512, [%rd699+768];
	ld.global.u32 	%r1513, [%rd699+896];
	ld.global.u32 	%r1514, [%rd699+1024];
	ld.global.u32 	%r1515, [%rd699+1152];
	ld.global.u32 	%r1516, [%rd699+1280];
	ld.global.u32 	%r1517, [%rd699+1408];
	ld.global.u32 	%r1518, [%rd699+1536];
	ld.global.u32 	%r1519, [%rd699+1664];
	ld.global.u32 	%r1520, [%rd699+1792];
	// begin inline asm
	mov.u32 %r1465, %laneid;
	// end inline asm
	shr.u32 	%r5, %r1501, 5;
	mad.lo.s32 	%r1521, %r5, 480, %r1465;
	shl.b32 	%r1522, %r1521, 2;
	mov.u32 	%r1523, _ZZN3cub18CUB_300001_SM_10006detail6select23DeviceSelectSweepKernelINS2_10policy_hubIiNS0_8NullTypeEiLb0ELNS0_10SelectImplE0EE10Policy1000EPiPS5_PjPlNS0_13ScanTileStateIiLb1EEE22keyValueBelowThresholdS5_iNS2_19streaming_context_tIlLb1EEELS6_0EEEvT0_T1_T2_T3_T4_T5_T6_T7_iT8_NS1_7vsmem_tEE19static_temp_storage;
	add.s32 	%r1524, %r1523, %r1522;
	st.shared.u32 	[%r1524], %r1506;
	st.shared.u32 	[%r1524+128], %r1507;
	st.shared.u32 	[%r1524+256], %r1508;
	st.shared.u32 	[%r1524+384], %r1509;
	st.shared.u32 	[%r1524+512], %r1510;
	st.shared.u32 	[%r1524+640], %r1511;
	st.shared.u32 	[%r1524+768], %r1512;
	st.shared.u32 	[%r1524+896], %r1513;
	st.shared.u32 	[%r1524+1024], %r1514;
	st.shared.u32 	[%r1524+1152], %r1515;
	st.shared.u32 	[%r1524+1280], %r1516;
	st.shared.u32 	[%r1524+1408], %r1517;
	st.shared.u32 	[%r1524+1536], %r1518;
	st.shared.u32 	[%r1524+1664], %r1519;
	st.shared.u32 	[%r1524+1792], %r1520;
	bar.warp.sync 	-1;
	mad.lo.s32 	%r1525, %r1465, 56, %r1524;
	ld.shared.u32 	%r6, [%r1525];
	ld.shared.u32 	%r7, [%r1525+4];
	ld.shared.u32 	%r8, [%r1525+8];
	ld.shared.u32 	%r9, [%r1525+12];
	ld.shared.u32 	%r10, [%r1525+16];
	ld.shared.u32 	%r11, [%r1525+20];
	ld.shared.u32 	%r12, [%r1525+24];
	ld.shared.u32 	%r13, [%r1525+28];
	ld.shared.u32 	%r14, [%r1525+32];
	ld.shared.u32 	%r15, [%r1525+36];
	ld.shared.u32 	%r16, [%r1525+40];
	ld.shared.u32 	%r17, [%r1525+44];
	ld.shared.u32 	%r18, [%r1525+48];
	ld.shared.u32 	%r19, [%r1525+52];
	ld.shared.u32 	%r20, [%r1525+56];
	cvta.to.global.u64 	%rd700, %rd209;
	mul.wide.s32 	%rd701, %r6, 4;
	add.s64 	%rd702, %rd700, %rd701;
	ld.global.u32 	%r21, [%rd702];
	setp.lt.u32 	%p453, %r21, %r512;
	selp.u32 	%r1526, 1, 0, %p453;
	mul.wide.s32 	%rd703, %r7, 4;
	add.s64 	%rd704, %rd700, %rd703;
	ld.global.u32 	%r22, [%rd704];
	setp.lt.u32 	%p454, %r22, %r512;
	selp.u32 	%r1527, 1, 0, %p454;
	mul.wide.s32 	%rd705, %r8, 4;
	add.s64 	%rd706, %rd700, %rd705;
	ld.global.u32 	%r23, [%rd706];
	setp.lt.u32 	%p455, %r23, %r512;
	selp.u32 	%r1528, 1, 0, %p455;
	mul.wide.s32 	%rd707, %r9, 4;
	add.s64 	%rd708, %rd700, %rd707;
	ld.global.u32 	%r24, [%rd708];
	setp.lt.u32 	%p456, %r24, %r512;
	selp.u32 	%r1529, 1, 0, %p456;
	mul.wide.s32 	%rd709, %r10, 4;
	add.s64 	%rd710, %rd700, %rd709;
	ld.global.u32 	%r25, [%rd710];
	setp.lt.u32 	%p457, %r25, %r512;
	selp.u32 	%r1530, 1, 0, %p457;
	mul.wide.s32 	%rd711, %r11, 4;
	add.s64 	%rd712, %rd700, %rd711;
	ld.global.u32 	%r26, [%rd712];
	setp.lt.u32 	%p458, %r26, %r512;
	selp.u32 	%r1531, 1, 0, %p458;
	mul.wide.s32 	%rd713, %r12, 4;
	add.s64 	%rd714, %rd700, %rd713;
	ld.global.u32 	%r27, [%rd714];
	setp.lt.u32 	%p459, %r27, %r512;
	selp.u32 	%r1532, 1, 0, %p459;
	mul.wide.s32 	%rd715, %r13, 4;
	add.s64 	%rd716, %rd700, %rd715;
	ld.global.u32 	%r28, [%rd716];
	setp.lt.u32 	%p460, %r28, %r512;
	selp.u32 	%r1533, 1, 0, %p460;
	mul.wide.s32 	%rd717, %r14, 4;
	add.s64 	%rd718, %rd700, %rd717;
	ld.global.u32 	%r29, [%rd718];
	setp.lt.u32 	%p461, %r29, %r512;
	selp.u32 	%r1534, 1, 0, %p461;
	mul.wide.s32 	%rd719, %r15, 4;
	add.s64 	%rd720, %rd700, %rd719;
	ld.global.u32 	%r30, [%rd720];
	setp.lt.u32 	%p462, %r30, %r512;
	selp.u32 	%r1535, 1, 0, %p462;
	mul.wide.s32 	%rd721, %r16, 4;
	add.s64 	%rd722, %rd700, %rd721;
	ld.global.u32 	%r31, [%rd722];
	setp.lt.u32 	%p463, %r31, %r512;
	selp.u32 	%r1536, 1, 0, %p463;
	mul.wide.s32 	%rd723, %r17, 4;
	add.s64 	%rd724, %rd700, %rd723;
	ld.global.u32 	%r32, [%rd724];
	setp.lt.u32 	%p464, %r32, %r512;
	selp.u32 	%r1537, 1, 0, %p464;
	mul.wide.s32 	%rd725, %r18, 4;
	add.s64 	%rd726, %rd700, %rd725;
	ld.global.u32 	%r33, [%rd726];
	setp.lt.u32 	%p465, %r33, %r512;
	selp.u32 	%r1538, 1, 0, %p465;
	mul.wide.s32 	%rd727, %r19, 4;
	add.s64 	%rd728, %rd700, %rd727;
	ld.global.u32 	%r34, [%rd728];
	setp.lt.u32 	%p466, %r34, %r512;
	selp.u32 	%r1539, 1, 0, %p466;
	mul.wide.s32 	%rd729, %r20, 4;
	add.s64 	%rd730, %rd700, %rd729;
	ld.global.u32 	%r35, [%rd730];
	setp.lt.u32 	%p467, %r35, %r512;
	selp.u32 	%r1540, 1, 0, %p467;
	bar.sync 	0;
	add.s32 	%r1541, %r1527, %r1526;
	add.s32 	%r1542, %r1541, %r1528;
	add.s32 	%r1543, %r1542, %r1529;
	add.s32 	%r1544, %r1543, %r1530;
	add.s32 	%r1545, %r1544, %r1531;
	add.s32 	%r1546, %r1545, %r1532;
	add.s32 	%r1547, %r1546, %r1533;
	add.s32 	%r1548, %r1547, %r1534;
	add.s32 	%r1549, %r1548, %r1535;
	add.s32 	%r1550, %r1549, %r1536;
	add.s32 	%r1551, %r1550, %r1537;
	add.s32 	%r1552, %r1551, %r1538;
	add.s32 	%r1553, %r1552, %r1539;
	add.s32 	%r1470, %r1553, %r1540;
	mov.b32 	%r1468, 1;
	mov.b32 	%r1493, 0;
	mov.b32 	%r1495, -1;
	// begin inline asm
	{  .reg .s32 r0;  .reg .pred p;  shfl.sync.up.b32 r0|p, %r1470, %r1468, %r1493, %r1495;  @p add.s32 r0, r0, %r1470;  mov.s32 %r1466, r0;}
	// end inline asm
	mov.b32 	%r1474, 2;
	// begin inline asm
	{  .reg .s32 r0;  .reg .pred p;  shfl.sync.up.b32 r0|p, %r1466, %r1474, %r1493, %r1495;  @p add.s32 r0, r0, %r1466;  mov.s32 %r1472, r0;}
	// end inline asm
	mov.b32 	%r1480, 4;
	// begin inline asm
	{  .reg .s32 r0;  .reg .pred p;  shfl.sync.up.b32 r0|p, %r1472, %r1480, %r1493, %r1495;  @p add.s32 r0, r0, %r1472;  mov.s32 %r1478, r0;}
	// end inline asm
	mov.b32 	%r1486, 8;
	// begin inline asm
	{  .reg .s32 r0;  .reg .pred p;  shfl.sync.up.b32 r0|p, %r1478, %r1486, %r1493, %r1495;  @p add.s32 r0, r0, %r1478;  mov.s32 %r1484, r0;}
	// end inline asm
	mov.b32 	%r1492, 16;
	// begin inline asm
	{  .reg .s32 r0;  .reg .pred p;  shfl.sync.up.b32 r0|p, %r1484, %r1492, %r1493, %r1495;  @p add.s32 r0, r0, %r1484;  mov.s32 %r1490, r0;}
	// end inline asm
	setp.ne.s32 	%p468, %r1465, 31;
	@%p468 bra 	$L__BB9_4;
	shl.b32 	%r1554, %r5, 2;
	add.s32 	%r1556, %r1523, %r1554;
	st.shared.u32 	[%r1556], %r1490;
$L__BB9_4:
	bar.sync 	0;
	ld.shared.v4.u32 	{%r37, %r38, %r39, %r40}, [_ZZN3cub18CUB_300001_SM_10006detail6select23DeviceSelectSweepKernelINS2_10policy_hubIiNS0_8NullTypeEiLb0ELNS0_10SelectImplE0EE10Policy1000EPiPS5_PjPlNS0_13ScanTileStateIiLb1EEE22keyValueBelowThresholdS5_iNS2_19streaming_context_tIlLb1EEELS6_0EEEvT0_T1_T2_T3_T4_T5_T6_T7_iT8_NS1_7vsmem_tEE19static_temp_storage];
	mov.u32 	%r1557, %tid.x;
	shr.u32 	%r1558, %r1557, 5;
	add.s32 	%r1559, %r38, %r37;
	setp.eq.s32 	%p469, %r1558, 2;
	selp.b32 	%r1560, %r1559, %r37, %p469;
	add.s32 	%r1561, %r1559, %r39;
	setp.eq.s32 	%p470, %r1558, 3;
	selp.b32 	%r1562, %r1561, %r1560, %p470;
	add.s32 	%r1563, %r1561, %r40;
	setp.eq.s32 	%p471, %r1558, 4;
	selp.b32 	%r1564, %r1563, %r1562, %p471;
	ld.shared.v4.u32 	{%r41, %r42, %r43, %r44}, [_ZZN3cub18CUB_300001_SM_10006detail6select23DeviceSelectSweepKernelINS2_10policy_hubIiNS0_8NullTypeEiLb0ELNS0_10SelectImplE0EE10Policy1000EPiPS5_PjPlNS0_13ScanTileStateIiLb1EEE22keyValueBelowThresholdS5_iNS2_19streaming_context_tIlLb1EEELS6_0EEEvT0_T1_T2_T3_T4_T5_T6_T7_iT8_NS1_7vsmem_tEE19static_temp_storage+16];
	add.s32 	%r1565, %r1563, %r41;
	setp.eq.s32 	%p472, %r1558, 5;
	selp.b32 	%r1566, %r1565, %r1564, %p472;
	add.s32 	%r1567, %r1565, %r42;
	setp.eq.s32 	%p473, %r1558, 6;
	selp.b32 	%r1568, %r1567, %r1566, %p473;
	add.s32 	%r1569, %r1567, %r43;
	setp.eq.s32 	%p474, %r1558, 7;
	selp.b32 	%r1570, %r1569, %r1568, %p474;
	add.s32 	%r1571, %r1569, %r44;
	setp.eq.s32 	%p475, %r1558, 8;
	selp.b32 	%r1572, %r1571, %r1570, %p475;
	ld.shared.v4.u32 	{%r45, %r46, %r47, %r48}, [_ZZN3cub18CUB_300001_SM_10006detail6select23DeviceSelectSweepKernelINS2_10policy_hubIiNS0_8NullTypeEiLb0ELNS0_10SelectImplE0EE10Policy1000EPiPS5_PjPlNS0_13ScanTileStateIiLb1EEE22keyValueBelowThresholdS5_iNS2_19streaming_context_tIlLb1EEELS6_0EEEvT0_T1_T2_T3_T4_T5_T6_T7_iT8_NS1_7vsmem_tEE19static_temp_storage+32];
	add.s32 	%r1573, %r1571, %r45;
	setp.eq.s32 	%p476, %r1558, 9;
	selp.b32 	%r1574, %r1573, %r1572, %p476;
	add.s32 	%r1575, %r1573, %r46;
	setp.eq.s32 	%p477, %r1558, 10;
	selp.b32 	%r1576, %r1575, %r1574, %p477;
	add.s32 	%r1577, %r1575, %r47;
	setp.eq.s32 	%p478, %r1558, 11;
	selp.b32 	%r1578, %r1577, %r1576, %p478;
	setp.lt.u32 	%p479, %r1557, 32;
	selp.b32 	%r1579, 0, %r1578, %p479;
	setp.eq.s32 	%p480, %r1465, 0;
	setp.lt.u32 	%p481, %r33, %r512;
	selp.u32 	%r1580, 1, 0, %p481;
	setp.lt.u32 	%p482, %r32, %r512;
	selp.u32 	%r1581, 1, 0, %p482;
	setp.lt.u32 	%p483, %r30, %r512;
	selp.u32 	%r1582, 1, 0, %p483;
	setp.lt.u32 	%p484, %r28, %r512;
	selp.u32 	%r1583, 1, 0, %p484;
	setp.lt.u32 	%p485, %r22, %r512;
	selp.u32 	%r1584, 1, 0, %p485;
	setp.lt.u32 	%p486, %r21, %r512;
	selp.u32 	%r1585, 1, 0, %p486;
	add.s32 	%r1586, %r1584, %r1585;
	setp.lt.u32 	%p487, %r23, %r512;
	selp.u32 	%r1587, 1, 0, %p487;
	add.s32 	%r1588, %r1586, %r1587;
	setp.lt.u32 	%p488, %r24, %r512;
	selp.u32 	%r1589, 1, 0, %p488;
	add.s32 	%r1590, %r1588, %r1589;
	setp.lt.u32 	%p489, %r25, %r512;
	selp.u32 	%r1591, 1, 0, %p489;
	add.s32 	%r1592, %r1590, %r1591;
	setp.lt.u32 	%p490, %r26, %r512;
	selp.u32 	%r1593, 1, 0, %p490;
	add.s32 	%r1594, %r1592, %r1593;
	setp.lt.u32 	%p491, %r27, %r512;
	selp.u32 	%r1595, 1, 0, %p491;
	add.s32 	%r1596, %r1594, %r1595;
	add.s32 	%r1597, %r1596, %r1583;
	setp.lt.u32 	%p492, %r29, %r512;
	selp.u32 	%r1598, 1, 0, %p492;
	add.s32 	%r1599, %r1597, %r1598;
	add.s32 	%r1600, %r1599, %r1582;
	setp.lt.u32 	%p493, %r31, %r512;
	selp.u32 	%r1601, 1, 0, %p493;
	add.s32 	%r1602, %r1600, %r1601;
	add.s32 	%r1603, %r1602, %r1581;
	add.s32 	%r1604, %r1603, %r1580;
	setp.lt.u32 	%p494, %r34, %r512;
	selp.u32 	%r1605, 1, 0, %p494;
	add.s32 	%r1606, %r1604, %r1605;
	setp.lt.u32 	%p495, %r35, %r512;
	selp.u32 	%r1607, 1, 0, %p495;
	add.s32 	%r1608, %r1606, %r1607;
	sub.s32 	%r1609, %r1490, %r1608;
	selp.b32 	%r1610, 0, %r1609, %p480;
	add.s32 	%r49, %r1579, %r1610;
	add.s32 	%r50, %r49, %r1585;
	add.s32 	%r51, %r1586, %r49;
	add.s32 	%r52, %r1588, %r49;
	add.s32 	%r53, %r1590, %r49;
	add.s32 	%r54, %r1592, %r49;
	add.s32 	%r55, %r1594, %r49;
	add.s32 	%r56, %r1596, %r49;
	add.s32 	%r57, %r1597, %r49;
	add.s32 	%r58, %r1599, %r49;
	add.s32 	%r59, %r1600, %r49;
	add.s32 	%r60, %r1602, %r49;
	add.s32 	%r61, %r1603, %r49;
	add.s32 	%r62, %r1604, %r49;
	add.s32 	%r63, %r1606, %r49;
	setp.ne.s32 	%p496, %r1557, 0;
	@%p496 bra 	$L__BB9_6;
	add.s64 	%rd731, %rd3, 256;
	add.s32 	%r1613, %r38, %r37;
	add.s32 	%r1614, %r1613, %r39;
	add.s32 	%r1615, %r1614, %r40;
	add.s32 	%r1616, %r1615, %r41;
	add.s32 	%r1617, %r1616, %r42;
	add.s32 	%r1618, %r1617, %r43;
	add.s32 	%r1619, %r1618, %r44;
	add.s32 	%r1620, %r1619, %r45;
	add.s32 	%r1621, %r1620, %r46;
	add.s32 	%r1622, %r1621, %r47;
	add.s32 	%r1612, %r1622, %r48;
	mov.b32 	%r1611, 101;
	// begin inline asm
	st.relaxed.gpu.v2.u32 [%rd731], {%r1611, %r1612};
	// end inline asm
$L__BB9_6:
	add.s32 	%r1623, %r38, %r37;
	add.s32 	%r1624, %r1623, %r39;
	add.s32 	%r1625, %r1624, %r40;
	add.s32 	%r1626, %r1625, %r41;
	add.s32 	%r1627, %r1626, %r42;
	add.s32 	%r1628, %r1627, %r43;
	add.s32 	%r1629, %r1628, %r44;
	add.s32 	%r1630, %r1629, %r45;
	add.s32 	%r1631, %r1630, %r46;
	add.s32 	%r1632, %r1631, %r47;
	add.s32 	%r1633, %r1632, %r48;
	setp.gt.s32 	%p497, %r1633, 384;
	@%p497 bra 	$L__BB9_67;
	mov.u64 	%rd732, %rd210;
	ld.param.u8 	%rs1, [%rd732];
	ld.param.u64 	%rd733, [%rd732+24];
	cvta.to.global.u64 	%rd5, %rd733;
	@%p486 bra 	$L__BB9_8;
	bra.uni 	$L__BB9_11;
$L__BB9_8:
	setp.ne.s16 	%p499, %rs1, 0;
	mov.b64 	%rd859, 0;
	@%p499 bra 	$L__BB9_10;
	ld.global.u64 	%rd859, [%rd5];
$L__BB9_10:
	ld.param.u64 	%rd847, [_ZN3cub18CUB_300001_SM_10006detail6select23DeviceSelectSweepKernelINS2_10policy_hubIiNS0_8NullTypeEiLb0ELNS0_10SelectImplE0EE10Policy1000EPiPS5_PjPlNS0_13ScanTileStateIiLb1EEE22keyValueBelowThresholdS5_iNS2_19streaming_context_tIlLb1EEELS6_0EEEvT0_T1_T2_T3_T4_T5_T6_T7_iT8_NS1_7vsmem_tE_param_2];
	cvt.s64.s32 	%rd735, %r49;
	add.s64 	%rd736, %rd859, %rd735;
	cvta.to.global.u64 	%rd737, %rd847;
	shl.b64 	%rd738, %rd736, 2;
	add.s64 	%rd739, %rd737, %rd738;
	st.global.u32 	[%rd739], %r6;
$L__BB9_11:
	setp.ge.u32 	%p500, %r22, %r512;
	@%p500 bra 	$L__BB9_15;
	setp.ne.s16 	%p501, %rs1, 0;
	mov.b64 	%rd860, 0;
	@%p501 bra 	$L__BB9_14;
	ld.global.u64 	%rd860, [%rd5];
$L__BB9_14:
	ld.param.u64 	%rd848, [_ZN3cub18CUB_300001_SM_10006detail6select23DeviceSelectSweepKernelINS2_10policy_hubIiNS0_8NullTypeEiLb0ELNS0_10SelectImplE0EE10Policy1000EPiPS5_PjPlNS0_13ScanTileStateIiLb1EEE22keyValueBelowThresholdS5_iNS2_19streaming_context_tIlLb1EEELS6_0EEEvT0_T1_T2_T3_T4_T5_T6_T7_iT8_NS1_7vsmem_tE_param_2];
	cvt.s64.s32 	%rd741, %r50;
	add.s64 	%rd742, %rd860, %rd741;
	cvta.to.global.u64 	%rd743, %rd848;
	shl.b64 	%rd744, %rd742, 2;
	add.s64 	%rd745, %rd743, %rd744;
	st.global.u32 	[%rd745], %r7;
$L__BB9_15:
	ld.param.u64 	%rd849, [_ZN3cub18CUB_300001_SM_10006detail6select23DeviceSelectSweepKernelINS2_10policy_hubIiNS0_8NullTypeEiLb0ELNS0_10SelectImplE0EE10Policy1000EPiPS5_PjPlNS0_13ScanTileStateIiLb1EEE22keyValueBelowThresholdS5_iNS2_19streaming_context_tIlLb1EEELS6_0EEEvT0_T1_T2_T3_T4_T5_T6_T7_iT8_NS1_7vsmem_tE_param_2];
	cvta.to.global.u64 	%rd28, %rd849;
	setp.ge.u32 	%p502, %r23, %r512;
	@%p502 bra 	$L__BB9_19;
	setp.ne.s16 	%p503, %rs1, 0;
	mov.b64 	%rd861, 0;
	@%p503 bra 	$L__BB9_18;
	ld.global.u64 	%rd861, [%rd5];
$L__BB9_18:
	cvt.s64.s32 	%rd747, %r51;
	add.s64 	%rd748, %rd861, %rd747;
	shl.b64 	%rd749, %rd748, 2;
	add.s64 	%rd750, %rd28, %rd749;
	st.global.u32 	[%rd750], %r8;
$L__BB9_19:
	setp.ge.u32 	%p504, %r24, %r512;
	@%p504 bra 	$L__BB9_23;
	setp.ne.s16 	%p505, %rs1, 0;
	mov.b64 	%rd862, 0;
	@%p505 bra 	$L__BB9_22;
	ld.global.u64 	%rd862, [%rd5];
$L__BB9_22:
	cvt.s64.s32 	%rd752, %r52;
	add.s64 	%rd753, %rd862, %rd752;
	shl.b64 	%rd754, %rd753, 2;
	add.s64 	%rd755, %rd28, %rd754;
	st.global.u32 	[%rd755], %r9;
$L__BB9_23:
	setp.ge.u32 	%p506, %r25, %r512;
	@%p506 bra 	$L__BB9_27;
	setp.ne.s16 	%p507, %rs1, 0;
	mov.b64 	%rd863, 0;
	@%p507 bra 	$L__BB9_26;
	ld.global.u64 	%rd863, [%rd5];
$L__BB9_26:
	cvt.s64.s32 	%rd757, %r53;
	add.s64 	%rd758, %rd863, %rd757;
	shl.b64 	%rd759, %rd758, 2;
	add.s64 	%rd760, %rd28, %rd759;
	st.global.u32 	[%rd760], %r10;
$L__BB9_27:
	setp.ge.u32 	%p508, %r26, %r512;
	@%p508 bra 	$L__BB9_31;
	setp.ne.s16 	%p509, %rs1, 0;
	mov.b64 	%rd864, 0;
	@%p509 bra 	$L__BB9_30;
	ld.global.u64 	%rd864, [%rd5];
$L__BB9_30:
	cvt.s64.s32 	%rd762, %r54;
	add.s64 	%rd763, %rd864, %rd762;
	shl.b64 	%rd764, %rd763, 2;
	add.s64 	%rd765, %rd28, %rd764;
	st.global.u32 	[%rd765], %r11;
$L__BB9_31:
	setp.ge.u32 	%p510, %r27, %r512;
	@%p510 bra 	$L__BB9_35;
	setp.ne.s16 	%p511, %rs1, 0;
	mov.b64 	%rd865, 0;
	@%p511 bra 	$L__BB9_34;
	ld.global.u64 	%rd865, [%rd5];
$L__BB9_34:
	cvt.s64.s32 	%rd767, %r55;
	add.s64 	%rd768, %rd865, %rd767;
	shl.b64 	%rd769, %rd768, 2;
	add.s64 	%rd770, %rd28, %rd769;
	st.global.u32 	[%rd770], %r12;
$L__BB9_35:
	setp.ge.u32 	%p512, %r28, %r512;
	@%p512 bra 	$L__BB9_39;
	setp.ne.s16 	%p513, %rs1, 0;
	mov.b64 	%rd866, 0;
	@%p513 bra 	$L__BB9_38;
	ld.global.u64 	%rd866, [%rd5];
$L__BB9_38:
	cvt.s64.s32 	%rd772, %r56;
	add.s64 	%rd773, %rd866, %rd772;
	shl.b64 	%rd774, %rd773, 2;
	add.s64 	%rd775, %rd28, %rd774;
	st.global.u32 	[%rd775], %r13;
$L__BB9_39:
	setp.ge.u32 	%p514, %r29, %r512;
	@%p514 bra 	$L__BB9_43;
	setp.ne.s16 	%p515, %rs1, 0;
	mov.b64 	%rd867, 0;
	@%p515 bra 	$L__BB9_42;
	ld.global.u64 	%rd867, [%rd5];
$L__BB9_42:
	cvt.s64.s32 	%rd777, %r57;
	add.s64 	%rd778, %rd867, %rd777;
	shl.b64 	%rd779, %rd778, 2;
	add.s64 	%rd780, %rd28, %rd779;
	st.global.u32 	[%rd780], %r14;
$L__BB9_43:
	setp.ge.u32 	%p516, %r30, %r512;
	@%p516 bra 	$L__BB9_47;
	setp.ne.s16 	%p517, %rs1, 0;
	mov.b64 	%rd868, 0;
	@%p517 bra 	$L__BB9_46;
	ld.global.u64 	%rd868, [%rd5];
$L__BB9_46:
	cvt.s64.s32 	%rd782, %r58;
	add.s64 	%rd783, %rd868, %rd782;
	shl.b64 	%rd784, %rd783, 2;
	add.s64 	%rd785, %rd28, %rd784;
	st.global.u32 	[%rd785], %r15;
$L__BB9_47:
	setp.ge.u32 	%p518, %r31, %r512;
	@%p518 bra 	$L__BB9_51;
	setp.ne.s16 	%p519, %rs1, 0;
	mov.b64 	%rd869, 0;
	@%p519 bra 	$L__BB9_50;
	ld.global.u64 	%rd869, [%rd5];
$L__BB9_50:
	cvt.s64.s32 	%rd787, %r59;
	add.s64 	%rd788, %rd869, %rd787;
	shl.b64 	%rd789, %rd788, 2;
	add.s64 	%rd790, %rd28, %rd789;
	st.global.u32 	[%rd790], %r16;
$L__BB9_51:
	setp.ge.u32 	%p520, %r32, %r512;
	@%p520 bra 	$L__BB9_55;
	setp.ne.s16 	%p521, %rs1, 0;
	mov.b64 	%rd870, 0;
	@%p521 bra 	$L__BB9_54;
	ld.global.u64 	%rd870, [%rd5];
$L__BB9_54:
	cvt.s64.s32 	%rd792, %r60;
	add.s64 	%rd793, %rd870, %rd792;
	shl.b64 	%rd794, %rd793, 2;
	add.s64 	%rd795, %rd28, %rd794;
	st.global.u32 	[%rd795], %r17;
$L__BB9_55:
	setp.ge.u32 	%p522, %r33, %r512;
	@%p522 bra 	$L__BB9_59;
	setp.ne.s16 	%p523, %rs1, 0;
	mov.b64 	%rd871, 0;
	@%p523 bra 	$L__BB9_58;
	ld.global.u64 	%rd871, [%rd5];
$L__BB9_58:
	cvt.s64.s32 	%rd797, %r61;
	add.s64 	%rd798, %rd871, %rd797;
	shl.b64 	%rd799, %rd798, 2;
	add.s64 	%rd800, %rd28, %rd799;
	st.global.u32 	[%rd800], %r18;
$L__BB9_59:
	setp.ge.u32 	%p524, %r34, %r512;
	@%p524 bra 	$L__BB9_63;
	setp.ne.s16 	%p525, %rs1, 0;
	mov.b64 	%rd872, 0;
	@%p525 bra 	$L__BB9_62;
	ld.global.u64 	%rd872, [%rd5];
$L__BB9_62:
	cvt.s64.s32 	%rd802, %r62;
	add.s64 	%rd803, %rd872, %rd802;
	shl.b64 	%rd804, %rd803, 2;
	add.s64 	%rd805, %rd28, %rd804;
	st.global.u32 	[%rd805], %r19;
$L__BB9_63:
	setp.ge.u32 	%p526, %r35, %r512;
	@%p526 bra 	$L__BB9_605;
	setp.ne.s16 	%p527, %rs1, 0;
	mov.b64 	%rd873, 0;
	@%p527 bra 	$L__BB9_66;
	ld.global.u64 	%rd873, [%rd5];
$L__BB9_66:
	cvt.s64.s32 	%rd807, %r63;
	add.s64 	%rd808, %rd873, %rd807;
	shl.b64 	%rd809, %rd808, 2;
	add.s64 	%rd810, %rd28, %rd809;
	st.global.u32 	[%rd810], %r20;
	bra.uni 	$L__BB9_605;
$L__BB9_67:
	setp.ge.u32 	%p528, %r21, %r512;
	bar.sync 	0;
	@%p528 bra 	$L__BB9_69;
	shl.b32 	%r1634, %r49, 2;
	mov.u32 	%r1635, _ZZN3cub18CUB_300001_SM_10006detail6select23DeviceSelectSweepKernelINS2_10policy_hubIiNS0_8NullTypeEiLb0ELNS0_10SelectImplE0EE10Policy1000EPiPS5_PjPlNS0_13ScanTileStateIiLb1EEE22keyValueBelowThresholdS5_iNS2_19streaming_context_tIlLb1EEELS6_0EEEvT0_T1_T2_T3_T4_T5_T6_T7_iT8_NS1_7vsmem_tEE19static_temp_storage;
	add.s32 	%r1636, %r1635, %r1634;
	st.shared.u32 	[%r1636], %r6;
$L__BB9_69:
	setp.ge.u32 	%p529, %r22, %r512;
	@%p529 bra 	$L__BB9_71;
	shl.b32 	%r1637, %r50, 2;
	mov.u32 	%r1638, _ZZN3cub18CUB_300001_SM_10006detail6select23DeviceSelectSweepKernelINS2_10policy_hubIiNS0_8NullTypeEiLb0ELNS0_10SelectImplE0EE10Policy1000EPiPS5_PjPlNS0_13ScanTileStateIiLb1EEE22keyValueBelowThresholdS5_iNS2_19streaming_context_tIlLb1EEELS6_0EEEvT0_T1_T2_T3_T4_T5_T6_T7_iT8_NS1_7vsmem_tEE19static_temp_storage;
	add.s32 	%r1639, %r1638, %r1637;
	st.shared.u32 	[%r1639], %r7;
$L__BB9_71:
	setp.ge.u32 	%p530, %r23, %r512;
	@%p530 bra 	$L__BB9_73;
	shl.b32 	%r1640, %r51, 2;
	mov.u32 	%r1641, _ZZN3cub18CUB_300001_SM_10006detail6select23DeviceSelectSweepKernelINS2_10policy_hubIiNS0_8NullTypeEiLb0ELNS0_10SelectImplE0EE10Policy1000EPiPS5_PjPlNS0_13ScanTileStateIiLb1EEE22keyValueBelowThresholdS5_iNS2_19streaming_context_tIlLb1EEELS6_0EEEvT0_T1_T2_T3_T4_T5_T6_T7_iT8_NS1_7vsmem_tEE19static_temp_storage;
	add.s32 	%r1642, %r1641, %r1640;
	st.shared.u32 	[%r1642], %r8;
$L__BB9_73:
	setp.ge.u32 	%p531, %r24, %r512;
	@%p531 bra 	$L__BB9_75;
	shl.b32 	%r1643, %r52, 2;
	mov.u32 	%r1644, _ZZN3cub18CUB_300001_SM_10006detail6select23DeviceSelectSweepKernelINS2_10policy_hubIiNS0_8NullTypeEiLb0ELNS0_10SelectImplE0EE10Policy1000EPiPS5_PjPlNS0_13ScanTileStateIiLb1EEE22keyValueBelowThresholdS5_iNS2_19streaming_context_tIlLb1EEELS6_0EEEvT0_T1_T2_T3_T4_T5_T6_T7_iT8_NS1_7vsmem_tEE19static_temp_storage;
	add.s32 	%r1645, %r1644, %r1643;
	st.shared.u32 	[%r1645], %r9;
$L__BB9_75:
	setp.ge.u32 	%p532, %r25, %r512;
	@%p532 bra 	$L__BB9_77;
	shl.b32 	%r1646, %r53, 2;
	mov.u32 	%r1647, _ZZN3cub18CUB_300001_SM_10006detail6select23DeviceSelectSweepKernelINS2_10policy_hubIiNS0_8NullTypeEiLb0ELNS0_10SelectImplE0EE10Policy1000EPiPS5_PjPlNS0_13ScanTileStateIiLb1EEE22keyValueBelowThresholdS5_iNS2_19streaming_context_tIlLb1EEELS6_0EEEvT0_T1_T2_T3_T4_T5_T6_T7_iT8_NS1_7vsmem_tEE19static_temp_storage;
	add.s32 	%r1648, %r1647, %r1646;
	st.shared.u32 	[%r1648], %r10;
$L__BB9_77:
	setp.ge.u32 	%p533, %r26, %r512;
	@%p533 bra 	$L__BB9_79;
	shl.b32 	%r1649, %r54, 2;
	mov.u32 	%r1650, _ZZN3cub18CUB_300001_SM_10006detail6select23DeviceSelectSweepKernelINS2_10policy_hubIiNS0_8NullTypeEiLb0ELNS0_10SelectImplE0EE10Policy1000EPiPS5_PjPlNS0_13ScanTileStateIiLb1EEE22keyValueBelowThresholdS5_iNS2_19streaming_context_tIlLb1EEELS6_0EEEvT0_T1_T2_T3_T4_T5_T6_T7_iT8_NS1_7vsmem_tEE19static_temp_storage;
	add.s32 	%r1651, %r1650, %r1649;
	st.shared.u32 	[%r1651], %r11;
$L__BB9_79:
	setp.ge.u32 	%p534, %r27, %r512;
	@%p534 bra 	$L__BB9_81;
	shl.b32 	%r1652, %r55, 2;
	mov.u32 	%r1653, _ZZN3cub18CUB_300001_SM_10006detail6select23DeviceSelectSweepKernelINS2_10policy_hubIiNS0_8NullTypeEiLb0ELNS0_10SelectImplE0EE10Policy1000EPiPS5_PjPlNS0_13ScanTileStateIiLb1EEE22keyValueBelowThresholdS5_iNS2_19streaming_context_tIlLb1EEELS6_0EEEvT0_T1_T2_T3_T4_T5_T6_T7_iT8_NS1_7vsmem_tEE19static_temp_storage;
	add.s32 	%r1654, %r1653, %r1652;
	st.shared.u32 	[%r1654], %r12;
$L__BB9_81:
	setp.ge.u32 	%p535, %r28, %r512;
	@%p535 bra 	$L__BB9_83;
	shl.b32 	%r1655, %r56, 2;
	mov.u32 	%r1656, _ZZN3cub18CUB_300001_SM_10006detail6select23DeviceSelectSweepKernelINS2_10policy_hubIiNS0_8NullTypeEiLb0ELNS0_10SelectImplE0EE10Policy1000EPiPS5_PjPlNS0_13ScanTileStateIiLb1EEE22keyValueBelowThresholdS5_iNS2_19streaming_context_tIlLb1EEELS6_0EEEvT0_T1_T2_T3_T4_T5_T6_T7_iT8_NS1_7vsmem_tEE19static_temp_storage;
	add.s32 	%r1657, %r1656, %r1655;
	st.shared.u32 	[%r1657], %r13;
$L__BB9_83:
	setp.ge.u32 	%p536, %r29, %r512;
	@%p536 bra 	$L__BB9_85;
	shl.b32 	%r1658, %r57, 2;
	mov.u32 	%r1659, _ZZN3cub18CUB_300001_SM_10006detail6select23DeviceSelectSweepKernelINS2_10policy_hubIiNS0_8NullTypeEiLb0ELNS0_10SelectImplE0EE10Policy1000EPiPS5_PjPlNS0_13ScanTileStateIiLb1EEE22keyValueBelowThresholdS5_iNS2_19streaming_context_tIlLb1EEELS6_0EEEvT0_T1_T2_T3_T4_T5_T6_T7_iT8_NS1_7vsmem_tEE19static_temp_storage;
	add.s32 	%r1660, %r1659, %r1658;
	st.shared.u32 	[%r1660], %r14;
$L__BB9_85:
	setp.ge.u32 	%p537, %r30, %r512;
	@%p537 bra 	$L__BB9_87;
	shl.b32 	%r1661, %r58, 2;
	mov.u32 	%r1662, _ZZN3cub18CUB_300001_SM_10006detail6select23DeviceSelectSweepKernelINS2_10policy_hubIiNS0_8NullTypeEiLb0ELNS0_10SelectImplE0EE10Policy1000EPiPS5_PjPlNS0_13ScanTileStateIiLb1EEE22keyValueBelowThresholdS5_iNS2_19streaming_context_tIlLb1EEELS6_0EEEvT0_T1_T2_T3_T4_T5_T6_T7_iT8_NS1_7vsmem_tEE19static_temp_storage;
	add.s32 	%r1663, %r1662, %r1661;
	st.shared.u32 	[%r1663], %r15;
$L__BB9_87:
	setp.ge.u32 	%p538, %r31, %r512;
	@%p538 bra 	$L__BB9_89;
	shl.b32 	%r1664, %r59, 2;
	mov.u32 	%r1665, _ZZN3cub18CUB_300001_SM_10006detail6select23DeviceSelectSweepKernelINS2_10policy_hubIiNS0_8NullTypeEiLb0ELNS0_10SelectImplE0EE10Policy1000EPiPS5_PjPlNS0_13ScanTileStateIiLb1EEE22keyValueBelowThresholdS5_iNS2_19streaming_context_tIlLb1EEELS6_0EEEvT0_T1_T2_T3_T4_T5_T6_T7_iT8_NS1_7vsmem_tEE19static_temp_storage;
	add.s32 	%r1666, %r1665, %r1664;
	st.shared.u32 	[%r1666], %r16;
$L__BB9_89:
	setp.ge.u32 	%p539, %r32, %r512;
	@%p539 bra 	$L__BB9_91;
	shl.b32 	%r1667, %r60, 2;
	mov.u32 	%r1668, _ZZN3cub18CUB_300001_SM_10006detail6select23DeviceSelectSweepKernelINS2_10policy_hubIiNS0_8NullTypeEiLb0ELNS0_10SelectImplE0EE10Policy1000EPiPS5_PjPlNS0_13ScanTileStateIiLb1EEE22keyValueBelowThresholdS5_iNS2_19streaming_context_tIlLb1EEELS6_0EEEvT0_T1_T2_T3_T4_T5_T6_T7_iT8_NS1_7vsmem_tEE19static_temp_storage;
	add.s32 	%r1669, %r1668, %r1667;
	st.shared.u32 	[%r1669], %r17;
$L__BB9_91:
	setp.ge.u32 	%p540, %r33, %r512;
	@%p540 bra 	$L__BB9_93;
	shl.b32 	%r1670, %r61, 2;
	mov.u32 	%r1671, _ZZN3cub18CUB_300001_SM_10006detail6select23DeviceSelectSweepKernelINS2_10policy_hubIiNS0_8NullTypeEiLb0ELNS0_10SelectImplE0EE10Policy1000EPiPS5_PjPlNS0_13ScanTileStateIiLb1EEE22keyValueBelowThresholdS5_iNS2_19streaming_context_tIlLb1EEELS6_0EEEvT0_T1_T2_T3_T4_T5_T6_T7_iT8_NS1_7vsmem_tEE19static_temp_storage;
	add.s32 	%r1672, %r1671, %r1670;
	st.shared.u32 	[%r1672], %r18;
$L__BB9_93:
	setp.ge.u32 	%p541, %r34, %r512;
	@%p541 bra 	$L__BB9_95;
	shl.b32 	%r1673, %r62, 2;
	mov.u32 	%r1674, _ZZN3cub18CUB_300001_SM_10006detail6select23DeviceSelectSweepKernelINS2_10policy_hubIiNS0_8NullTypeEiLb0ELNS0_10SelectImplE0EE10Policy1000EPiPS5_PjPlNS0_13ScanTileStateIiLb1EEE22keyValueBelowThresholdS5_iNS2_19streaming_context_tIlLb1EEELS6_0EEEvT0_T1_T2_T3_T4_T5_T6_T7_iT8_NS1_7vsmem_tEE19static_temp_storage;
	add.s32 	%r1675, %r1674, %r1673;
	st.shared.u32 	[%r1675], %r19;
$L__BB9_95:
	setp.ge.u32 	%p542, %r35, %r512;
	@%p542 bra 	$L__BB9_97;
	shl.b32 	%r1676, %r63, 2;
	mov.u32 	%r1677, _ZZN3cub18CUB_300001_SM_10006detail6select23DeviceSelectSweepKernelINS2_10policy_hubIiNS0_8NullTypeEiLb0ELNS0_10SelectImplE0EE10Policy1000EPiPS5_PjPlNS0_13ScanTileStateIiLb1EEE22keyValueBelowThresholdS5_iNS2_19streaming_context_tIlLb1EEELS6_0EEEvT0_T1_T2_T3_T4_T5_T6_T7_iT8_NS1_7vsmem_tEE19static_temp_storage;
	add.s32 	%r1678, %r1677, %r1676;
	st.shared.u32 	[%r1678], %r20;
$L__BB9_97:
	bar.sync 	0;
	add.s32 	%r1679, %r38, %r37;
	add.s32 	%r1680, %r1679, %r39;
	add.s32 	%r1681, %r1680, %r40;
	add.s32 	%r1682, %r1681, %r41;
	add.s32 	%r1683, %r1682, %r42;
	add.s32 	%r1684, %r1683, %r43;
	add.s32 	%r1685, %r1684, %r44;
	add.s32 	%r1686, %r1685, %r45;
	add.s32 	%r1687, %r1686, %r46;
	add.s32 	%r1688, %r1687, %r47;
	add.s32 	%r65, %r1688, %r48;
	mov.u32 	%r1717, %tid.x;
	setp.ge.u32 	%p543, %r1717, %r65;
	@%p543 bra 	$L__BB9_605;
	ld.param.u64 	%rd850, [_ZN3cub18CUB_300001_SM_10006detail6select23DeviceSelectSweepKernelINS2_10policy_hubIiNS0_8NullTypeEiLb0ELNS0_10SelectImplE0EE10Policy1000EPiPS5_PjPlNS0_13ScanTileStateIiLb1EEE22keyValueBelowThresholdS5_iNS2_19streaming_context_tIlLb1EEELS6_0EEEvT0_T1_T2_T3_T4_T5_T6_T7_iT8_NS1_7vsmem_tE_param_2];
	cvta.to.global.u64 	%rd6, %rd850;
	mov.u64 	%rd811, %rd210;
	ld.param.u8 	%rs2, [%rd811];
	ld.param.u64 	%rd812, [%rd811+24];
	cvta.to.global.u64 	%rd7, %rd812;
	add.s32 	%r1689, %r38, %r39;
	add.s32 	%r1690, %r1689, %r40;
	add.s32 	%r1691, %r1690, %r41;
	add.s32 	%r1692, %r1691, %r42;
	add.s32 	%r1693, %r1692, %r43;
	add.s32 	%r1694, %r1693, %r44;
	add.s32 	%r1695, %r1694, %r45;
	add.s32 	%r1696, %r1695, %r46;
	add.s32 	%r1697, %r1696, %r47;
	add.s32 	%r1698, %r1697, %r48;
	add.s32 	%r1699, %r1698, %r37;
	not.b32 	%r1700, %r1717;
	add.s32 	%r67, %r1699, %r1700;
	mul.hi.u32 	%r1701, %r67, -1431655765;
	shr.u32 	%r1702, %r1701, 8;
	add.s32 	%r68, %r1702, 1;
	and.b32  	%r1703, %r1702, 3;
	setp.eq.s32 	%p544, %r1703, 3;
	@%p544 bra 	$L__BB9_103;
	cvt.u64.u32 	%rd852, %r1717;
	shl.b32 	%r1704, %r1717, 2;
	mov.u32 	%r1705, _ZZN3cub18CUB_300001_SM_10006detail6select23DeviceSelectSweepKernelINS2_10policy_hubIiNS0_8NullTypeEiLb0ELNS0_10SelectImplE0EE10Policy1000EPiPS5_PjPlNS0_13ScanTileStateIiLb1EEE22keyValueBelowThresholdS5_iNS2_19streaming_context_tIlLb1EEELS6_0EEEvT0_T1_T2_T3_T4_T5_T6_T7_iT8_NS1_7vsmem_tEE19static_temp_storage;
	add.s32 	%r1714, %r1705, %r1704;
	and.b32  	%r1706, %r68, 3;
	neg.s32 	%r1713, %r1706;
$L__BB9_100:
	.pragma "nounroll";
	setp.ne.s16 	%p545, %rs2, 0;
	ld.shared.u32 	%r73, [%r1714];
	mov.b64 	%rd853, 0;
	@%p545 bra 	$L__BB9_102;
	ld.global.u64 	%rd853, [%rd7];
$L__BB9_102:
	add.s64 	%rd814, %rd853, %rd852;
	shl.b64 	%rd815, %rd814, 2;
	add.s64 	%rd816, %rd6, %rd815;
	st.global.u32 	[%rd816], %r73;
	add.s64 	%rd852, %rd852, 384;
	cvt.u32.u64 	%r1717, %rd852;
	add.s32 	%r1714, %r1714, 1536;
	add.s32 	%r1713, %r1713, 1;
	setp.ne.s32 	%p546, %r1713, 0;
	@%p546 bra 	$L__BB9_100;
$L__BB9_103:
	setp.lt.u32 	%p547, %r67, 1152;
	@%p547 bra 	$L__BB9_605;
	mul.wide.u32 	%rd818, %r1717, 4;
	add.s64 	%rd13, %rd6, %rd818;
	shl.b32 	%r1707, %r1717, 2;
	mov.u32 	%r1708, _ZZN3cub18CUB_300001_SM_10006detail6select23DeviceSelectSweepKernelINS2_10policy_hubIiNS0_8NullTypeEiLb0ELNS0_10SelectImplE0EE10Policy1000EPiPS5_PjPlNS0_13ScanTileStateIiLb1EEE22keyValueBelowThresholdS5_iNS2_19streaming_context_tIlLb1EEELS6_0EEEvT0_T1_T2_T3_T4_T5_T6_T7_iT8_NS1_7vsmem_tEE19static_temp_storage;
	add.s32 	%r1709, %r1707, %r1708;
	add.s32 	%r1716, %r1709, 3072;
	mov.b64 	%rd854, 0;
$L__BB9_105:
	setp.ne.s16 	%p548, %rs2, 0;
	ld.shared.u32 	%r81, [%r1716+-3072];
	mov.b64 	%rd855, 0;
	@%p548 bra 	$L__BB9_107;
	ld.global.u64 	%rd855, [%rd7];
$L__BB9_107:
	setp.ne.s16 	%p549, %rs2, 0;
	shl.b64 	%rd821, %rd855, 2;
	add.s64 	%rd822, %rd854, %rd821;
	add.s64 	%rd823, %rd13, %rd822;
	st.global.u32 	[%rd823], %r81;
	ld.shared.u32 	%r82, [%r1716+-1536];
	mov.b64 	%rd856, 0;
	@%p549 bra 	$L__BB9_109;
	ld.global.u64 	%rd856, [%rd7];
$L__BB9_109:
	setp.ne.s16 	%p550, %rs2, 0;
	shl.b64 	%rd825, %rd856, 2;
	add.s64 	%rd826, %rd854, %rd825;
	add.s64 	%rd827, %rd13, %rd826;
	st.global.u32 	[%rd827+1536], %r82;
	ld.shared.u32 	%r83, [%r1716];
	mov.b64 	%rd857, 0;
	@%p550 bra 	$L__BB9_111;
	ld.global.u64 	%rd857, [%rd7];
$L__BB9_111:
	setp.ne.s16 	%p551, %rs2, 0;
	shl.b64 	%rd829, %rd857, 2;
	add.s64 	%rd830, %rd854, %rd829;
	add.s64 	%rd831, %rd13, %rd830;
	st.global.u32 	[%rd831+3072], %r83;
	ld.shared.u32 	%r84, [%r1716+1536];
	mov.b64 	%rd858, 0;
	@%p551 bra 	$L__BB9_113;
	ld.global.u64 	%rd858, [%rd7];
$L__BB9_113:
	shl.b64 	%rd832, %rd858, 2;
	add.s64 	%rd833, %rd854, %rd832;
	add.s64 	%rd834, %rd13, %rd833;
	st.global.u32 	[%rd834+4608], %r84;
	add.s32 	%r1717, %r1717, 1536;
	add.s64 	%rd854, %rd854, 6144;
	add.s32 	%r1716, %r1716, 6144;
	setp.lt.s32 	%p552, %r1717, %r65;
	@%p552 bra 	$L__BB9_105;
	bra.uni 	$L__BB9_605;
$L__BB9_114:
	ld.param.u64 	%rd835, [_ZN3cub18CUB_300001_SM_10006detail6select23DeviceSelectSweepKernelINS2_10policy_hubIiNS0_8NullTypeEiLb0ELNS0_10SelectImplE0EE10Policy1000EPiPS5_PjPlNS0_13ScanTileStateIiLb1EEE22keyValueBelowThresholdS5_iNS2_19streaming_context_tIlLb1EEELS6_0EEEvT0_T1_T2_T3_T4_T5_T6_T7_iT8_NS1_7vsmem_tE_param_0];
	mov.u64 	%rd532, %rd210;
	ld.param.u8 	%rs60, [%rd532];
	setp.eq.s16 	%p326, %rs60, 0;
	ld.param.u64 	%rd533, [%rd532+16];
	selp.b64 	%rd534, %rd533, 0, %p326;
	mul.lo.s32 	%r1166, %r1718, 5760;
	cvt.s64.s32 	%rd535, %r1166;
	add.s64 	%rd536, %rd534, %rd535;
	mov.u32 	%r1735, %tid.x;
	and.b32  	%r1167, %r1735, 31;
	and.b32  	%r1168, %r1735, 992;
	mul.lo.s32 	%r1169, %r1168, 15;
	or.b32  	%r1170, %r1169, %r1167;
	cvt.u64.u32 	%rd537, %r1170;
	add.s64 	%rd538, %rd536, %rd537;
	cvta.to.global.u64 	%rd539, %rd835;
	shl.b64 	%rd540, %rd538, 2;
	add.s64 	%rd541, %rd539, %rd540;
	ld.global.u32 	%r1171, [%rd541];
	ld.global.u32 	%r1172, [%rd541+128];
	ld.global.u32 	%r1173, [%rd541+256];
	ld.global.u32 	%r1174, [%rd541+384];
	ld.global.u32 	%r1175, [%rd541+512];
	ld.global.u32 	%r1176, [%rd541+640];
	ld.global.u32 	%r1177, [%rd541+768];
	ld.global.u32 	%r1178, [%rd541+896];
	ld.global.u32 	%r1179, [%rd541+1024];
	ld.global.u32 	%r1180, [%rd541+1152];
	ld.global.u32 	%r1181, [%rd541+1280];
	ld.global.u32 	%r1182, [%rd541+1408];
	ld.global.u32 	%r1183, [%rd541+1536];
	ld.global.u32 	%r1184, [%rd541+1664];
	ld.global.u32 	%r1185, [%rd541+1792];
	// begin inline asm
	mov.u32 %r1135, %laneid;
	// end inline asm
	shr.u32 	%r90, %r1735, 5;
	mad.lo.s32 	%r1186, %r90, 480, %r1135;
	shl.b32 	%r1187, %r1186, 2;
	mov.u32 	%r1188, _ZZN3cub18CUB_300001_SM_10006detail6select23DeviceSelectSweepKernelINS2_10policy_hubIiNS0_8NullTypeEiLb0ELNS0_10SelectImplE0EE10Policy1000EPiPS5_PjPlNS0_13ScanTileStateIiLb1EEE22keyValueBelowThresholdS5_iNS2_19streaming_context_tIlLb1EEELS6_0EEEvT0_T1_T2_T3_T4_T5_T6_T7_iT8_NS1_7vsmem_tEE19static_temp_storage;
	add.s32 	%r1189, %r1188, %r1187;
	st.shared.u32 	[%r1189], %r1171;
	st.shared.u32 	[%r1189+128], %r1172;
	st.shared.u32 	[%r1189+256], %r1173;
	st.shared.u32 	[%r1189+384], %r1174;
	st.shared.u32 	[%r1189+512], %r1175;
	st.shared.u32 	[%r1189+640], %r1176;
	st.shared.u32 	[%r1189+768], %r1177;
	st.shared.u32 	[%r1189+896], %r1178;
	st.shared.u32 	[%r1189+1024], %r1179;
	st.shared.u32 	[%r1189+1152], %r1180;
	st.shared.u32 	[%r1189+1280], %r1181;
	st.shared.u32 	[%r1189+1408], %r1182;
	st.shared.u32 	[%r1189+1536], %r1183;
	st.shared.u32 	[%r1189+1664], %r1184;
	st.shared.u32 	[%r1189+1792], %r1185;
	bar.warp.sync 	-1;
	mad.lo.s32 	%r1190, %r1135, 56, %r1189;
	ld.shared.u32 	%r91, [%r1190];
	ld.shared.u32 	%r92, [%r1190+4];
	ld.shared.u32 	%r93, [%r1190+8];
	ld.shared.u32 	%r94, [%r1190+12];
	ld.shared.u32 	%r95, [%r1190+16];
	ld.shared.u32 	%r96, [%r1190+20];
	ld.shared.u32 	%r97, [%r1190+24];
	ld.shared.u32 	%r98, [%r1190+28];
	ld.shared.u32 	%r99, [%r1190+32];
	ld.shared.u32 	%r100, [%r1190+36];
	ld.shared.u32 	%r101, [%r1190+40];
	ld.shared.u32 	%r102, [%r1190+44];
	ld.shared.u32 	%r103, [%r1190+48];
	ld.shared.u32 	%r104, [%r1190+52];
	ld.shared.u32 	%r105, [%r1190+56];
	cvta.to.global.u64 	%rd542, %rd209;
	mul.wide.s32 	%rd543, %r91, 4;
	add.s64 	%rd544, %rd542, %rd543;
	ld.global.u32 	%r106, [%rd544];
	setp.lt.u32 	%p327, %r106, %r512;
	selp.u32 	%r1191, 1, 0, %p327;
	mul.wide.s32 	%rd545, %r92, 4;
	add.s64 	%rd546, %rd542, %rd545;
	ld.global.u32 	%r107, [%rd546];
	setp.lt.u32 	%p328, %r107, %r512;
	selp.u32 	%r1192, 1, 0, %p328;
	mul.wide.s32 	%rd547, %r93, 4;
	add.s64 	%rd548, %rd542, %rd547;
	ld.global.u32 	%r108, [%rd548];
	setp.lt.u32 	%p329, %r108, %r512;
	selp.u32 	%r1193, 1, 0, %p329;
	mul.wide.s32 	%rd549, %r94, 4;
	add.s64 	%rd550, %rd542, %rd549;
	ld.global.u32 	%r109, [%rd550];
	setp.lt.u32 	%p330, %r109, %r512;
	selp.u32 	%r1194, 1, 0, %p330;
	mul.wide.s32 	%rd551, %r95, 4;
	add.s64 	%rd552, %rd542, %rd551;
	ld.global.u32 	%r110, [%rd552];
	setp.lt.u32 	%p331, %r110, %r512;
	selp.u32 	%r1195, 1, 0, %p331;
	mul.wide.s32 	%rd553, %r96, 4;
	add.s64 	%rd554, %rd542, %rd553;
	ld.global.u32 	%r111, [%rd554];
	setp.lt.u32 	%p332, %r111, %r512;
	selp.u32 	%r1196, 1, 0, %p332;
	mul.wide.s32 	%rd555, %r97, 4;
	add.s64 	%rd556, %rd542, %rd555;
	ld.global.u32 	%r112, [%rd556];
	setp.lt.u32 	%p333, %r112, %r512;
	selp.u32 	%r1197, 1, 0, %p333;
	mul.wide.s32 	%rd557, %r98, 4;
	add.s64 	%rd558, %rd542, %rd557;
	ld.global.u32 	%r113, [%rd558];
	setp.lt.u32 	%p334, %r113, %r512;
	selp.u32 	%r1198, 1, 0, %p334;
	mul.wide.s32 	%rd559, %r99, 4;
	add.s64 	%rd560, %rd542, %rd559;
	ld.global.u32 	%r114, [%rd560];
	setp.lt.u32 	%p335, %r114, %r512;
	selp.u32 	%r1199, 1, 0, %p335;
	mul.wide.s32 	%rd561, %r100, 4;
	add.s64 	%rd562, %rd542, %rd561;
	ld.global.u32 	%r115, [%rd562];
	setp.lt.u32 	%p336, %r115, %r512;
	selp.u32 	%r1200, 1, 0, %p336;
	mul.wide.s32 	%rd563, %r101, 4;
	add.s64 	%rd564, %rd542, %rd563;
	ld.global.u32 	%r116, [%rd564];
	setp.lt.u32 	%p337, %r116, %r512;
	selp.u32 	%r1201, 1, 0, %p337;
	mul.wide.s32 	%rd565, %r102, 4;
	add.s64 	%rd566, %rd542, %rd565;
	ld.global.u32 	%r117, [%rd566];
	setp.lt.u32 	%p338, %r117, %r512;
	selp.u32 	%r1202, 1, 0, %p338;
	mul.wide.s32 	%rd567, %r103, 4;
	add.s64 	%rd568, %rd542, %rd567;
	ld.global.u32 	%r118, [%rd568];
	setp.lt.u32 	%p339, %r118, %r512;
	selp.u32 	%r1203, 1, 0, %p339;
	mul.wide.s32 	%rd569, %r104, 4;
	add.s64 	%rd570, %rd542, %rd569;
	ld.global.u32 	%r119, [%rd570];
	setp.lt.u32 	%p340, %r119, %r512;
	selp.u32 	%r1204, 1, 0, %p340;
	mul.wide.s32 	%rd571, %r105, 4;
	add.s64 	%rd572, %rd542, %rd571;
	ld.global.u32 	%r120, [%rd572];
	setp.lt.u32 	%p341, %r120, %r512;
	selp.u32 	%r1205, 1, 0, %p341;
	bar.sync 	0;
	add.s32 	%r1206, %r1192, %r1191;
	add.s32 	%r1207, %r1206, %r1193;
	add.s32 	%r1208, %r1207, %r1194;
	add.s32 	%r1209, %r1208, %r1195;
	add.s32 	%r1210, %r1209, %r1196;
	add.s32 	%r1211, %r1210, %r1197;
	add.s32 	%r1212, %r1211, %r1198;
	add.s32 	%r1213, %r1212, %r1199;
	add.s32 	%r1214, %r1213, %r1200;
	add.s32 	%r121, %r1214, %r1201;
	add.s32 	%r1215, %r121, %r1202;
	add.s32 	%r1216, %r1215, %r1203;
	add.s32 	%r1217, %r1216, %r1204;
	add.s32 	%r1140, %r1217, %r1205;
	mov.b32 	%r1138, 1;
	mov.b32 	%r1163, 0;
	mov.b32 	%r1165, -1;
	// begin inline asm
	{  .reg .s32 r0;  .reg .pred p;  shfl.sync.up.b32 r0|p, %r1140, %r1138, %r1163, %r1165;  @p add.s32 r0, r0, %r1140;  mov.s32 %r1136, r0;}
	// end inline asm
	mov.b32 	%r1144, 2;
	// begin inline asm
	{  .reg .s32 r0;  .reg .pred p;  shfl.sync.up.b32 r0|p, %r1136, %r1144, %r1163, %r1165;  @p add.s32 r0, r0, %r1136;  mov.s32 %r1142, r0;}
	// end inline asm
	mov.b32 	%r1150, 4;
	// begin inline asm
	{  .reg .s32 r0;  .reg .pred p;  shfl.sync.up.b32 r0|p, %r1142, %r1150, %r1163, %r1165;  @p add.s32 r0, r0, %r1142;  mov.s32 %r1148, r0;}
	// end inline asm
	mov.b32 	%r1156, 8;
	// begin inline asm
	{  .reg .s32 r0;  .reg .pred p;  shfl.sync.up.b32 r0|p, %r1148, %r1156, %r1163, %r1165;  @p add.s32 r0, r0, %r1148;  mov.s32 %r1154, r0;}
	// end inline asm
	mov.b32 	%r1162, 16;
	// begin inline asm
	{  .reg .s32 r0;  .reg .pred p;  shfl.sync.up.b32 r0|p, %r1154, %r1162, %r1163, %r1165;  @p add.s32 r0, r0, %r1154;  mov.s32 %r1160, r0;}
	// end inline asm
	setp.ne.s32 	%p342, %r1135, 31;
	@%p342 bra 	$L__BB9_116;
	shl.b32 	%r1218, %r90, 2;
	add.s32 	%r1220, %r1188, %r1218;
	st.shared.u32 	[%r1220], %r1160;
$L__BB9_116:
	sub.s32 	%r1221, %r1160, %r1140;
	bar.sync 	0;
	ld.shared.v4.u32 	{%r1222, %r1223, %r1224, %r1225}, [_ZZN3cub18CUB_300001_SM_10006detail6select23DeviceSelectSweepKernelINS2_10policy_hubIiNS0_8NullTypeEiLb0ELNS0_10SelectImplE0EE10Policy1000EPiPS5_PjPlNS0_13ScanTileStateIiLb1EEE22keyValueBelowThresholdS5_iNS2_19streaming_context_tIlLb1EEELS6_0EEEvT0_T1_T2_T3_T4_T5_T6_T7_iT8_NS1_7vsmem_tEE19static_temp_storage];
	add.s32 	%r1226, %r1223, %r1222;
	setp.eq.s32 	%p343, %r90, 2;
	selp.b32 	%r1227, %r1226, %r1222, %p343;
	add.s32 	%r1228, %r1226, %r1224;
	setp.eq.s32 	%p344, %r90, 3;
	selp.b32 	%r1229, %r1228, %r1227, %p344;
	add.s32 	%r1230, %r1228, %r1225;
	setp.eq.s32 	%p345, %r90, 4;
	selp.b32 	%r1231, %r1230, %r1229, %p345;
	ld.shared.v4.u32 	{%r1232, %r1233, %r1234, %r1235}, [_ZZN3cub18CUB_300001_SM_10006detail6select23DeviceSelectSweepKernelINS2_10policy_hubIiNS0_8NullTypeEiLb0ELNS0_10SelectImplE0EE10Policy1000EPiPS5_PjPlNS0_13ScanTileStateIiLb1EEE22keyValueBelowThresholdS5_iNS2_19streaming_context_tIlLb1EEELS6_0EEEvT0_T1_T2_T3_T4_T5_T6_T7_iT8_NS1_7vsmem_tEE19static_temp_storage+16];
	add.s32 	%r1236, %r1230, %r1232;
	setp.eq.s32 	%p346, %r90, 5;
	selp.b32 	%r1237, %r1236, %r1231, %p346;
	add.s32 	%r1238, %r1236, %r1233;
	setp.eq.s32 	%p347, %r90, 6;
	selp.b32 	%r1239, %r1238, %r1237, %p347;
	add.s32 	%r1240, %r1238, %r1234;
	setp.eq.s32 	%p348, %r90, 7;
	selp.b32 	%r1241, %r1240, %r1239, %p348;
	add.s32 	%r1242, %r1240, %r1235;
	setp.eq.s32 	%p349, %r90, 8;
	selp.b32 	%r1243, %r1242, %r1241, %p349;
	ld.shared.v4.u32 	{%r1244, %r1245, %r1246, %r1247}, [_ZZN3cub18CUB_300001_SM_10006detail6select23DeviceSelectSweepKernelINS2_10policy_hubIiNS0_8NullTypeEiLb0ELNS0_10SelectImplE0EE10Policy1000EPiPS5_PjPlNS0_13ScanTileStateIiLb1EEE22keyValueBelowThresholdS5_iNS2_19streaming_context_tIlLb1EEELS6_0EEEvT0_T1_T2_T3_T4_T5_T6_T7_iT8_NS1_7vsmem_tEE19static_temp_storage+32];
	add.s32 	%r1248, %r1242, %r1244;
	setp.eq.s32 	%p350, %r90, 9;
	selp.b32 	%r1249, %r1248, %r1243, %p350;
	add.s32 	%r1250, %r1248, %r1245;
	setp.eq.s32 	%p351, %r90, 10;
	selp.b32 	%r1251, %r1250, %r1249, %p351;
	add.s32 	%r1252, %r1250, %r1246;
	setp.eq.s32 	%p352, %r90, 11;
	selp.b32 	%r1253, %r1252, %r1251, %p352;
	add.s32 	%r124, %r1252, %r1247;
	setp.gt.u32 	%p353, %r1735, 31;
	setp.lt.u32 	%p354, %r1735, 32;
	setp.eq.s32 	%p355, %r1135, 0;
	selp.b32 	%r1254, 0, %r1221, %p355;
	add.s32 	%r1731, %r1253, %r1254;
	selp.b32 	%r126, %r1221, %r1731, %p354;
	@%p353 bra 	$L__BB9_132;
	setp.ne.s32 	%p356, %r1735, 0;
	mul.wide.s32 	%rd573, %r1718, 8;
	add.s64 	%rd55, %rd3, %rd573;
	@%p356 bra 	$L__BB9_119;
	st.shared.u32 	[_ZZN3cub18CUB_300001_SM_10006detail6select23DeviceSelectSweepKernelINS2_10policy_hubIiNS0_8NullTypeEiLb0ELNS0_10SelectImplE0EE10Policy1000EPiPS5_PjPlNS0_13ScanTileStateIiLb1EEE22keyValueBelowThresholdS5_iNS2_19streaming_context_tIlLb1EEELS6_0EEEvT0_T1_T2_T3_T4_T5_T6_T7_iT8_NS1_7vsmem_tEE19static_temp_storage+76], %r124;
	add.s64 	%rd574, %rd55, 256;
	mov.b32 	%r1255, 100;
	// begin inline asm
	st.relaxed.gpu.v2.u32 [%rd574], {%r1255, %r124};
	// end inline asm
$L__BB9_119:
	not.b32 	%r1261, %r1735;
	add.s32 	%r127, %r1718, %r1261;
	mov.b32 	%r1257, 585;
	// begin inline asm
	nanosleep.u32 %r1257;
	// end inline asm
	mul.wide.s32 	%rd576, %r127, 8;
	add.s64 	%rd577, %rd3, %rd576;
	add.s64 	%rd575, %rd577, 256;
	// begin inline asm
	ld.relaxed.gpu.v2.u32 {%r1728, %r1720}, [%rd575];
	// end inline asm
	mov.b32 	%r1721, 754;
$L__BB9_120:
	setp.eq.s32 	%p357, %r1728, 99;
	mov.b32 	%r1262, -1;
	vote.sync.any.pred 	%p358, %p357, %r1262;
	not.pred 	%p359, %p358;
	@%p359 bra 	$L__BB9_122;
	shr.u32 	%r136, %r1721, 1;
	mul.lo.s32 	%r1461, %r1718, 16807;
	and.b32  	%r1718, %r1461, 2147483647;
	sub.s32 	%r1462, %r1721, %r136;
	add.s32 	%r1463, %r1462, 1;
	rem.u32 	%r1464, %r1718, %r1463;
	add.s32 	%r1458, %r1464, %r136;
	// begin inline asm
	nanosleep.u32 %r1458;
	// end inline asm
	// begin inline asm
	ld.relaxed.gpu.v2.u32 {%r1728, %r1720}, [%rd575];
	// end inline asm
	mov.u32 	%r1721, %r136;
	bra.uni 	$L__BB9_120;
$L__BB9_122:
	mov.u32 	%r1291, %ctaid.x;
	mov.u32 	%r1292, %nctaid.y;
	mov.u32 	%r1293, %ctaid.y;
	mad.lo.s32 	%r1294, %r1291, %r1292, %r1293;
	mov.u32 	%r1295, %tid.x;
	not.b32 	%r1296, %r1295;
	add.s32 	%r1726, %r1294, %r1296;
	setp.eq.s32 	%p360, %r1728, 101;
	mov.b32 	%r1289, -1;
	vote.sync.ballot.b32 	%r1297, %p360, %r1289;
	// begin inline asm
	mov.u32 %r1264, %lanemask_ge;
	// end inline asm
	and.b32  	%r1298, %r1297, %r1264;
	or.b32  	%r1299, %r1298, -2147483648;
	add.s32 	%r1300, %r1299, -1;
	not.b32 	%r1301, %r1299;
	and.b32  	%r1302, %r1301, %r1300;
	popc.b32 	%r1268, %r1302;
	mov.b32 	%r1267, 1;
	// begin inline asm
	shfl.sync.down.b32 %r1265, %r1720, %r1267, %r1268, %r1289;
	// end inline asm
	setp.lt.s32 	%p362, %r1135, %r1268;
	selp.b32 	%r1303, %r1265, 0, %p362;
	add.s32 	%r1271, %r1303, %r1720;
	mov.b32 	%r1272, 2;
	// begin inline asm
	shfl.sync.down.b32 %r1270, %r1271, %r1272, %r1268, %r1289;
	// end inline asm
	add.s32 	%r1304, %r1135, 2;
	setp.gt.s32 	%p363, %r1304, %r1268;
	selp.b32 	%r1305, 0, %r1270, %p363;
	add.s32 	%r1276, %r1271, %r1305;
	mov.b32 	%r1277, 4;
	// begin inline asm
	shfl.sync.down.b32 %r1275, %r1276, %r1277, %r1268, %r1289;
	// end inline asm
	add.s32 	%r1306, %r1135, 4;
	setp.gt.s32 	%p364, %r1306, %r1268;
	selp.b32 	%r1307, 0, %r1275, %p364;
	add.s32 	%r1281, %r1276, %r1307;
	mov.b32 	%r1282, 8;
	// begin inline asm
	shfl.sync.down.b32 %r1280, %r1281, %r1282, %r1268, %r1289;
	// end inline asm
	add.s32 	%r1308, %r1135, 8;
	setp.gt.s32 	%p365, %r1308, %r1268;
	selp.b32 	%r1309, 0, %r1280, %p365;
	add.s32 	%r1286, %r1281, %r1309;
	mov.b32 	%r1287, 16;
	// begin inline asm
	shfl.sync.down.b32 %r1285, %r1286, %r1287, %r1268, %r1289;
	// end inline asm
	add.s32 	%r1310, %r1135, 16;
	setp.gt.s32 	%p366, %r1310, %r1268;
	selp.b32 	%r1311, 0, %r1285, %p366;
	add.s32 	%r1724, %r1286, %r1311;
	add.s64 	%rd56, %rd3, 256;
	mov.b32 	%r1722, 754;
$L__BB9_123:
	setp.ne.s32 	%p367, %r1728, 101;
	mov.b32 	%r1312, -1;
	vote.sync.all.pred 	%p368, %p367, %r1312;
	not.pred 	%p369, %p368;
	@%p369 bra 	$L__BB9_128;
	shr.u32 	%r1722, %r1722, 1;
	mul.wide.s32 	%rd682, %r1726, 8;
	add.s64 	%rd683, %rd56, %rd682;
	add.s64 	%rd681, %rd683, -256;
	// begin inline asm
	ld.relaxed.gpu.v2.u32 {%r1728, %r1729}, [%rd681];
	// end inline asm
	mov.u32 	%r1730, %r1722;
$L__BB9_125:
	setp.eq.s32 	%p442, %r1728, 99;
	mov.b32 	%r1408, -1;
	vote.sync.any.pred 	%p443, %p442, %r1408;
	not.pred 	%p444, %p443;
	@%p444 bra 	$L__BB9_127;
	shr.u32 	%r157, %r1730, 1;
	mul.lo.s32 	%r1454, %r1718, 16807;
	and.b32  	%r1718, %r1454, 2147483647;
	sub.s32 	%r1455, %r1730, %r157;
	add.s32 	%r1456, %r1455, 1;
	rem.u32 	%r1457, %r1718, %r1456;
	add.s32 	%r1451, %r1457, %r157;
	// begin inline asm
	nanosleep.u32 %r1451;
	// end inline asm
	// begin inline asm
	ld.relaxed.gpu.v2.u32 {%r1728, %r1729}, [%rd681];
	// end inline asm
	mov.u32 	%r1730, %r157;
	bra.uni 	$L__BB9_125;
$L__BB9_127:
	setp.eq.s32 	%p445, %r1728, 101;
	mov.b32 	%r1434, -1;
	vote.sync.ballot.b32 	%r1435, %p445, %r1434;
	and.b32  	%r1436, %r1435, %r1264;
	or.b32  	%r1437, %r1436, -2147483648;
	add.s32 	%r1438, %r1437, -1;
	not.b32 	%r1439, %r1437;
	and.b32  	%r1440, %r1439, %r1438;
	popc.b32 	%r1413, %r1440;
	mov.b32 	%r1412, 1;
	// begin inline asm
	shfl.sync.down.b32 %r1410, %r1729, %r1412, %r1413, %r1434;
	// end inline asm
	setp.lt.s32 	%p447, %r1135, %r1413;
	selp.b32 	%r1441, %r1410, 0, %p447;
	add.s32 	%r1416, %r1441, %r1729;
	mov.b32 	%r1417, 2;
	// begin inline asm
	shfl.sync.down.b32 %r1415, %r1416, %r1417, %r1413, %r1434;
	// end inline asm
	add.s32 	%r1442, %r1135, 2;
	setp.gt.s32 	%p448, %r1442, %r1413;
	selp.b32 	%r1443, 0, %r1415, %p448;
	add.s32 	%r1421, %r1416, %r1443;
	mov.b32 	%r1422, 4;
	// begin inline asm
	shfl.sync.down.b32 %r1420, %r1421, %r1422, %r1413, %r1434;
	// end inline asm
	add.s32 	%r1444, %r1135, 4;
	setp.gt.s32 	%p449, %r1444, %r1413;
	selp.b32 	%r1445, 0, %r1420, %p449;
	add.s32 	%r1426, %r1421, %r1445;
	mov.b32 	%r1427, 8;
	// begin inline asm
	shfl.sync.down.b32 %r1425, %r1426, %r1427, %r1413, %r1434;
	// end inline asm
	add.s32 	%r1446, %r1135, 8;
	setp.gt.s32 	%p450, %r1446, %r1413;
	selp.b32 	%r1447, 0, %r1425, %p450;
	add.s32 	%r1431, %r1426, %r1447;
	mov.b32 	%r1432, 16;
	// begin inline asm
	shfl.sync.down.b32 %r1430, %r1431, %r1432, %r1413, %r1434;
	// end inline asm
	add.s32 	%r1448, %r1135, 16;
	setp.gt.s32 	%p451, %r1448, %r1413;
	selp.b32 	%r1449, 0, %r1430, %p451;
	add.s32 	%r1450, %r1449, %r1724;
	add.s32 	%r1724, %r1450, %r1431;
	add.s32 	%r1726, %r1726, -32;
	bra.uni 	$L__BB9_123;
$L__BB9_128:
	setp.ne.s32 	%p370, %r1295, 0;
	@%p370 bra 	$L__BB9_130;
	add.s32 	%r1316, %r1724, %r124;
	add.s64 	%rd578, %rd55, 256;
	mov.b32 	%r1315, 101;
	// begin inline asm
	st.relaxed.gpu.v2.u32 [%rd578], {%r1315, %r1316};
	// end inline asm
	st.shared.u32 	[_ZZN3cub18CUB_300001_SM_10006detail6select23DeviceSelectSweepKernelINS2_10policy_hubIiNS0_8NullTypeEiLb0ELNS0_10SelectImplE0EE10Policy1000EPiPS5_PjPlNS0_13ScanTileStateIiLb1EEE22keyValueBelowThresholdS5_iNS2_19streaming_context_tIlLb1EEELS6_0EEEvT0_T1_T2_T3_T4_T5_T6_T7_iT8_NS1_7vsmem_tEE19static_temp_storage+68], %r1724;
	st.shared.u32 	[_ZZN3cub18CUB_300001_SM_10006detail6select23DeviceSelectSweepKernelINS2_10policy_hubIiNS0_8NullTypeEiLb0ELNS0_10SelectImplE0EE10Policy1000EPiPS5_PjPlNS0_13ScanTileStateIiLb1EEE22keyValueBelowThresholdS5_iNS2_19streaming_context_tIlLb1EEELS6_0EEEvT0_T1_T2_T3_T4_T5_T6_T7_iT8_NS1_7vsmem_tEE19static_temp_storage+72], %r1316;
$L__BB9_130:
	setp.ne.s32 	%p371, %r1135, 0;
	mov.u32 	%r1731, %r126;
	@%p371 bra 	$L__BB9_132;
	st.shared.u32 	[_ZZN3cub18CUB_300001_SM_10006detail6select23DeviceSelectSweepKernelINS2_10policy_hubIiNS0_8NullTypeEiLb0ELNS0_10SelectImplE0EE10Policy1000EPiPS5_PjPlNS0_13ScanTileStateIiLb1EEE22keyValueBelowThresholdS5_iNS2_19streaming_context_tIlLb1EEELS6_0EEEvT0_T1_T2_T3_T4_T5_T6_T7_iT8_NS1_7vsmem_tEE19static_temp_storage+60], %r1724;
	mov.u32 	%r1731, %r1724;
$L__BB9_132:
	bar.sync 	0;
	setp.eq.s32 	%p372, %r1735, 0;
	ld.shared.u32 	%r1317, [_ZZN3cub18CUB_300001_SM_10006detail6select23DeviceSelectSweepKernelINS2_10policy_hubIiNS0_8NullTypeEiLb0ELNS0_10SelectImplE0EE10Policy1000EPiPS5_PjPlNS0_13ScanTileStateIiLb1EEE22keyValueBelowThresholdS5_iNS2_19streaming_context_tIlLb1EEELS6_0EEEvT0_T1_T2_T3_T4_T5_T6_T7_iT8_NS1_7vsmem_tEE19static_temp_storage+60];
	.pragma "used_bytes_mask 61680";
	ld.shared.v4.u32 	{%r1318, %r165, %r1319, %r166}, [_ZZN3cub18CUB_300001_SM_10006detail6select23DeviceSelectSweepKernelINS2_10policy_hubIiNS0_8NullTypeEiLb0ELNS0_10SelectImplE0EE10Policy1000EPiPS5_PjPlNS0_13ScanTileStateIiLb1EEE22keyValueBelowThresholdS5_iNS2_19streaming_context_tIlLb1EEELS6_0EEEvT0_T1_T2_T3_T4_T5_T6_T7_iT8_NS1_7vsmem_tEE19static_temp_storage+64];
	selp.b32 	%r1320, 0, %r1317, %p372;
	add.s32 	%r167, %r1320, %r1731;
	setp.lt.u32 	%p373, %r106, %r512;
	selp.u32 	%r1321, 1, 0, %p373;
	add.s32 	%r169, %r167, %r1321;
	setp.lt.u32 	%p374, %r107, %r512;
	selp.u32 	%r1322, 1, 0, %p374;
	add.s32 	%r1323, %r1322, %r1321;
	add.s32 	%r170, %r1323, %r167;
	setp.lt.u32 	%p375, %r108, %r512;
	selp.u32 	%r1324, 1, 0, %p375;
	add.s32 	%r171, %r170, %r1324;
	setp.lt.u32 	%p376, %r109, %r512;
	selp.u32 	%r1325, 1, 0, %p376;
	add.s32 	%r172, %r171, %r1325;
	setp.lt.u32 	%p377, %r110, %r512;
	selp.u32 	%r1326, 1, 0, %p377;
	add.s32 	%r173, %r172, %r1326;
	setp.lt.u32 	%p378, %r111, %r512;
	selp.u32 	%r1327, 1, 0, %p378;
	add.s32 	%r174, %r173, %r1327;
	setp.lt.u32 	%p379, %r112, %r512;
	selp.u32 	%r1328, 1, 0, %p379;
	add.s32 	%r175, %r174, %r1328;
	setp.lt.u32 	%p380, %r113, %r512;
	selp.u32 	%r1329, 1, 0, %p380;
	add.s32 	%r176, %r175, %r1329;
	setp.lt.u32 	%p381, %r114, %r512;
	selp.u32 	%r1330, 1, 0, %p381;
	add.s32 	%r177, %r176, %r1330;
	setp.lt.u32 	%p382, %r115, %r512;
	selp.u32 	%r1331, 1, 0, %p382;
	add.s32 	%r178, %r177, %r1331;
	add.s32 	%r179, %r121, %r167;
	setp.lt.u32 	%p383, %r117, %r512;
	selp.u32 	%r1332, 1, 0, %p383;
	add.s32 	%r180, %r179, %r1332;
	setp.lt.u32 	%p384, %r118, %r512;
	selp.u32 	%r1333, 1, 0, %p384;
	add.s32 	%r181, %r180, %r1333;
	setp.lt.u32 	%p385, %r119, %r512;
	selp.u32 	%r1334, 1, 0, %p385;
	add.s32 	%r182, %r181, %r1334;
	setp.gt.s32 	%p386, %r166, 384;
	@%p386 bra 	$L__BB9_193;
	mov.u64 	%rd579, %rd210;
	ld.param.u8 	%rs3, [%rd579];
	ld.param.u64 	%rd580, [%rd579+24];
	cvta.to.global.u64 	%rd57, %rd580;
	@%p373 bra 	$L__BB9_134;
	bra.uni 	$L__BB9_137;
$L__BB9_134:
	setp.ne.s16 	%p388, %rs3, 0;
	mov.b64 	%rd879, 0;
	@%p388 bra 	$L__BB9_136;
	ld.global.u64 	%rd879, [%rd57];
$L__BB9_136:
	ld.param.u64 	%rd843, [_ZN3cub18CUB_300001_SM_10006detail6select23DeviceSelectSweepKernelINS2_10policy_hubIiNS0_8NullTypeEiLb0ELNS0_10SelectImplE0EE10Policy1000EPiPS5_PjPlNS0_13ScanTileStateIiLb1EEE22keyValueBelowThresholdS5_iNS2_19streaming_context_tIlLb1EEELS6_0EEEvT0_T1_T2_T3_T4_T5_T6_T7_iT8_NS1_7vsmem_tE_param_2];
	cvt.s64.s32 	%rd582, %r167;
	add.s64 	%rd583, %rd879, %rd582;
	cvta.to.global.u64 	%rd584, %rd843;
	shl.b64 	%rd585, %rd583, 2;
	add.s64 	%rd586, %rd584, %rd585;
	st.global.u32 	[%rd586], %r91;
$L__BB9_137:
	setp.ge.u32 	%p389, %r107, %r512;
	@%p389 bra 	$L__BB9_141;
	setp.ne.s16 	%p390, %rs3, 0;
	mov.b64 	%rd880, 0;
	@%p390 bra 	$L__BB9_140;
	ld.global.u64 	%rd880, [%rd57];
$L__BB9_140:
	ld.param.u64 	%rd844, [_ZN3cub18CUB_300001_SM_10006detail6select23DeviceSelectSweepKernelINS2_10policy_hubIiNS0_8NullTypeEiLb0ELNS0_10SelectImplE0EE10Policy1000EPiPS5_PjPlNS0_13ScanTileStateIiLb1EEE22keyValueBelowThresholdS5_iNS2_19streaming_context_tIlLb1EEELS6_0EEEvT0_T1_T2_T3_T4_T5_T6_T7_iT8_NS1_7vsmem_tE_param_2];
	cvt.s64.s32 	%rd588, %r169;
	add.s64 	%rd589, %rd880, %rd588;
	cvta.to.global.u64 	%rd590, %rd844;
	shl.b64 	%rd591, %rd589, 2;
	add.s64 	%rd592, %rd590, %rd591;
	st.global.u32 	[%rd592], %r92;
$L__BB9_141:
	ld.param.u64 	%rd845, [_ZN3cub18CUB_300001_SM_10006detail6select23DeviceSelectSweepKernelINS2_10policy_hubIiNS0_8NullTypeEiLb0ELNS0_10SelectImplE0EE10Policy1000EPiPS5_PjPlNS0_13ScanTileStateIiLb1EEE22keyValueBelowThresholdS5_iNS2_19streaming_context_tIlLb1EEELS6_0EEEvT0_T1_T2_T3_T4_T5_T6_T7_iT8_NS1_7vsmem_tE_param_2];
	cvta.to.global.u64 	%rd75, %rd845;
	setp.ge.u32 	%p391, %r108, %r512;
	@%p391 bra 	$L__BB9_145;
	setp.ne.s16 	%p392, %rs3, 0;
	mov.b64 	%rd881, 0;
	@%p392 bra 	$L__BB9_144;
	ld.global.u64 	%rd881, [%rd57];
$L__BB9_144:
	cvt.s64.s32 	%rd594, %r170;
	add.s64 	%rd595, %rd881, %rd594;
	shl.b64 	%rd596, %rd595, 2;
	add.s64 	%rd597, %rd75, %rd596;
	st.global.u32 	[%rd597], %r93;
$L__BB9_145:
	setp.ge.u32 	%p393, %r109, %r512;
	@%p393 bra 	$L__BB9_149;
	setp.ne.s16 	%p394, %rs3, 0;
	mov.b64 	%rd882, 0;
	@%p394 bra 	$L__BB9_148;
	ld.global.u64 	%rd882, [%rd57];
$L__BB9_148:
	cvt.s64.s32 	%rd599, %r171;
	add.s64 	%rd600, %rd882, %rd599;
	shl.b64 	%rd601, %rd600, 2;
	add.s64 	%rd602, %rd75, %rd601;
	st.global.u32 	[%rd602], %r94;
$L__BB9_149:
	setp.ge.u32 	%p395, %r110, %r512;
	@%p395 bra 	$L__BB9_153;
	setp.ne.s16 	%p396, %rs3, 0;
	mov.b64 	%rd883, 0;
	@%p396 bra 	$L__BB9_152;
	ld.global.u64 	%rd883, [%rd57];
$L__BB9_152:
	cvt.s64.s32 	%rd604, %r172;
	add.s64 	%rd605, %rd883, %rd604;
	shl.b64 	%rd606, %rd605, 2;
	add.s64 	%rd607, %rd75, %rd606;
	st.global.u32 	[%rd607], %r95;
$L__BB9_153:
	setp.ge.u32 	%p397, %r111, %r512;
	@%p397 bra 	$L__BB9_157;
	setp.ne.s16 	%p398, %rs3, 0;
	mov.b64 	%rd884, 0;
	@%p398 bra 	$L__BB9_156;
	ld.global.u64 	%rd884, [%rd57];
$L__BB9_156:
	cvt.s64.s32 	%rd609, %r173;
	add.s64 	%rd610, %rd884, %rd609;
	shl.b64 	%rd611, %rd610, 2;
	add.s64 	%rd612, %rd75, %rd611;
	st.global.u32 	[%rd612], %r96;
$L__BB9_157:
	setp.ge.u32 	%p399, %r112, %r512;
	@%p399 bra 	$L__BB9_161;
	setp.ne.s16 	%p400, %rs3, 0;
	mov.b64 	%rd885, 0;
	@%p400 bra 	$L__BB9_160;
	ld.global.u64 	%rd885, [%rd57];
$L__BB9_160:
	cvt.s64.s32 	%rd614, %r174;
	add.s64 	%rd615, %rd885, %rd614;
	shl.b64 	%rd616, %rd615, 2;
	add.s64 	%rd617, %rd75, %rd616;
	st.global.u32 	[%rd617], %r97;
$L__BB9_161:
	setp.ge.u32 	%p401, %r113, %r512;
	@%p401 bra 	$L__BB9_165;
	setp.ne.s16 	%p402, %rs3, 0;
	mov.b64 	%rd886, 0;
	@%p402 bra 	$L__BB9_164;
	ld.global.u64 	%rd886, [%rd57];
$L__BB9_164:
	cvt.s64.s32 	%rd619, %r175;
	add.s64 	%rd620, %rd886, %rd619;
	shl.b64 	%rd621, %rd620, 2;
	add.s64 	%rd622, %rd75, %rd621;
	st.global.u32 	[%rd622], %r98;
$L__BB9_165:
	setp.ge.u32 	%p403, %r114, %r512;
	@%p403 bra 	$L__BB9_169;
	setp.ne.s16 	%p404, %rs3, 0;
	mov.b64 	%rd887, 0;
	@%p404 bra 	$L__BB9_168;
	ld.global.u64 	%rd887, [%rd57];
$L__BB9_168:
	cvt.s64.s32 	%rd624, %r176;
	add.s64 	%rd625, %rd887, %rd624;
	shl.b64 	%rd626, %rd625, 2;
	add.s64 	%rd627, %rd75, %rd626;
	st.global.u32 	[%rd627], %r99;
$L__BB9_169:
	setp.ge.u32 	%p405, %r115, %r512;
	@%p405 bra 	$L__BB9_173;
	setp.ne.s16 	%p406, %rs3, 0;
	mov.b64 	%rd888, 0;
	@%p406 bra 	$L__BB9_172;
	ld.global.u64 	%rd888, [%rd57];
$L__BB9_172:
	cvt.s64.s32 	%rd629, %r177;
	add.s64 	%rd630, %rd888, %rd629;
	shl.b64 	%rd631, %rd630, 2;
	add.s64 	%rd632, %rd75, %rd631;
	st.global.u32 	[%rd632], %r100;
$L__BB9_173:
	setp.ge.u32 	%p407, %r116, %r512;
	@%p407 bra 	$L__BB9_177;
	setp.ne.s16 	%p408, %rs3, 0;
	mov.b64 	%rd889, 0;
	@%p408 bra 	$L__BB9_176;
	ld.global.u64 	%rd889, [%rd57];
$L__BB9_176:
	cvt.s64.s32 	%rd634, %r178;
	add.s64 	%rd635, %rd889, %rd634;
	shl.b64 	%rd636, %rd635, 2;
	add.s64 	%rd637, %rd75, %rd636;
	st.global.u32 	[%rd637], %r101;
$L__BB9_177:
	setp.ge.u32 	%p409, %r117, %r512;
	@%p409 bra 	$L__BB9_181;
	setp.ne.s16 	%p410, %rs3, 0;
	mov.b64 	%rd890, 0;
	@%p410 bra 	$L__BB9_180;
	ld.global.u64 	%rd890, [%rd57];
$L__BB9_180:
	cvt.s64.s32 	%rd639, %r179;
	add.s64 	%rd640, %rd890, %rd639;
	shl.b64 	%rd641, %rd640, 2;
	add.s64 	%rd642, %rd75, %rd641;
	st.global.u32 	[%rd642], %r102;
$L__BB9_181:
	setp.ge.u32 	%p411, %r118, %r512;
	@%p411 bra 	$L__BB9_185;
	setp.ne.s16 	%p412, %rs3, 0;
	mov.b64 	%rd891, 0;
	@%p412 bra 	$L__BB9_184;
	ld.global.u64 	%rd891, [%rd57];
$L__BB9_184:
	cvt.s64.s32 	%rd644, %r180;
	add.s64 	%rd645, %rd891, %rd644;
	shl.b64 	%rd646, %rd645, 2;
	add.s64 	%rd647, %rd75, %rd646;
	st.global.u32 	[%rd647], %r103;
$L__BB9_185:
	setp.ge.u32 	%p413, %r119, %r512;
	@%p413 bra 	$L__BB9_189;
	setp.ne.s16 	%p414, %rs3, 0;
	mov.b64 	%rd892, 0;
	@%p414 bra 	$L__BB9_188;
	ld.global.u64 	%rd892, [%rd57];
$L__BB9_188:
	cvt.s64.s32 	%rd649, %r181;
	add.s64 	%rd650, %rd892, %rd649;
	shl.b64 	%rd651, %rd650, 2;
	add.s64 	%rd652, %rd75, %rd651;
	st.global.u32 	[%rd652], %r104;
$L__BB9_189:
	setp.ge.u32 	%p415, %r120, %r512;
	@%p415 bra 	$L__BB9_605;
	setp.ne.s16 	%p416, %rs3, 0;
	mov.b64 	%rd893, 0;
	@%p416 bra 	$L__BB9_192;
	ld.global.u64 	%rd893, [%rd57];
$L__BB9_192:
	cvt.s64.s32 	%rd654, %r182;
	add.s64 	%rd655, %rd893, %rd654;
	shl.b64 	%rd656, %rd655, 2;
	add.s64 	%rd657, %rd75, %rd656;
	st.global.u32 	[%rd657], %r105;
	bra.uni 	$L__BB9_605;
$L__BB9_193:
	setp.ge.u32 	%p417, %r106, %r512;
	bar.sync 	0;
	@%p417 bra 	$L__BB9_195;
	sub.s32 	%r1335, %r167, %r165;
	shl.b32 	%r1336, %r1335, 2;
	add.s32 	%r1338, %r1188, %r1336;
	st.shared.u32 	[%r1338], %r91;
$L__BB9_195:
	setp.ge.u32 	%p418, %r107, %r512;
	@%p418 bra 	$L__BB9_197;
	sub.s32 	%r1339, %r169, %r165;
	shl.b32 	%r1340, %r1339, 2;
	add.s32 	%r1342, %r1188, %r1340;
	st.shared.u32 	[%r1342], %r92;
$L__BB9_197:
	setp.ge.u32 	%p419, %r108, %r512;
	@%p419 bra 	$L__BB9_199;
	sub.s32 	%r1343, %r170, %r165;
	shl.b32 	%r1344, %r1343, 2;
	add.s32 	%r1346, %r1188, %r1344;
	st.shared.u32 	[%r1346], %r93;
$L__BB9_199:
	setp.ge.u32 	%p420, %r109, %r512;
	@%p420 bra 	$L__BB9_201;
	sub.s32 	%r1347, %r171, %r165;
	shl.b32 	%r1348, %r1347, 2;
	add.s32 	%r1350, %r1188, %r1348;
	st.shared.u32 	[%r1350], %r94;
$L__BB9_201:
	setp.ge.u32 	%p421, %r110, %r512;
	@%p421 bra 	$L__BB9_203;
	sub.s32 	%r1351, %r172, %r165;
	shl.b32 	%r1352, %r1351, 2;
	add.s32 	%r1354, %r1188, %r1352;
	st.shared.u32 	[%r1354], %r95;
$L__BB9_203:
	setp.ge.u32 	%p422, %r111, %r512;
	@%p422 bra 	$L__BB9_205;
	sub.s32 	%r1355, %r173, %r165;
	shl.b32 	%r1356, %r1355, 2;
	add.s32 	%r1358, %r1188, %r1356;
	st.shared.u32 	[%r1358], %r96;
$L__BB9_205:
	setp.ge.u32 	%p423, %r112, %r512;
	@%p423 bra 	$L__BB9_207;
	sub.s32 	%r1359, %r174, %r165;
	shl.b32 	%r1360, %r1359, 2;
	add.s32 	%r1362, %r1188, %r1360;
	st.shared.u32 	[%r1362], %r97;
$L__BB9_207:
	setp.ge.u32 	%p424, %r113, %r512;
	@%p424 bra 	$L__BB9_209;
	sub.s32 	%r1363, %r175, %r165;
	shl.b32 	%r1364, %r1363, 2;
	add.s32 	%r1366, %r1188, %r1364;
	st.shared.u32 	[%r1366], %r98;
$L__BB9_209:
	setp.ge.u32 	%p425, %r114, %r512;
	@%p425 bra 	$L__BB9_211;
	sub.s32 	%r1367, %r176, %r165;
	shl.b32 	%r1368, %r1367, 2;
	add.s32 	%r1370, %r1188, %r1368;
	st.shared.u32 	[%r1370], %r99;
$L__BB9_211:
	setp.ge.u32 	%p426, %r115, %r512;
	@%p426 bra 	$L__BB9_213;
	sub.s32 	%r1371, %r177, %r165;
	shl.b32 	%r1372, %r1371, 2;
	add.s32 	%r1374, %r1188, %r1372;
	st.shared.u32 	[%r1374], %r100;
$L__BB9_213:
	setp.ge.u32 	%p427, %r116, %r512;
	@%p427 bra 	$L__BB9_215;
	sub.s32 	%r1375, %r178, %r165;
	shl.b32 	%r1376, %r1375, 2;
	add.s32 	%r1378, %r1188, %r1376;
	st.shared.u32 	[%r1378], %r101;
$L__BB9_215:
	setp.ge.u32 	%p428, %r117, %r512;
	@%p428 bra 	$L__BB9_217;
	sub.s32 	%r1379, %r179, %r165;
	shl.b32 	%r1380, %r1379, 2;
	add.s32 	%r1382, %r1188, %r1380;
	st.shared.u32 	[%r1382], %r102;
$L__BB9_217:
	setp.ge.u32 	%p429, %r118, %r512;
	@%p429 bra 	$L__BB9_219;
	sub.s32 	%r1383, %r180, %r165;
	shl.b32 	%r1384, %r1383, 2;
	add.s32 	%r1386, %r1188, %r1384;
	st.shared.u32 	[%r1386], %r103;
$L__BB9_219:
	setp.ge.u32 	%p430, %r119, %r512;
	@%p430 bra 	$L__BB9_221;
	sub.s32 	%r1387, %r181, %r165;
	shl.b32 	%r1388, %r1387, 2;
	add.s32 	%r1390, %r1188, %r1388;
	st.shared.u32 	[%r1390], %r104;
$L__BB9_221:
	setp.ge.u32 	%p431, %r120, %r512;
	@%p431 bra 	$L__BB9_223;
	sub.s32 	%r1391, %r182, %r165;
	shl.b32 	%r1392, %r1391, 2;
	add.s32 	%r1394, %r1188, %r1392;
	st.shared.u32 	[%r1394], %r105;
$L__BB9_223:
	bar.sync 	0;
	setp.ge.s32 	%p432, %r1735, %r166;
	@%p432 bra 	$L__BB9_605;
	ld.param.u64 	%rd846, [_ZN3cub18CUB_300001_SM_10006detail6select23DeviceSelectSweepKernelINS2_10policy_hubIiNS0_8NullTypeEiLb0ELNS0_10SelectImplE0EE10Policy1000EPiPS5_PjPlNS0_13ScanTileStateIiLb1EEE22keyValueBelowThresholdS5_iNS2_19streaming_context_tIlLb1EEELS6_0EEEvT0_T1_T2_T3_T4_T5_T6_T7_iT8_NS1_7vsmem_tE_param_2];
	cvta.to.global.u64 	%rd58, %rd846;
	mov.u64 	%rd658, %rd210;
	ld.param.u8 	%rs4, [%rd658];
	ld.param.u64 	%rd659, [%rd658+24];
	cvta.to.global.u64 	%rd59, %rd659;
	not.b32 	%r1395, %r1735;
	add.s32 	%r184, %r166, %r1395;
	mul.hi.u32 	%r1396, %r184, -1431655765;
	shr.u32 	%r1397, %r1396, 8;
	add.s32 	%r185, %r1397, 1;
	and.b32  	%r1398, %r1397, 3;
	setp.eq.s32 	%p433, %r1398, 3;
	@%p433 bra 	$L__BB9_229;
	and.b32  	%r1399, %r185, 3;
	add.s32 	%r1734, %r165, %r1735;
	shl.b32 	%r1400, %r1735, 2;
	add.s32 	%r1733, %r1188, %r1400;
	neg.s32 	%r1732, %r1399;
	mad.lo.s32 	%r1735, %r1399, 384, %r1735;
$L__BB9_226:
	.pragma "nounroll";
	setp.ne.s16 	%p434, %rs4, 0;
	ld.shared.u32 	%r193, [%r1733];
	mov.b64 	%rd874, 0;
	@%p434 bra 	$L__BB9_228;
	ld.global.u64 	%rd874, [%rd59];
$L__BB9_228:
	cvt.s64.s32 	%rd661, %r1734;
	add.s64 	%rd662, %rd874, %rd661;
	shl.b64 	%rd663, %rd662, 2;
	add.s64 	%rd664, %rd58, %rd663;
	st.global.u32 	[%rd664], %r193;
	add.s32 	%r1734, %r1734, 384;
	add.s32 	%r1733, %r1733, 1536;
	add.s32 	%r1732, %r1732, 1;
	setp.ne.s32 	%p435, %r1732, 0;
	@%p435 bra 	$L__BB9_226;
$L__BB9_229:
	setp.lt.u32 	%p436, %r184, 1152;
	@%p436 bra 	$L__BB9_605;
	add.s32 	%r1737, %r165, %r1735;
	shl.b32 	%r1402, %r1735, 2;
	add.s32 	%r1404, %r1402, %r1188;
	add.s32 	%r1736, %r1404, 3072;
$L__BB9_231:
	setp.ne.s16 	%p437, %rs4, 0;
	cvt.s64.s32 	%rd62, %r1737;
	ld.shared.u32 	%r203, [%r1736+-3072];
	mov.b64 	%rd875, 0;
	@%p437 bra 	$L__BB9_233;
	ld.global.u64 	%rd875, [%rd59];
$L__BB9_233:
	setp.ne.s16 	%p438, %rs4, 0;
	add.s64 	%rd667, %rd875, %rd62;
	shl.b64 	%rd668, %rd667, 2;
	add.s64 	%rd669, %rd58, %rd668;
	st.global.u32 	[%rd669], %r203;
	ld.shared.u32 	%r204, [%r1736+-1536];
	mov.b64 	%rd876, 0;
	@%p438 bra 	$L__BB9_235;
	ld.global.u64 	%rd876, [%rd59];
$L__BB9_235:
	setp.ne.s16 	%p439, %rs4, 0;
	add.s64 	%rd671, %rd876, %rd62;
	shl.b64 	%rd672, %rd671, 2;
	add.s64 	%rd673, %rd58, %rd672;
	st.global.u32 	[%rd673+1536], %r204;
	ld.shared.u32 	%r205, [%r1736];
	mov.b64 	%rd877, 0;
	@%p439 bra 	$L__BB9_237;
	ld.global.u64 	%rd877, [%rd59];
$L__BB9_237:
	setp.ne.s16 	%p440, %rs4, 0;
	add.s64 	%rd675, %rd877, %rd62;
	shl.b64 	%rd676, %rd675, 2;
	add.s64 	%rd677, %rd58, %rd676;
	st.global.u32 	[%rd677+3072], %r205;
	ld.shared.u32 	%r206, [%r1736+1536];
	mov.b64 	%rd878, 0;
	@%p440 bra 	$L__BB9_239;
	ld.global.u64 	%rd878, [%rd59];
$L__BB9_239:
	cvt.u32.u64 	%r1405, %rd62;
	add.s64 	%rd678, %rd878, %rd62;
	shl.b64 	%rd679, %rd678, 2;
	add.s64 	%rd680, %rd58, %rd679;
	st.global.u32 	[%rd680+4608], %r206;
	add.s32 	%r1735, %r1735, 1536;
	add.s32 	%r1737, %r1405, 1536;
	add.s32 	%r1736, %r1736, 6144;
	setp.lt.s32 	%p441, %r1735, %r166;
	@%p441 bra 	$L__BB9_231;
	bra.uni 	$L__BB9_605;
$L__BB9_240:
	ld.param.u32 	%r1710, [_ZN3cub18CUB_300001_SM_10006detail6select23DeviceSelectSweepKernelINS2_10policy_hubIiNS0_8NullTypeEiLb0ELNS0_10SelectImplE0EE10Policy1000EPiPS5_PjPlNS0_13ScanTileStateIiLb1EEE22keyValueBelowThresholdS5_iNS2_19streaming_context_tIlLb1EEELS6_0EEEvT0_T1_T2_T3_T4_T5_T6_T7_iT8_NS1_7vsmem_tE_param_7];
	sub.s32 	%r211, %r1710, %r3;
	setp.ne.s32 	%p2, %r1718, 0;
	@%p2 bra 	$L__BB9_411;
	ld.param.u8 	%rs36, [%rd1];
	setp.eq.s16 	%p176, %rs36, 0;
	ld.param.u64 	%rd372, [%rd1+16];
	selp.b64 	%rd373, %rd372, 0, %p176;
	cvt.u64.u32 	%rd374, %r3;
	add.s64 	%rd375, %rd373, %rd374;
	mov.u32 	%r212, %tid.x;
	and.b32  	%r896, %r212, 31;
	and.b32  	%r897, %r212, 992;
	mul.lo.s32 	%r898, %r897, 15;
	or.b32  	%r213, %r898, %r896;
	setp.ge.s32 	%p177, %r213, %r211;
	cvt.u64.u32 	%rd376, %r213;
	add.s64 	%rd377, %rd375, %rd376;
	shl.b64 	%rd378, %rd377, 2;
	add.s64 	%rd102, %rd2, %rd378;
	@%p177 bra 	$L__BB9_243;
	ld.global.u32 	%r1739, [%rd102];
$L__BB9_243:
	add.s32 	%r900, %r213, 32;
	setp.ge.s32 	%p178, %r900, %r211;
	@%p178 bra 	$L__BB9_245;
	ld.global.u32 	%r1740, [%rd102+128];
$L__BB9_245:
	add.s32 	%r902, %r213, 64;
	setp.ge.s32 	%p179, %r902, %r211;
	@%p179 bra 	$L__BB9_247;
	ld.global.u32 	%r1741, [%rd102+256];
$L__BB9_247:
	add.s32 	%r904, %r213, 96;
	setp.ge.s32 	%p180, %r904, %r211;
	@%p180 bra 	$L__BB9_249;
	ld.global.u32 	%r1742, [%rd102+384];
$L__BB9_249:
	add.s32 	%r906, %r213, 128;
	setp.ge.s32 	%p181, %r906, %r211;
	@%p181 bra 	$L__BB9_251;
	ld.global.u32 	%r1743, [%rd102+512];
$L__BB9_251:
	add.s32 	%r908, %r213, 160;
	setp.ge.s32 	%p182, %r908, %r211;
	@%p182 bra 	$L__BB9_253;
	ld.global.u32 	%r1744, [%rd102+640];
$L__BB9_253:
	add.s32 	%r910, %r213, 192;
	setp.ge.s32 	%p183, %r910, %r211;
	@%p183 bra 	$L__BB9_255;
	ld.global.u32 	%r1745, [%rd102+768];
$L__BB9_255:
	add.s32 	%r912, %r213, 224;
	setp.ge.s32 	%p184, %r912, %r211;
	@%p184 bra 	$L__BB9_257;
	ld.global.u32 	%r1746, [%rd102+896];
$L__BB9_257:
	add.s32 	%r914, %r213, 256;
	setp.ge.s32 	%p185, %r914, %r211;
	@%p185 bra 	$L__BB9_259;
	ld.global.u32 	%r1747, [%rd102+1024];
$L__BB9_259:
	add.s32 	%r916, %r213, 288;
	setp.ge.s32 	%p186, %r916, %r211;
	@%p186 bra 	$L__BB9_261;
	ld.global.u32 	%r1748, [%rd102+1152];
$L__BB9_261:
	add.s32 	%r918, %r213, 320;
	setp.ge.s32 	%p187, %r918, %r211;
	@%p187 bra 	$L__BB9_263;
	ld.global.u32 	%r1749, [%rd102+1280];
$L__BB9_263:
	add.s32 	%r920, %r213, 352;
	setp.ge.s32 	%p188, %r920, %r211;
	@%p188 bra 	$L__BB9_265;
	ld.global.u32 	%r1750, [%rd102+1408];
$L__BB9_265:
	add.s32 	%r922, %r213, 384;
	setp.ge.s32 	%p189, %r922, %r211;
	@%p189 bra 	$L__BB9_267;
	ld.global.u32 	%r1751, [%rd102+1536];
$L__BB9_267:
	add.s32 	%r924, %r213, 416;
	setp.ge.s32 	%p190, %r924, %r211;
	@%p190 bra 	$L__BB9_269;
	ld.global.u32 	%r1752, [%rd102+1664];
$L__BB9_269:
	add.s32 	%r926, %r213, 448;
	setp.ge.s32 	%p191, %r926, %r211;
	@%p191 bra 	$L__BB9_271;
	ld.global.u32 	%r1753, [%rd102+1792];
$L__BB9_271:
	// begin inline asm
	mov.u32 %r927, %laneid;
	// end inline asm
	shr.u32 	%r929, %r212, 5;
	mad.lo.s32 	%r930, %r929, 480, %r927;
	shl.b32 	%r931, %r930, 2;
	mov.u32 	%r932, _ZZN3cub18CUB_300001_SM_10006detail6select23DeviceSelectSweepKernelINS2_10policy_hubIiNS0_8NullTypeEiLb0ELNS0_10SelectImplE0EE10Policy1000EPiPS5_PjPlNS0_13ScanTileStateIiLb1EEE22keyValueBelowThresholdS5_iNS2_19streaming_context_tIlLb1EEELS6_0EEEvT0_T1_T2_T3_T4_T5_T6_T7_iT8_NS1_7vsmem_tEE19static_temp_storage;
	add.s32 	%r933, %r932, %r931;
	st.shared.u32 	[%r933], %r1739;
	st.shared.u32 	[%r933+128], %r1740;
	st.shared.u32 	[%r933+256], %r1741;
	st.shared.u32 	[%r933+384], %r1742;
	st.shared.u32 	[%r933+512], %r1743;
	st.shared.u32 	[%r933+640], %r1744;
	st.shared.u32 	[%r933+768], %r1745;
	st.shared.u32 	[%r933+896], %r1746;
	st.shared.u32 	[%r933+1024], %r1747;
	st.shared.u32 	[%r933+1152], %r1748;
	st.shared.u32 	[%r933+1280], %r1749;
	st.shared.u32 	[%r933+1408], %r1750;
	st.shared.u32 	[%r933+1536], %r1751;
	st.shared.u32 	[%r933+1664], %r1752;
	st.shared.u32 	[%r933+1792], %r1753;
	bar.warp.sync 	-1;
	mad.lo.s32 	%r934, %r927, 56, %r933;
	ld.shared.u32 	%r245, [%r934];
	ld.shared.u32 	%r246, [%r934+4];
	ld.shared.u32 	%r247, [%r934+8];
	ld.shared.u32 	%r248, [%r934+12];
	ld.shared.u32 	%r249, [%r934+16];
	ld.shared.u32 	%r250, [%r934+20];
	ld.shared.u32 	%r251, [%r934+24];
	ld.shared.u32 	%r252, [%r934+28];
	ld.shared.u32 	%r253, [%r934+32];
	ld.shared.u32 	%r254, [%r934+36];
	ld.shared.u32 	%r255, [%r934+40];
	ld.shared.u32 	%r256, [%r934+44];
	ld.shared.u32 	%r257, [%r934+48];
	ld.shared.u32 	%r258, [%r934+52];
	ld.shared.u32 	%r259, [%r934+56];
	mul.lo.s32 	%r260, %r212, 15;
	setp.ge.s32 	%p192, %r260, %r211;
	mov.b32 	%r1754, 1;
	@%p192 bra 	$L__BB9_273;
	mul.wide.s32 	%rd379, %r245, 4;
	add.s64 	%rd380, %rd4, %rd379;
	ld.global.u32 	%r935, [%rd380];
	setp.lt.u32 	%p193, %r935, %r512;
	selp.u32 	%r1754, 1, 0, %p193;
$L__BB9_273:
	add.s32 	%r937, %r260, 1;
	setp.ge.s32 	%p194, %r937, %r211;
	mov.b32 	%r1755, 1;
	@%p194 bra 	$L__BB9_275;
	mul.wide.s32 	%rd381, %r246, 4;
	add.s64 	%rd382, %rd4, %rd381;
	ld.global.u32 	%r938, [%rd382];
	setp.lt.u32 	%p195, %r938, %r512;
	selp.u32 	%r1755, 1, 0, %p195;
$L__BB9_275:
	add.s32 	%r940, %r260, 2;
	setp.ge.s32 	%p196, %r940, %r211;
	mov.b32 	%r1756, 1;
	@%p196 bra 	$L__BB9_277;
	mul.wide.s32 	%rd383, %r247, 4;
	add.s64 	%rd384, %rd4, %rd383;
	ld.global.u32 	%r941, [%rd384];
	setp.lt.u32 	%p197, %r941, %r512;
	selp.u32 	%r1756, 1, 0, %p197;
$L__BB9_277:
	add.s32 	%r943, %r260, 3;
	setp.ge.s32 	%p198, %r943, %r211;
	mov.b32 	%r1757, 1;
	@%p198 bra 	$L__BB9_279;
	mul.wide.s32 	%rd385, %r248, 4;
	add.s64 	%rd386, %rd4, %rd385;
	ld.global.u32 	%r944, [%rd386];
	setp.lt.u32 	%p199, %r944, %r512;
	selp.u32 	%r1757, 1, 0, %p199;
$L__BB9_279:
	add.s32 	%r946, %r260, 4;
	setp.ge.s32 	%p200, %r946, %r211;
	mov.b32 	%r1758, 1;
	@%p200 bra 	$L__BB9_281;
	mul.wide.s32 	%rd387, %r249, 4;
	add.s64 	%rd388, %rd4, %rd387;
	ld.global.u32 	%r947, [%rd388];
	setp.lt.u32 	%p201, %r947, %r512;
	selp.u32 	%r1758, 1, 0, %p201;
$L__BB9_281:
	add.s32 	%r949, %r260, 5;
	setp.ge.s32 	%p202, %r949, %r211;
	mov.b32 	%r1759, 1;
	@%p202 bra 	$L__BB9_283;
	mul.wide.s32 	%rd389, %r250, 4;
	add.s64 	%rd390, %rd4, %rd389;
	ld.global.u32 	%r950, [%rd390];
	setp.lt.u32 	%p203, %r950, %r512;
	selp.u32 	%r1759, 1, 0, %p203;
$L__BB9_283:
	add.s32 	%r952, %r260, 6;
	setp.ge.s32 	%p204, %r952, %r211;
	mov.b32 	%r1760, 1;
	@%p204 bra 	$L__BB9_285;
	mul.wide.s32 	%rd391, %r251, 4;
	add.s64 	%rd392, %rd4, %rd391;
	ld.global.u32 	%r953, [%rd392];
	setp.lt.u32 	%p205, %r953, %r512;
	selp.u32 	%r1760, 1, 0, %p205;
$L__BB9_285:
	add.s32 	%r955, %r260, 7;
	setp.ge.s32 	%p206, %r955, %r211;
	mov.b32 	%r1761, 1;
	@%p206 bra 	$L__BB9_287;
	mul.wide.s32 	%rd393, %r252, 4;
	add.s64 	%rd394, %rd4, %rd393;
	ld.global.u32 	%r956, [%rd394];
	setp.lt.u32 	%p207, %r956, %r512;
	selp.u32 	%r1761, 1, 0, %p207;
$L__BB9_287:
	add.s32 	%r958, %r260, 8;
	setp.ge.s32 	%p208, %r958, %r211;
	mov.b32 	%r1762, 1;
	@%p208 bra 	$L__BB9_289;
	mul.wide.s32 	%rd395, %r253, 4;
	add.s64 	%rd396, %rd4, %rd395;
	ld.global.u32 	%r959, [%rd396];
	setp.lt.u32 	%p209, %r959, %r512;
	selp.u32 	%r1762, 1, 0, %p209;
$L__BB9_289:
	add.s32 	%r961, %r260, 9;
	setp.ge.s32 	%p210, %r961, %r211;
	mov.b32 	%r1763, 1;
	@%p210 bra 	$L__BB9_291;
	mul.wide.s32 	%rd397, %r254, 4;
	add.s64 	%rd398, %rd4, %rd397;
	ld.global.u32 	%r962, [%rd398];
	setp.lt.u32 	%p211, %r962, %r512;
	selp.u32 	%r1763, 1, 0, %p211;
$L__BB9_291:
	add.s32 	%r964, %r260, 10;
	setp.ge.s32 	%p212, %r964, %r211;
	mov.b32 	%r1764, 1;
	@%p212 bra 	$L__BB9_293;
	mul.wide.s32 	%rd399, %r255, 4;
	add.s64 	%rd400, %rd4, %rd399;
	ld.global.u32 	%r965, [%rd400];
	setp.lt.u32 	%p213, %r965, %r512;
	selp.u32 	%r1764, 1, 0, %p213;
$L__BB9_293:
	add.s32 	%r967, %r260, 11;
	setp.ge.s32 	%p214, %r967, %r211;
	mov.b32 	%r1765, 1;
	@%p214 bra 	$L__BB9_295;
	mul.wide.s32 	%rd401, %r256, 4;
	add.s64 	%rd402, %rd4, %rd401;
	ld.global.u32 	%r968, [%rd402];
	setp.lt.u32 	%p215, %r968, %r512;
	selp.u32 	%r1765, 1, 0, %p215;
$L__BB9_295:
	add.s32 	%r970, %r260, 12;
	setp.ge.s32 	%p216, %r970, %r211;
	mov.b32 	%r1766, 1;
	@%p216 bra 	$L__BB9_297;
	mul.wide.s32 	%rd403, %r257, 4;
	add.s64 	%rd404, %rd4, %rd403;
	ld.global.u32 	%r971, [%rd404];
	setp.lt.u32 	%p217, %r971, %r512;
	selp.u32 	%r1766, 1, 0, %p217;
$L__BB9_297:
	add.s32 	%r973, %r260, 13;
	setp.ge.s32 	%p218, %r973, %r211;
	mov.b32 	%r1767, 1;
	@%p218 bra 	$L__BB9_299;
	mul.wide.s32 	%rd405, %r258, 4;
	add.s64 	%rd406, %rd4, %rd405;
	ld.global.u32 	%r974, [%rd406];
	setp.lt.u32 	%p219, %r974, %r512;
	selp.u32 	%r1767, 1, 0, %p219;
$L__BB9_299:
	add.s32 	%r976, %r260, 14;
	setp.ge.s32 	%p220, %r976, %r211;
	mov.b32 	%r1768, 1;
	@%p220 bra 	$L__BB9_301;
	mul.wide.s32 	%rd407, %r259, 4;
	add.s64 	%rd408, %rd4, %rd407;
	ld.global.u32 	%r977, [%rd408];
	setp.lt.u32 	%p221, %r977, %r512;
	selp.u32 	%r1768, 1, 0, %p221;
$L__BB9_301:
	bar.sync 	0;
	add.s32 	%r1008, %r1755, %r1754;
	add.s32 	%r1009, %r1756, %r1008;
	add.s32 	%r1010, %r1757, %r1009;
	add.s32 	%r1011, %r1758, %r1010;
	add.s32 	%r1012, %r1759, %r1011;
	add.s32 	%r1013, %r1760, %r1012;
	add.s32 	%r1014, %r1761, %r1013;
	add.s32 	%r1015, %r1762, %r1014;
	add.s32 	%r1016, %r1763, %r1015;
	add.s32 	%r1017, %r1764, %r1016;
	add.s32 	%r1018, %r1765, %r1017;
	add.s32 	%r1019, %r1766, %r1018;
	add.s32 	%r1020, %r1767, %r1019;
	add.s32 	%r982, %r1768, %r1020;
	mov.b32 	%r980, 1;
	mov.b32 	%r1005, 0;
	mov.b32 	%r1007, -1;
	// begin inline asm
	{  .reg .s32 r0;  .reg .pred p;  shfl.sync.up.b32 r0|p, %r982, %r980, %r1005, %r1007;  @p add.s32 r0, r0, %r982;  mov.s32 %r978, r0;}
	// end inline asm
	mov.b32 	%r986, 2;
	// begin inline asm
	{  .reg .s32 r0;  .reg .pred p;  shfl.sync.up.b32 r0|p, %r978, %r986, %r1005, %r1007;  @p add.s32 r0, r0, %r978;  mov.s32 %r984, r0;}
	// end inline asm
	mov.b32 	%r992, 4;
	// begin inline asm
	{  .reg .s32 r0;  .reg .pred p;  shfl.sync.up.b32 r0|p, %r984, %r992, %r1005, %r1007;  @p add.s32 r0, r0, %r984;  mov.s32 %r990, r0;}
	// end inline asm
	mov.b32 	%r998, 8;
	// begin inline asm
	{  .reg .s32 r0;  .reg .pred p;  shfl.sync.up.b32 r0|p, %r990, %r998, %r1005, %r1007;  @p add.s32 r0, r0, %r990;  mov.s32 %r996, r0;}
	// end inline asm
	mov.b32 	%r1004, 16;
	// begin inline asm
	{  .reg .s32 r0;  .reg .pred p;  shfl.sync.up.b32 r0|p, %r996, %r1004, %r1005, %r1007;  @p add.s32 r0, r0, %r996;  mov.s32 %r1002, r0;}
	// end inline asm
	setp.ne.s32 	%p222, %r927, 31;
	@%p222 bra 	$L__BB9_303;
	shr.u32 	%r1022, %r212, 3;
	and.b32  	%r1023, %r1022, 124;
	add.s32 	%r1025, %r932, %r1023;
	st.shared.u32 	[%r1025], %r1002;
$L__BB9_303:
	bar.sync 	0;
	ld.shared.v4.u32 	{%r292, %r293, %r294, %r295}, [_ZZN3cub18CUB_300001_SM_10006detail6select23DeviceSelectSweepKernelINS2_10policy_hubIiNS0_8NullTypeEiLb0ELNS0_10SelectImplE0EE10Policy1000EPiPS5_PjPlNS0_13ScanTileStateIiLb1EEE22keyValueBelowThresholdS5_iNS2_19streaming_context_tIlLb1EEELS6_0EEEvT0_T1_T2_T3_T4_T5_T6_T7_iT8_NS1_7vsmem_tEE19static_temp_storage];
	mov.u32 	%r1026, %tid.x;
	shr.u32 	%r1027, %r1026, 5;
	add.s32 	%r1028, %r293, %r292;
	setp.eq.s32 	%p223, %r1027, 2;
	selp.b32 	%r1029, %r1028, %r292, %p223;
	add.s32 	%r1030, %r1028, %r294;
	setp.eq.s32 	%p224, %r1027, 3;
	selp.b32 	%r1031, %r1030, %r1029, %p224;
	add.s32 	%r1032, %r1030, %r295;
	setp.eq.s32 	%p225, %r1027, 4;
	selp.b32 	%r1033, %r1032, %r1031, %p225;
	ld.shared.v4.u32 	{%r296, %r297, %r298, %r299}, [_ZZN3cub18CUB_300001_SM_10006detail6select23DeviceSelectSweepKernelINS2_10policy_hubIiNS0_8NullTypeEiLb0ELNS0_10SelectImplE0EE10Policy1000EPiPS5_PjPlNS0_13ScanTileStateIiLb1EEE22keyValueBelowThresholdS5_iNS2_19streaming_context_tIlLb1EEELS6_0EEEvT0_T1_T2_T3_T4_T5_T6_T7_iT8_NS1_7vsmem_tEE19static_temp_storage+16];
	add.s32 	%r1034, %r1032, %r296;
	setp.eq.s32 	%p226, %r1027, 5;
	selp.b32 	%r1035, %r1034, %r1033, %p226;
	add.s32 	%r1036, %r1034, %r297;
	setp.eq.s32 	%p227, %r1027, 6;
	selp.b32 	%r1037, %r1036, %r1035, %p227;
	add.s32 	%r1038, %r1036, %r298;
	setp.eq.s32 	%p228, %r1027, 7;
	selp.b32 	%r1039, %r1038, %r1037, %p228;
	add.s32 	%r1040, %r1038, %r299;
	setp.eq.s32 	%p229, %r1027, 8;
	selp.b32 	%r1041, %r1040, %r1039, %p229;
	ld.shared.v4.u32 	{%r300, %r301, %r302, %r303}, [_ZZN3cub18CUB_300001_SM_10006detail6select23DeviceSelectSweepKernelINS2_10policy_hubIiNS0_8NullTypeEiLb0ELNS0_10SelectImplE0EE10Policy1000EPiPS5_PjPlNS0_13ScanTileStateIiLb1EEE22keyValueBelowThresholdS5_iNS2_19streaming_context_tIlLb1EEELS6_0EEEvT0_T1_T2_T3_T4_T5_T6_T7_iT8_NS1_7vsmem_tEE19static_temp_storage+32];
	add.s32 	%r1042, %r1040, %r300;
	setp.eq.s32 	%p230, %r1027, 9;
	selp.b32 	%r1043, %r1042, %r1041, %p230;
	add.s32 	%r1044, %r1042, %r301;
	setp.eq.s32 	%p231, %r1027, 10;
	selp.b32 	%r1045, %r1044, %r1043, %p231;
	add.s32 	%r1046, %r1044, %r302;
	setp.eq.s32 	%p232, %r1027, 11;
	selp.b32 	%r1047, %r1046, %r1045, %p232;
	setp.lt.u32 	%p233, %r1026, 32;
	selp.b32 	%r1048, 0, %r1047, %p233;
	setp.eq.s32 	%p234, %r927, 0;
	add.s32 	%r1049, %r1755, %r1754;
	add.s32 	%r1050, %r1756, %r1049;
	add.s32 	%r1051, %r1757, %r1050;
	add.s32 	%r1052, %r1758, %r1051;
	add.s32 	%r1053, %r1759, %r1052;
	add.s32 	%r1054, %r1760, %r1053;
	add.s32 	%r1055, %r1761, %r1054;
	add.s32 	%r1056, %r1762, %r1055;
	add.s32 	%r1057, %r1763, %r1056;
	add.s32 	%r1058, %r1764, %r1057;
	add.s32 	%r1059, %r1765, %r1058;
	add.s32 	%r1060, %r1766, %r1059;
	add.s32 	%r1061, %r1767, %r1060;
	add.s32 	%r1062, %r1768, %r1061;
	sub.s32 	%r1063, %r1002, %r1062;
	selp.b32 	%r1064, 0, %r1063, %p234;
	add.s32 	%r304, %r1048, %r1064;
	add.s32 	%r305, %r304, %r1754;
	add.s32 	%r306, %r1049, %r304;
	add.s32 	%r307, %r1050, %r304;
	add.s32 	%r308, %r1051, %r304;
	add.s32 	%r309, %r1052, %r304;
	add.s32 	%r310, %r1053, %r304;
	add.s32 	%r311, %r1054, %r304;
	add.s32 	%r312, %r1055, %r304;
	add.s32 	%r313, %r1056, %r304;
	add.s32 	%r314, %r1057, %r304;
	add.s32 	%r315, %r1058, %r304;
	add.s32 	%r316, %r1059, %r304;
	add.s32 	%r317, %r1060, %r304;
	add.s32 	%r318, %r1061, %r304;
	add.s32 	%r1065, %r211, %r303;
	add.s32 	%r1066, %r1065, %r1046;
	add.s32 	%r1825, %r1066, -5760;
	setp.gt.s32 	%p235, %r1825, 384;
	@%p235 bra 	$L__BB9_364;
	mov.u64 	%rd409, %rd210;
	ld.param.u8 	%rs5, [%rd409];
	setp.ne.s32 	%p236, %r1754, 0;
	setp.lt.s32 	%p237, %r304, %r1825;
	and.pred  	%p238, %p236, %p237;
	@%p238 bra 	$L__BB9_305;
	bra.uni 	$L__BB9_308;
$L__BB9_305:
	setp.ne.s16 	%p239, %rs5, 0;
	mov.b64 	%rd901, 0;
	@%p239 bra 	$L__BB9_307;
	mov.u64 	%rd411, %rd210;
	ld.param.u64 	%rd412, [%rd411+24];
	cvta.to.global.u64 	%rd413, %rd412;
	ld.global.u64 	%rd901, [%rd413];
$L__BB9_307:
	ld.param.u64 	%rd840, [_ZN3cub18CUB_300001_SM_10006detail6select23DeviceSelectSweepKernelINS2_10policy_hubIiNS0_8NullTypeEiLb0ELNS0_10SelectImplE0EE10Policy1000EPiPS5_PjPlNS0_13ScanTileStateIiLb1EEE22keyValueBelowThresholdS5_iNS2_19streaming_context_tIlLb1EEELS6_0EEEvT0_T1_T2_T3_T4_T5_T6_T7_iT8_NS1_7vsmem_tE_param_2];
	cvt.s64.s32 	%rd414, %r304;
	add.s64 	%rd415, %rd901, %rd414;
	cvta.to.global.u64 	%rd416, %rd840;
	shl.b64 	%rd417, %rd415, 2;
	add.s64 	%rd418, %rd416, %rd417;
	st.global.u32 	[%rd418], %r245;
$L__BB9_308:
	ld.param.u64 	%rd841, [_ZN3cub18CUB_300001_SM_10006detail6select23DeviceSelectSweepKernelINS2_10policy_hubIiNS0_8NullTypeEiLb0ELNS0_10SelectImplE0EE10Policy1000EPiPS5_PjPlNS0_13ScanTileStateIiLb1EEE22keyValueBelowThresholdS5_iNS2_19streaming_context_tIlLb1EEELS6_0EEEvT0_T1_T2_T3_T4_T5_T6_T7_iT8_NS1_7vsmem_tE_param_2];
	cvta.to.global.u64 	%rd123, %rd841;
	setp.eq.s32 	%p240, %r1755, 0;
	setp.ge.s32 	%p241, %r305, %r1825;
	or.pred  	%p242, %p240, %p241;
	@%p242 bra 	$L__BB9_312;
	mov.u64 	%rd420, %rd210;
	ld.param.u8 	%rs38, [%rd420];
	setp.ne.s16 	%p243, %rs38, 0;
	mov.b64 	%rd902, 0;
	@%p243 bra 	$L__BB9_311;
	mov.u64 	%rd421, %rd210;
	ld.param.u64 	%rd422, [%rd421+24];
	cvta.to.global.u64 	%rd423, %rd422;
	ld.global.u64 	%rd902, [%rd423];
$L__BB9_311:
	cvt.s64.s32 	%rd424, %r305;
	add.s64 	%rd425, %rd902, %rd424;
	shl.b64 	%rd426, %rd425, 2;
	add.s64 	%rd427, %rd123, %rd426;
	st.global.u32 	[%rd427], %r246;
$L__BB9_312:
	mov.u64 	%rd428, %rd210;
	ld.param.u64 	%rd429, [%rd428+24];
	cvta.to.global.u64 	%rd126, %rd429;
	ld.param.u8 	%rs7, [%rd428];
	setp.eq.s32 	%p244, %r1756, 0;
	setp.ge.s32 	%p245, %r306, %r1825;
	or.pred  	%p246, %p244, %p245;
	@%p246 bra 	$L__BB9_316;
	setp.ne.s16 	%p247, %rs7, 0;
	mov.b64 	%rd903, 0;
	@%p247 bra 	$L__BB9_315;
	ld.global.u64 	%rd903, [%rd126];
$L__BB9_315:
	cvt.s64.s32 	%rd431, %r306;
	add.s64 	%rd432, %rd903, %rd431;
	shl.b64 	%rd433, %rd432, 2;
	add.s64 	%rd434, %rd123, %rd433;
	st.global.u32 	[%rd434], %r247;
$L__BB9_316:
	setp.eq.s32 	%p248, %r1757, 0;
	setp.ge.s32 	%p249, %r307, %r1825;
	or.pred  	%p250, %p248, %p249;
	@%p250 bra 	$L__BB9_320;
	setp.ne.s16 	%p251, %rs7, 0;
	mov.b64 	%rd904, 0;
	@%p251 bra 	$L__BB9_319;
	ld.global.u64 	%rd904, [%rd126];
$L__BB9_319:
	cvt.s64.s32 	%rd436, %r307;
	add.s64 	%rd437, %rd904, %rd436;
	shl.b64 	%rd438, %rd437, 2;
	add.s64 	%rd439, %rd123, %rd438;
	st.global.u32 	[%rd439], %r248;
$L__BB9_320:
	setp.eq.s32 	%p252, %r1758, 0;
	setp.ge.s32 	%p253, %r308, %r1825;
	or.pred  	%p254, %p252, %p253;
	@%p254 bra 	$L__BB9_324;
	setp.ne.s16 	%p255, %rs7, 0;
	mov.b64 	%rd905, 0;
	@%p255 bra 	$L__BB9_323;
	ld.global.u64 	%rd905, [%rd126];
$L__BB9_323:
	cvt.s64.s32 	%rd441, %r308;
	add.s64 	%rd442, %rd905, %rd441;
	shl.b64 	%rd443, %rd442, 2;
	add.s64 	%rd444, %rd123, %rd443;
	st.global.u32 	[%rd444], %r249;
$L__BB9_324:
	setp.eq.s32 	%p256, %r1759, 0;
	setp.ge.s32 	%p257, %r309, %r1825;
	or.pred  	%p258, %p256, %p257;
	@%p258 bra 	$L__BB9_328;
	setp.ne.s16 	%p259, %rs7, 0;
	mov.b64 	%rd906, 0;
	@%p259 bra 	$L__BB9_327;
	ld.global.u64 	%rd906, [%rd126];
$L__BB9_327:
	cvt.s64.s32 	%rd446, %r309;
	add.s64 	%rd447, %rd906, %rd446;
	shl.b64 	%rd448, %rd447, 2;
	add.s64 	%rd449, %rd123, %rd448;
	st.global.u32 	[%rd449], %r250;
$L__BB9_328:
	setp.eq.s32 	%p260, %r1760, 0;
	setp.ge.s32 	%p261, %r310, %r1825;
	or.pred  	%p262, %p260, %p261;
	@%p262 bra 	$L__BB9_332;
	setp.ne.s16 	%p263, %rs7, 0;
	mov.b64 	%rd907, 0;
	@%p263 bra 	$L__BB9_331;
	ld.global.u64 	%rd907, [%rd126];
$L__BB9_331:
	cvt.s64.s32 	%rd451, %r310;
	add.s64 	%rd452, %rd907, %rd451;
	shl.b64 	%rd453, %rd452, 2;
	add.s64 	%rd454, %rd123, %rd453;
	st.global.u32 	[%rd454], %r251;
$L__BB9_332:
	setp.eq.s32 	%p264, %r1761, 0;
	setp.ge.s32 	%p265, %r311, %r1825;
	or.pred  	%p266, %p264, %p265;
	@%p266 bra 	$L__BB9_336;
	setp.ne.s16 	%p267, %rs7, 0;
	mov.b64 	%rd908, 0;
	@%p267 bra 	$L__BB9_335;
	ld.global.u64 	%rd908, [%rd126];
$L__BB9_335:
	cvt.s64.s32 	%rd456, %r311;
	add.s64 	%rd457, %rd908, %rd456;
	shl.b64 	%rd458, %rd457, 2;
	add.s64 	%rd459, %rd123, %rd458;
	st.global.u32 	[%rd459], %r252;
$L__BB9_336:
	setp.eq.s32 	%p268, %r1762, 0;
	setp.ge.s32 	%p269, %r312, %r1825;
	or.pred  	%p270, %p268, %p269;
	@%p270 bra 	$L__BB9_340;
	setp.ne.s16 	%p271, %rs7, 0;
	mov.b64 	%rd909, 0;
	@%p271 bra 	$L__BB9_339;
	ld.global.u64 	%rd909, [%rd126];
$L__BB9_339:
	cvt.s64.s32 	%rd461, %r312;
	add.s64 	%rd462, %rd909, %rd461;
	shl.b64 	%rd463, %rd462, 2;
	add.s64 	%rd464, %rd123, %rd463;
	st.global.u32 	[%rd464], %r253;
$L__BB9_340:
	setp.eq.s32 	%p272, %r1763, 0;
	setp.ge.s32 	%p273, %r313, %r1825;
	or.pred  	%p274, %p272, %p273;
	@%p274 bra 	$L__BB9_344;
	setp.ne.s16 	%p275, %rs7, 0;
	mov.b64 	%rd910, 0;
	@%p275 bra 	$L__BB9_343;
	ld.global.u64 	%rd910, [%rd126];
$L__BB9_343:
	cvt.s64.s32 	%rd466, %r313;
	add.s64 	%rd467, %rd910, %rd466;
	shl.b64 	%rd468, %rd467, 2;
	add.s64 	%rd469, %rd123, %rd468;
	st.global.u32 	[%rd469], %r254;
$L__BB9_344:
	setp.eq.s32 	%p276, %r1764, 0;
	setp.ge.s32 	%p277, %r314, %r1825;
	or.pred  	%p278, %p276, %p277;
	@%p278 bra 	$L__BB9_348;
	setp.ne.s16 	%p279, %rs7, 0;
	mov.b64 	%rd911, 0;
	@%p279 bra 	$L__BB9_347;
	ld.global.u64 	%rd911, [%rd126];
$L__BB9_347:
	cvt.s64.s32 	%rd471, %r314;
	add.s64 	%rd472, %rd911, %rd471;
	shl.b64 	%rd473, %rd472, 2;
	add.s64 	%rd474, %rd123, %rd473;
	st.global.u32 	[%rd474], %r255;
$L__BB9_348:
	setp.eq.s32 	%p280, %r1765, 0;
	setp.ge.s32 	%p281, %r315, %r1825;
	or.pred  	%p282, %p280, %p281;
	@%p282 bra 	$L__BB9_352;
	setp.ne.s16 	%p283, %rs7, 0;
	mov.b64 	%rd912, 0;
	@%p283 bra 	$L__BB9_351;
	ld.global.u64 	%rd912, [%rd126];
$L__BB9_351:
	cvt.s64.s32 	%rd476, %r315;
	add.s64 	%rd477, %rd912, %rd476;
	shl.b64 	%rd478, %rd477, 2;
	add.s64 	%rd479, %rd123, %rd478;
	st.global.u32 	[%rd479], %r256;
$L__BB9_352:
	setp.eq.s32 	%p284, %r1766, 0;
	setp.ge.s32 	%p285, %r316, %r1825;
	or.pred  	%p286, %p284, %p285;
	@%p286 bra 	$L__BB9_356;
	setp.ne.s16 	%p287, %rs7, 0;
	mov.b64 	%rd913, 0;
	@%p287 bra 	$L__BB9_355;
	ld.global.u64 	%rd913, [%rd126];
$L__BB9_355:
	cvt.s64.s32 	%rd481, %r316;
	add.s64 	%rd482, %rd913, %rd481;
	shl.b64 	%rd483, %rd482, 2;
	add.s64 	%rd484, %rd123, %rd483;
	st.global.u32 	[%rd484], %r257;
$L__BB9_356:
	setp.eq.s32 	%p288, %r1767, 0;
	setp.ge.s32 	%p289, %r317, %r1825;
	or.pred  	%p290, %p288, %p289;
	@%p290 bra 	$L__BB9_360;
	setp.ne.s16 	%p291, %rs7, 0;
	mov.b64 	%rd914, 0;
	@%p291 bra 	$L__BB9_359;
	ld.global.u64 	%rd914, [%rd126];
$L__BB9_359:
	cvt.s64.s32 	%rd486, %r317;
	add.s64 	%rd487, %rd914, %rd486;
	shl.b64 	%rd488, %rd487, 2;
	add.s64 	%rd489, %rd123, %rd488;
	st.global.u32 	[%rd489], %r258;
$L__BB9_360:
	setp.eq.s32 	%p292, %r1768, 0;
	setp.ge.s32 	%p293, %r318, %r1825;
	or.pred  	%p294, %p292, %p293;
	@%p294 bra 	$L__BB9_597;
	setp.ne.s16 	%p295, %rs7, 0;
	mov.b64 	%rd915, 0;
	@%p295 bra 	$L__BB9_363;
	ld.global.u64 	%rd915, [%rd126];
$L__BB9_363:
	cvt.s64.s32 	%rd491, %r318;
	add.s64 	%rd492, %rd915, %rd491;
	shl.b64 	%rd493, %rd492, 2;
	add.s64 	%rd494, %rd123, %rd493;
	st.global.u32 	[%rd494], %r259;
	bra.uni 	$L__BB9_597;
$L__BB9_364:
	bar.sync 	0;
	setp.eq.s32 	%p296, %r1754, 0;
	@%p296 bra 	$L__BB9_366;
	shl.b32 	%r1067, %r304, 2;
	mov.u32 	%r1068, _ZZN3cub18CUB_300001_SM_10006detail6select23DeviceSelectSweepKernelINS2_10policy_hubIiNS0_8NullTypeEiLb0ELNS0_10SelectImplE0EE10Policy1000EPiPS5_PjPlNS0_13ScanTileStateIiLb1EEE22keyValueBelowThresholdS5_iNS2_19streaming_context_tIlLb1EEELS6_0EEEvT0_T1_T2_T3_T4_T5_T6_T7_iT8_NS1_7vsmem_tEE19static_temp_storage;
	add.s32 	%r1069, %r1068, %r1067;
	st.shared.u32 	[%r1069], %r245;
$L__BB9_366:
	setp.eq.s32 	%p297, %r1755, 0;
	@%p297 bra 	$L__BB9_368;
	shl.b32 	%r1070, %r305, 2;
	mov.u32 	%r1071, _ZZN3cub18CUB_300001_SM_10006detail6select23DeviceSelectSweepKernelINS2_10policy_hubIiNS0_8NullTypeEiLb0ELNS0_10SelectImplE0EE10Policy1000EPiPS5_PjPlNS0_13ScanTileStateIiLb1EEE22keyValueBelowThresholdS5_iNS2_19streaming_context_tIlLb1EEELS6_0EEEvT0_T1_T2_T3_T4_T5_T6_T7_iT8_NS1_7vsmem_tEE19static_temp_storage;
	add.s32 	%r1072, %r1071, %r1070;
	st.shared.u32 	[%r1072], %r246;
$L__BB9_368:
	setp.eq.s32 	%p298, %r1756, 0;
	@%p298 bra 	$L__BB9_370;
	shl.b32 	%r1073, %r306, 2;
	mov.u32 	%r1074, _ZZN3cub18CUB_300001_SM_10006detail6select23DeviceSelectSweepKernelINS2_10policy_hubIiNS0_8NullTypeEiLb0ELNS0_10SelectImplE0EE10Policy1000EPiPS5_PjPlNS0_13ScanTileStateIiLb1EEE22keyValueBelowThresholdS5_iNS2_19streaming_context_tIlLb1EEELS6_0EEEvT0_T1_T2_T3_T4_T5_T6_T7_iT8_NS1_7vsmem_tEE19static_temp_storage;
	add.s32 	%r1075, %r1074, %r1073;
	st.shared.u32 	[%r1075], %r247;
$L__BB9_370:
	setp.eq.s32 	%p299, %r1757, 0;
	@%p299 bra 	$L__BB9_372;
	shl.b32 	%r1076, %r307, 2;
	mov.u32 	%r1077, _ZZN3cub18CUB_300001_SM_10006detail6select23DeviceSelectSweepKernelINS2_10policy_hubIiNS0_8NullTypeEiLb0ELNS0_10SelectImplE0EE10Policy1000EPiPS5_PjPlNS0_13ScanTileStateIiLb1EEE22keyValueBelowThresholdS5_iNS2_19streaming_context_tIlLb1EEELS6_0EEEvT0_T1_T2_T3_T4_T5_T6_T7_iT8_NS1_7vsmem_tEE19static_temp_storage;
	add.s32 	%r1078, %r1077, %r1076;
	st.shared.u32 	[%r1078], %r248;
$L__BB9_372:
	setp.eq.s32 	%p300, %r1758, 0;
	@%p300 bra 	$L__BB9_374;
	shl.b32 	%r1079, %r308, 2;
	mov.u32 	%r1080, _ZZN3cub18CUB_300001_SM_10006detail6select23DeviceSelectSweepKernelINS2_10policy_hubIiNS0_8NullTypeEiLb0ELNS0_10SelectImplE0EE10Policy1000EPiPS5_PjPlNS0_13ScanTileStateIiLb1EEE22keyValueBelowThresholdS5_iNS2_19streaming_context_tIlLb1EEELS6_0EEEvT0_T1_T2_T3_T4_T5_T6_T7_iT8_NS1_7vsmem_tEE19static_temp_storage;
	add.s32 	%r1081, %r1080, %r1079;
	st.shared.u32 	[%r1081], %r249;
$L__BB9_374:
	setp.eq.s32 	%p301, %r1759, 0;
	@%p301 bra 	$L__BB9_376;
	shl.b32 	%r1082, %r309, 2;
	mov.u32 	%r1083, _ZZN3cub18CUB_300001_SM_10006detail6select23DeviceSelectSweepKernelINS2_10policy_hubIiNS0_8NullTypeEiLb0ELNS0_10SelectImplE0EE10Policy1000EPiPS5_PjPlNS0_13ScanTileStateIiLb1EEE22keyValueBelowThresholdS5_iNS2_19streaming_context_tIlLb1EEELS6_0EEEvT0_T1_T2_T3_T4_T5_T6_T7_iT8_NS1_7vsmem_tEE19static_temp_storage;
	add.s32 	%r1084, %r1083, %r1082;
	st.shared.u32 	[%r1084], %r250;
$L__BB9_376:
	setp.eq.s32 	%p302, %r1760, 0;
	@%p302 bra 	$L__BB9_378;
	shl.b32 	%r1085, %r310, 2;
	mov.u32 	%r1086, _ZZN3cub18CUB_300001_SM_10006detail6select23DeviceSelectSweepKernelINS2_10policy_hubIiNS0_8NullTypeEiLb0ELNS0_10SelectImplE0EE10Policy1000EPiPS5_PjPlNS0_13ScanTileStateIiLb1EEE22keyValueBelowThresholdS5_iNS2_19streaming_context_tIlLb1EEELS6_0EEEvT0_T1_T2_T3_T4_T5_T6_T7_iT8_NS1_7vsmem_tEE19static_temp_storage;
	add.s32 	%r1087, %r1086, %r1085;
	st.shared.u32 	[%r1087], %r251;
$L__BB9_378:
	setp.eq.s32 	%p303, %r1761, 0;
	@%p303 bra 	$L__BB9_380;
	shl.b32 	%r1088, %r311, 2;
	mov.u32 	%r1089, _ZZN3cub18CUB_300001_SM_10006detail6select23DeviceSelectSweepKernelINS2_10policy_hubIiNS0_8NullTypeEiLb0ELNS0_10SelectImplE0EE10Policy1000EPiPS5_PjPlNS0_13ScanTileStateIiLb1EEE22keyValueBelowThresholdS5_iNS2_19streaming_context_tIlLb1EEELS6_0EEEvT0_T1_T2_T3_T4_T5_T6_T7_iT8_NS1_7vsmem_tEE19static_temp_storage;
	add.s32 	%r1090, %r1089, %r1088;
	st.shared.u32 	[%r1090], %r252;
$L__BB9_380:
	setp.eq.s32 	%p304, %r1762, 0;
	@%p304 bra 	$L__BB9_382;
	shl.b32 	%r1091, %r312, 2;
	mov.u32 	%r1092, _ZZN3cub18CUB_300001_SM_10006detail6select23DeviceSelectSweepKernelINS2_10policy_hubIiNS0_8NullTypeEiLb0ELNS0_10SelectImplE0EE10Policy1000EPiPS5_PjPlNS0_13ScanTileStateIiLb1EEE22keyValueBelowThresholdS5_iNS2_19streaming_context_tIlLb1EEELS6_0EEEvT0_T1_T2_T3_T4_T5_T6_T7_iT8_NS1_7vsmem_tEE19static_temp_storage;
	add.s32 	%r1093, %r1092, %r1091;
	st.shared.u32 	[%r1093], %r253;
$L__BB9_382:
	setp.eq.s32 	%p305, %r1763, 0;
	@%p305 bra 	$L__BB9_384;
	shl.b32 	%r1094, %r313, 2;
	mov.u32 	%r1095, _ZZN3cub18CUB_300001_SM_10006detail6select23DeviceSelectSweepKernelINS2_10policy_hubIiNS0_8NullTypeEiLb0ELNS0_10SelectImplE0EE10Policy1000EPiPS5_PjPlNS0_13ScanTileStateIiLb1EEE22keyValueBelowThresholdS5_iNS2_19streaming_context_tIlLb1EEELS6_0EEEvT0_T1_T2_T3_T4_T5_T6_T7_iT8_NS1_7vsmem_tEE19static_temp_storage;
	add.s32 	%r1096, %r1095, %r1094;
	st.shared.u32 	[%r1096], %r254;
$L__BB9_384:
	setp.eq.s32 	%p306, %r1764, 0;
	@%p306 bra 	$L__BB9_386;
	shl.b32 	%r1097, %r314, 2;
	mov.u32 	%r1098, _ZZN3cub18CUB_300001_SM_10006detail6select23DeviceSelectSweepKernelINS2_10policy_hubIiNS0_8NullTypeEiLb0ELNS0_10SelectImplE0EE10Policy1000EPiPS5_PjPlNS0_13ScanTileStateIiLb1EEE22keyValueBelowThresholdS5_iNS2_19streaming_context_tIlLb1EEELS6_0EEEvT0_T1_T2_T3_T4_T5_T6_T7_iT8_NS1_7vsmem_tEE19static_temp_storage;
	add.s32 	%r1099, %r1098, %r1097;
	st.shared.u32 	[%r1099], %r255;
$L__BB9_386:
	setp.eq.s32 	%p307, %r1765, 0;
	@%p307 bra 	$L__BB9_388;
	shl.b32 	%r1100, %r315, 2;
	mov.u32 	%r1101, _ZZN3cub18CUB_300001_SM_10006detail6select23DeviceSelectSweepKernelINS2_10policy_hubIiNS0_8NullTypeEiLb0ELNS0_10SelectImplE0EE10Policy1000EPiPS5_PjPlNS0_13ScanTileStateIiLb1EEE22keyValueBelowThresholdS5_iNS2_19streaming_context_tIlLb1EEELS6_0EEEvT0_T1_T2_T3_T4_T5_T6_T7_iT8_NS1_7vsmem_tEE19static_temp_storage;
	add.s32 	%r1102, %r1101, %r1100;
	st.shared.u32 	[%r1102], %r256;
$L__BB9_388:
	setp.eq.s32 	%p308, %r1766, 0;
	@%p308 bra 	$L__BB9_390;
	shl.b32 	%r1103, %r316, 2;
	mov.u32 	%r1104, _ZZN3cub18CUB_300001_SM_10006detail6select23DeviceSelectSweepKernelINS2_10policy_hubIiNS0_8NullTypeEiLb0ELNS0_10SelectImplE0EE10Policy1000EPiPS5_PjPlNS0_13ScanTileStateIiLb1EEE22keyValueBelowThresholdS5_iNS2_19streaming_context_tIlLb1EEELS6_0EEEvT0_T1_T2_T3_T4_T5_T6_T7_iT8_NS1_7vsmem_tEE19static_temp_storage;
	add.s32 	%r1105, %r1104, %r1103;
	st.shared.u32 	[%r1105], %r257;
$L__BB9_390:
	setp.eq.s32 	%p309, %r1767, 0;
	@%p309 bra 	$L__BB9_392;
	shl.b32 	%r1106, %r317, 2;
	mov.u32 	%r1107, _ZZN3cub18CUB_300001_SM_10006detail6select23DeviceSelectSweepKernelINS2_10policy_hubIiNS0_8NullTypeEiLb0ELNS0_10SelectImplE0EE10Policy1000EPiPS5_PjPlNS0_13ScanTileStateIiLb1EEE22keyValueBelowThresholdS5_iNS2_19streaming_context_tIlLb1EEELS6_0EEEvT0_T1_T2_T3_T4_T5_T6_T7_iT8_NS1_7vsmem_tEE19static_temp_storage;
	add.s32 	%r1108, %r1107, %r1106;
	st.shared.u32 	[%r1108], %r258;
$L__BB9_392:
	setp.eq.s32 	%p310, %r1768, 0;
	@%p310 bra 	$L__BB9_394;
	shl.b32 	%r1109, %r318, 2;
	mov.u32 	%r1110, _ZZN3cub18CUB_300001_SM_10006detail6select23DeviceSelectSweepKernelINS2_10policy_hubIiNS0_8NullTypeEiLb0ELNS0_10SelectImplE0EE10Policy1000EPiPS5_PjPlNS0_13ScanTileStateIiLb1EEE22keyValueBelowThresholdS5_iNS2_19streaming_context_tIlLb1EEELS6_0EEEvT0_T1_T2_T3_T4_T5_T6_T7_iT8_NS1_7vsmem_tEE19static_temp_storage;
	add.s32 	%r1111, %r1110, %r1109;
	st.shared.u32 	[%r1111], %r259;
$L__BB9_394:
	bar.sync 	0;
	mov.u32 	%r1773, %tid.x;
	setp.ge.u32 	%p311, %r1773, %r1825;
	@%p311 bra 	$L__BB9_597;
	ld.param.u32 	%r1712, [_ZN3cub18CUB_300001_SM_10006detail6select23DeviceSelectSweepKernelINS2_10policy_hubIiNS0_8NullTypeEiLb0ELNS0_10SelectImplE0EE10Policy1000EPiPS5_PjPlNS0_13ScanTileStateIiLb1EEE22keyValueBelowThresholdS5_iNS2_19streaming_context_tIlLb1EEELS6_0EEEvT0_T1_T2_T3_T4_T5_T6_T7_iT8_NS1_7vsmem_tE_param_7];
	ld.param.u64 	%rd842, [_ZN3cub18CUB_300001_SM_10006detail6select23DeviceSelectSweepKernelINS2_10policy_hubIiNS0_8NullTypeEiLb0ELNS0_10SelectImplE0EE10Policy1000EPiPS5_PjPlNS0_13ScanTileStateIiLb1EEE22keyValueBelowThresholdS5_iNS2_19streaming_context_tIlLb1EEELS6_0EEEvT0_T1_T2_T3_T4_T5_T6_T7_iT8_NS1_7vsmem_tE_param_2];
	cvta.to.global.u64 	%rd103, %rd842;
	mov.u64 	%rd495, %rd210;
	ld.param.u8 	%rs6, [%rd495];
	ld.param.u64 	%rd496, [%rd495+24];
	cvta.to.global.u64 	%rd104, %rd496;
	add.s32 	%r1112, %r293, %r294;
	add.s32 	%r1113, %r1112, %r295;
	add.s32 	%r1114, %r1113, %r296;
	add.s32 	%r1115, %r1114, %r297;
	add.s32 	%r1116, %r1115, %r298;
	add.s32 	%r1117, %r1116, %r299;
	add.s32 	%r1118, %r1117, %r300;
	add.s32 	%r1119, %r1118, %r301;
	add.s32 	%r1120, %r1119, %r302;
	add.s32 	%r1121, %r1120, %r303;
	add.s32 	%r1122, %r1121, %r292;
	add.s32 	%r1123, %r1122, %r1712;
	sub.s32 	%r1124, %r1123, %r1773;
	add.s32 	%r321, %r1124, -5761;
	mul.hi.u32 	%r1125, %r321, -1431655765;
	shr.u32 	%r1126, %r1125, 8;
	add.s32 	%r322, %r1126, 1;
	and.b32  	%r1127, %r1126, 3;
	setp.eq.s32 	%p312, %r1127, 3;
	@%p312 bra 	$L__BB9_400;
	cvt.u64.u32 	%rd894, %r1773;
	shl.b32 	%r1128, %r1773, 2;
	mov.u32 	%r1129, _ZZN3cub18CUB_300001_SM_10006detail6select23DeviceSelectSweepKernelINS2_10policy_hubIiNS0_8NullTypeEiLb0ELNS0_10SelectImplE0EE10Policy1000EPiPS5_PjPlNS0_13ScanTileStateIiLb1EEE22keyValueBelowThresholdS5_iNS2_19streaming_context_tIlLb1EEELS6_0EEEvT0_T1_T2_T3_T4_T5_T6_T7_iT8_NS1_7vsmem_tEE19static_temp_storage;
	add.s32 	%r1770, %r1129, %r1128;
	and.b32  	%r1130, %r322, 3;
	neg.s32 	%r1769, %r1130;
$L__BB9_397:
	.pragma "nounroll";
	setp.ne.s16 	%p313, %rs6, 0;
	ld.shared.u32 	%r327, [%r1770];
	mov.b64 	%rd895, 0;
	@%p313 bra 	$L__BB9_399;
	ld.global.u64 	%rd895, [%rd104];
$L__BB9_399:
	add.s64 	%rd498, %rd895, %rd894;
	shl.b64 	%rd499, %rd498, 2;
	add.s64 	%rd500, %rd103, %rd499;
	st.global.u32 	[%rd500], %r327;
	add.s64 	%rd894, %rd894, 384;
	cvt.u32.u64 	%r1773, %rd894;
	add.s32 	%r1770, %r1770, 1536;
	add.s32 	%r1769, %r1769, 1;
	setp.ne.s32 	%p314, %r1769, 0;
	@%p314 bra 	$L__BB9_397;
$L__BB9_400:
	setp.lt.u32 	%p315, %r321, 1152;
	@%p315 bra 	$L__BB9_597;
	mul.wide.u32 	%rd502, %r1773, 4;
	add.s64 	%rd110, %rd103, %rd502;
	shl.b32 	%r1131, %r1773, 2;
	mov.u32 	%r1132, _ZZN3cub18CUB_300001_SM_10006detail6select23DeviceSelectSweepKernelINS2_10policy_hubIiNS0_8NullTypeEiLb0ELNS0_10SelectImplE0EE10Policy1000EPiPS5_PjPlNS0_13ScanTileStateIiLb1EEE22keyValueBelowThresholdS5_iNS2_19streaming_context_tIlLb1EEELS6_0EEEvT0_T1_T2_T3_T4_T5_T6_T7_iT8_NS1_7vsmem_tEE19static_temp_storage;
	add.s32 	%r1133, %r1131, %r1132;
	add.s32 	%r1772, %r1133, 3072;
	mov.b64 	%rd896, 0;
$L__BB9_402:
	setp.ne.s16 	%p316, %rs6, 0;
	ld.shared.u32 	%r335, [%r1772+-3072];
	mov.b64 	%rd897, 0;
	@%p316 bra 	$L__BB9_404;
	ld.global.u64 	%rd897, [%rd104];
$L__BB9_404:
	setp.ne.s16 	%p317, %rs6, 0;
	shl.b64 	%rd505, %rd897, 2;
	add.s64 	%rd506, %rd896, %rd505;
	add.s64 	%rd507, %rd110, %rd506;
	st.global.u32 	[%rd507], %r335;
	ld.shared.u32 	%r336, [%r1772+-1536];
	mov.b64 	%rd898, 0;
	@%p317 bra 	$L__BB9_406;
	ld.global.u64 	%rd898, [%rd104];
$L__BB9_406:
	setp.ne.s16 	%p318, %rs6, 0;
	shl.b64 	%rd509, %rd898, 2;
	add.s64 	%rd510, %rd896, %rd509;
	add.s64 	%rd511, %rd110, %rd510;
	st.global.u32 	[%rd511+1536], %r336;
	ld.shared.u32 	%r337, [%r1772];
	mov.b64 	%rd899, 0;
	@%p318 bra 	$L__BB9_408;
	ld.global.u64 	%rd899, [%rd104];
$L__BB9_408:
	setp.ne.s16 	%p319, %rs6, 0;
	shl.b64 	%rd513, %rd899, 2;
	add.s64 	%rd514, %rd896, %rd513;
	add.s64 	%rd515, %rd110, %rd514;
	st.global.u32 	[%rd515+3072], %r337;
	ld.shared.u32 	%r338, [%r1772+1536];
	mov.b64 	%rd900, 0;
	@%p319 bra 	$L__BB9_410;
	ld.global.u64 	%rd900, [%rd104];
$L__BB9_410:
	shl.b64 	%rd516, %rd900, 2;
	add.s64 	%rd517, %rd896, %rd516;
	add.s64 	%rd518, %rd110, %rd517;
	st.global.u32 	[%rd518+4608], %r338;
	add.s32 	%r1773, %r1773, 1536;
	add.s64 	%rd896, %rd896, 6144;
	add.s32 	%r1772, %r1772, 6144;
	setp.lt.s32 	%p320, %r1773, %r1825;
	@%p320 bra 	$L__BB9_402;
	bra.uni 	$L__BB9_597;
$L__BB9_411:
	ld.param.u8 	%rs15, [%rd1];
	setp.eq.s16 	%p3, %rs15, 0;
	ld.param.u64 	%rd211, [%rd1+16];
	selp.b64 	%rd212, %rd211, 0, %p3;
	cvt.s64.s32 	%rd213, %r3;
	add.s64 	%rd214, %rd212, %rd213;
	mov.u32 	%r1821, %tid.x;
	and.b32  	%r525, %r1821, 31;
	and.b32  	%r526, %r1821, 992;
	mul.lo.s32 	%r527, %r526, 15;
	or.b32  	%r342, %r527, %r525;
	setp.ge.s32 	%p4, %r342, %r211;
	cvt.u64.u32 	%rd215, %r342;
	add.s64 	%rd216, %rd214, %rd215;
	shl.b64 	%rd217, %rd216, 2;
	add.s64 	%rd153, %rd2, %rd217;
	@%p4 bra 	$L__BB9_413;
	ld.global.u32 	%r1774, [%rd153];
$L__BB9_413:
	add.s32 	%r529, %r342, 32;
	setp.ge.s32 	%p5, %r529, %r211;
	@%p5 bra 	$L__BB9_415;
	ld.global.u32 	%r1775, [%rd153+128];
$L__BB9_415:
	add.s32 	%r531, %r342, 64;
	setp.ge.s32 	%p6, %r531, %r211;
	@%p6 bra 	$L__BB9_417;
	ld.global.u32 	%r1776, [%rd153+256];
$L__BB9_417:
	add.s32 	%r533, %r342, 96;
	setp.ge.s32 	%p7, %r533, %r211;
	@%p7 bra 	$L__BB9_419;
	ld.global.u32 	%r1777, [%rd153+384];
$L__BB9_419:
	add.s32 	%r535, %r342, 128;
	setp.ge.s32 	%p8, %r535, %r211;
	@%p8 bra 	$L__BB9_421;
	ld.global.u32 	%r1778, [%rd153+512];
$L__BB9_421:
	add.s32 	%r537, %r342, 160;
	setp.ge.s32 	%p9, %r537, %r211;
	@%p9 bra 	$L__BB9_423;
	ld.global.u32 	%r1779, [%rd153+640];
$L__BB9_423:
	add.s32 	%r539, %r342, 192;
	setp.ge.s32 	%p10, %r539, %r211;
	@%p10 bra 	$L__BB9_425;
	ld.global.u32 	%r1780, [%rd153+768];
$L__BB9_425:
	add.s32 	%r541, %r342, 224;
	setp.ge.s32 	%p11, %r541, %r211;
	@%p11 bra 	$L__BB9_427;
	ld.global.u32 	%r1781, [%rd153+896];
$L__BB9_427:
	add.s32 	%r543, %r342, 256;
	setp.ge.s32 	%p12, %r543, %r211;
	@%p12 bra 	$L__BB9_429;
	ld.global.u32 	%r1782, [%rd153+1024];
$L__BB9_429:
	add.s32 	%r545, %r342, 288;
	setp.ge.s32 	%p13, %r545, %r211;
	@%p13 bra 	$L__BB9_431;
	ld.global.u32 	%r1783, [%rd153+1152];
$L__BB9_431:
	add.s32 	%r547, %r342, 320;
	setp.ge.s32 	%p14, %r547, %r211;
	@%p14 bra 	$L__BB9_433;
	ld.global.u32 	%r1784, [%rd153+1280];
$L__BB9_433:
	add.s32 	%r549, %r342, 352;
	setp.ge.s32 	%p15, %r549, %r211;
	@%p15 bra 	$L__BB9_435;
	ld.global.u32 	%r1785, [%rd153+1408];
$L__BB9_435:
	add.s32 	%r551, %r342, 384;
	setp.ge.s32 	%p16, %r551, %r211;
	@%p16 bra 	$L__BB9_437;
	ld.global.u32 	%r1786, [%rd153+1536];
$L__BB9_437:
	add.s32 	%r553, %r342, 416;
	setp.ge.s32 	%p17, %r553, %r211;
	@%p17 bra 	$L__BB9_439;
	ld.global.u32 	%r1787, [%rd153+1664];
$L__BB9_439:
	add.s32 	%r555, %r342, 448;
	setp.ge.s32 	%p18, %r555, %r211;
	@%p18 bra 	$L__BB9_441;
	ld.global.u32 	%r1788, [%rd153+1792];
$L__BB9_441:
	// begin inline asm
	mov.u32 %r556, %laneid;
	// end inline asm
	shr.u32 	%r558, %r1821, 5;
	mad.lo.s32 	%r559, %r558, 480, %r556;
	shl.b32 	%r560, %r559, 2;
	mov.u32 	%r561, _ZZN3cub18CUB_300001_SM_10006detail6select23DeviceSelectSweepKernelINS2_10policy_hubIiNS0_8NullTypeEiLb0ELNS0_10SelectImplE0EE10Policy1000EPiPS5_PjPlNS0_13ScanTileStateIiLb1EEE22keyValueBelowThresholdS5_iNS2_19streaming_context_tIlLb1EEELS6_0EEEvT0_T1_T2_T3_T4_T5_T6_T7_iT8_NS1_7vsmem_tEE19static_temp_storage;
	add.s32 	%r562, %r561, %r560;
	st.shared.u32 	[%r562], %r1774;
	st.shared.u32 	[%r562+128], %r1775;
	st.shared.u32 	[%r562+256], %r1776;
	st.shared.u32 	[%r562+384], %r1777;
	st.shared.u32 	[%r562+512], %r1778;
	st.shared.u32 	[%r562+640], %r1779;
	st.shared.u32 	[%r562+768], %r1780;
	st.shared.u32 	[%r562+896], %r1781;
	st.shared.u32 	[%r562+1024], %r1782;
	st.shared.u32 	[%r562+1152], %r1783;
	st.shared.u32 	[%r562+1280], %r1784;
	st.shared.u32 	[%r562+1408], %r1785;
	st.shared.u32 	[%r562+1536], %r1786;
	st.shared.u32 	[%r562+1664], %r1787;
	st.shared.u32 	[%r562+1792], %r1788;
	bar.warp.sync 	-1;
	mad.lo.s32 	%r563, %r556, 56, %r562;
	ld.shared.u32 	%r374, [%r563];
	ld.shared.u32 	%r375, [%r563+4];
	ld.shared.u32 	%r376, [%r563+8];
	ld.shared.u32 	%r377, [%r563+12];
	ld.shared.u32 	%r378, [%r563+16];
	ld.shared.u32 	%r379, [%r563+20];
	ld.shared.u32 	%r380, [%r563+24];
	ld.shared.u32 	%r381, [%r563+28];
	ld.shared.u32 	%r382, [%r563+32];
	ld.shared.u32 	%r383, [%r563+36];
	ld.shared.u32 	%r384, [%r563+40];
	ld.shared.u32 	%r385, [%r563+44];
	ld.shared.u32 	%r386, [%r563+48];
	ld.shared.u32 	%r387, [%r563+52];
	ld.shared.u32 	%r388, [%r563+56];
	mul.lo.s32 	%r389, %r1821, 15;
	setp.ge.s32 	%p19, %r389, %r211;
	mov.b32 	%r1789, 1;
	@%p19 bra 	$L__BB9_443;
	mul.wide.s32 	%rd218, %r374, 4;
	add.s64 	%rd219, %rd4, %rd218;
	ld.global.u32 	%r564, [%rd219];
	setp.lt.u32 	%p20, %r564, %r512;
	selp.u32 	%r1789, 1, 0, %p20;
$L__BB9_443:
	add.s32 	%r566, %r389, 1;
	setp.ge.s32 	%p21, %r566, %r211;
	mov.b32 	%r1790, 1;
	@%p21 bra 	$L__BB9_445;
	mul.wide.s32 	%rd220, %r375, 4;
	add.s64 	%rd221, %rd4, %rd220;
	ld.global.u32 	%r567, [%rd221];
	setp.lt.u32 	%p22, %r567, %r512;
	selp.u32 	%r1790, 1, 0, %p22;
$L__BB9_445:
	add.s32 	%r569, %r389, 2;
	setp.ge.s32 	%p23, %r569, %r211;
	mov.b32 	%r1791, 1;
	@%p23 bra 	$L__BB9_447;
	mul.wide.s32 	%rd222, %r376, 4;
	add.s64 	%rd223, %rd4, %rd222;
	ld.global.u32 	%r570, [%rd223];
	setp.lt.u32 	%p24, %r570, %r512;
	selp.u32 	%r1791, 1, 0, %p24;
$L__BB9_447:
	add.s32 	%r572, %r389, 3;
	setp.ge.s32 	%p25, %r572, %r211;
	mov.b32 	%r1792, 1;
	@%p25 bra 	$L__BB9_449;
	mul.wide.s32 	%rd224, %r377, 4;
	add.s64 	%rd225, %rd4, %rd224;
	ld.global.u32 	%r573, [%rd225];
	setp.lt.u32 	%p26, %r573, %r512;
	selp.u32 	%r1792, 1, 0, %p26;
$L__BB9_449:
	add.s32 	%r575, %r389, 4;
	setp.ge.s32 	%p27, %r575, %r211;
	mov.b32 	%r1793, 1;
	@%p27 bra 	$L__BB9_451;
	mul.wide.s32 	%rd226, %r378, 4;
	add.s64 	%rd227, %rd4, %rd226;
	ld.global.u32 	%r576, [%rd227];
	setp.lt.u32 	%p28, %r576, %r512;
	selp.u32 	%r1793, 1, 0, %p28;
$L__BB9_451:
	add.s32 	%r578, %r389, 5;
	setp.ge.s32 	%p29, %r578, %r211;
	mov.b32 	%r1794, 1;
	@%p29 bra 	$L__BB9_453;
	mul.wide.s32 	%rd228, %r379, 4;
	add.s64 	%rd229, %rd4, %rd228;
	ld.global.u32 	%r579, [%rd229];
	setp.lt.u32 	%p30, %r579, %r512;
	selp.u32 	%r1794, 1, 0, %p30;
$L__BB9_453:
	add.s32 	%r581, %r389, 6;
	setp.ge.s32 	%p31, %r581, %r211;
	mov.b32 	%r1795, 1;
	@%p31 bra 	$L__BB9_455;
	mul.wide.s32 	%rd230, %r380, 4;
	add.s64 	%rd231, %rd4, %rd230;
	ld.global.u32 	%r582, [%rd231];
	setp.lt.u32 	%p32, %r582, %r512;
	selp.u32 	%r1795, 1, 0, %p32;
$L__BB9_455:
	add.s32 	%r584, %r389, 7;
	setp.ge.s32 	%p33, %r584, %r211;
	mov.b32 	%r1796, 1;
	@%p33 bra 	$L__BB9_457;
	mul.wide.s32 	%rd232, %r381, 4;
	add.s64 	%rd233, %rd4, %rd232;
	ld.global.u32 	%r585, [%rd233];
	setp.lt.u32 	%p34, %r585, %r512;
	selp.u32 	%r1796, 1, 0, %p34;
$L__BB9_457:
	add.s32 	%r587, %r389, 8;
	setp.ge.s32 	%p35, %r587, %r211;
	mov.b32 	%r1797, 1;
	@%p35 bra 	$L__BB9_459;
	mul.wide.s32 	%rd234, %r382, 4;
	add.s64 	%rd235, %rd4, %rd234;
	ld.global.u32 	%r588, [%rd235];
	setp.lt.u32 	%p36, %r588, %r512;
	selp.u32 	%r1797, 1, 0, %p36;
$L__BB9_459:
	add.s32 	%r590, %r389, 9;
	setp.ge.s32 	%p37, %r590, %r211;
	mov.b32 	%r1798, 1;
	@%p37 bra 	$L__BB9_461;
	mul.wide.s32 	%rd236, %r383, 4;
	add.s64 	%rd237, %rd4, %rd236;
	ld.global.u32 	%r591, [%rd237];
	setp.lt.u32 	%p38, %r591, %r512;
	selp.u32 	%r1798, 1, 0, %p38;
$L__BB9_461:
	add.s32 	%r593, %r389, 10;
	setp.ge.s32 	%p39, %r593, %r211;
	mov.b32 	%r1799, 1;
	@%p39 bra 	$L__BB9_463;
	mul.wide.s32 	%rd238, %r384, 4;
	add.s64 	%rd239, %rd4, %rd238;
	ld.global.u32 	%r594, [%rd239];
	setp.lt.u32 	%p40, %r594, %r512;
	selp.u32 	%r1799, 1, 0, %p40;
$L__BB9_463:
	add.s32 	%r596, %r389, 11;
	setp.ge.s32 	%p41, %r596, %r211;
	mov.b32 	%r1800, 1;
	@%p41 bra 	$L__BB9_465;
	mul.wide.s32 	%rd240, %r385, 4;
	add.s64 	%rd241, %rd4, %rd240;
	ld.global.u32 	%r597, [%rd241];
	setp.lt.u32 	%p42, %r597, %r512;
	selp.u32 	%r1800, 1, 0, %p42;
$L__BB9_465:
	add.s32 	%r599, %r389, 12;
	setp.ge.s32 	%p43, %r599, %r211;
	mov.b32 	%r1801, 1;
	@%p43 bra 	$L__BB9_467;
	mul.wide.s32 	%rd242, %r386, 4;
	add.s64 	%rd243, %rd4, %rd242;
	ld.global.u32 	%r600, [%rd243];
	setp.lt.u32 	%p44, %r600, %r512;
	selp.u32 	%r1801, 1, 0, %p44;
$L__BB9_467:
	add.s32 	%r602, %r389, 13;
	setp.ge.s32 	%p45, %r602, %r211;
	mov.b32 	%r1802, 1;
	@%p45 bra 	$L__BB9_469;
	mul.wide.s32 	%rd244, %r387, 4;
	add.s64 	%rd245, %rd4, %rd244;
	ld.global.u32 	%r603, [%rd245];
	setp.lt.u32 	%p46, %r603, %r512;
	selp.u32 	%r1802, 1, 0, %p46;
$L__BB9_469:
	add.s32 	%r605, %r389, 14;
	setp.ge.s32 	%p47, %r605, %r211;
	mov.b32 	%r1803, 1;
	@%p47 bra 	$L__BB9_471;
	mul.wide.s32 	%rd246, %r388, 4;
	add.s64 	%rd247, %rd4, %rd246;
	ld.global.u32 	%r606, [%rd247];
	setp.lt.u32 	%p48, %r606, %r512;
	selp.u32 	%r1803, 1, 0, %p48;
$L__BB9_471:
	bar.sync 	0;
	add.s32 	%r637, %r1790, %r1789;
	add.s32 	%r638, %r1791, %r637;
	add.s32 	%r639, %r1792, %r638;
	add.s32 	%r640, %r1793, %r639;
	add.s32 	%r641, %r1794, %r640;
	add.s32 	%r642, %r1795, %r641;
	add.s32 	%r643, %r1796, %r642;
	add.s32 	%r644, %r1797, %r643;
	add.s32 	%r645, %r1798, %r644;
	add.s32 	%r646, %r1799, %r645;
	add.s32 	%r647, %r1800, %r646;
	add.s32 	%r648, %r1801, %r647;
	add.s32 	%r649, %r1802, %r648;
	add.s32 	%r611, %r1803, %r649;
	mov.b32 	%r609, 1;
	mov.b32 	%r634, 0;
	mov.b32 	%r636, -1;
	// begin inline asm
	{  .reg .s32 r0;  .reg .pred p;  shfl.sync.up.b32 r0|p, %r611, %r609, %r634, %r636;  @p add.s32 r0, r0, %r611;  mov.s32 %r607, r0;}
	// end inline asm
	mov.b32 	%r615, 2;
	// begin inline asm
	{  .reg .s32 r0;  .reg .pred p;  shfl.sync.up.b32 r0|p, %r607, %r615, %r634, %r636;  @p add.s32 r0, r0, %r607;  mov.s32 %r613, r0;}
	// end inline asm
	mov.b32 	%r621, 4;
	// begin inline asm
	{  .reg .s32 r0;  .reg .pred p;  shfl.sync.up.b32 r0|p, %r613, %r621, %r634, %r636;  @p add.s32 r0, r0, %r613;  mov.s32 %r619, r0;}
	// end inline asm
	mov.b32 	%r627, 8;
	// begin inline asm
	{  .reg .s32 r0;  .reg .pred p;  shfl.sync.up.b32 r0|p, %r619, %r627, %r634, %r636;  @p add.s32 r0, r0, %r619;  mov.s32 %r625, r0;}
	// end inline asm
	mov.b32 	%r633, 16;
	// begin inline asm
	{  .reg .s32 r0;  .reg .pred p;  shfl.sync.up.b32 r0|p, %r625, %r633, %r634, %r636;  @p add.s32 r0, r0, %r625;  mov.s32 %r631, r0;}
	// end inline asm
	setp.ne.s32 	%p49, %r556, 31;
	@%p49 bra 	$L__BB9_473;
	shl.b32 	%r650, %r558, 2;
	add.s32 	%r652, %r561, %r650;
	st.shared.u32 	[%r652], %r631;
$L__BB9_473:
	sub.s32 	%r653, %r631, %r611;
	bar.sync 	0;
	ld.shared.v4.u32 	{%r654, %r655, %r656, %r657}, [_ZZN3cub18CUB_300001_SM_10006detail6select23DeviceSelectSweepKernelINS2_10policy_hubIiNS0_8NullTypeEiLb0ELNS0_10SelectImplE0EE10Policy1000EPiPS5_PjPlNS0_13ScanTileStateIiLb1EEE22keyValueBelowThresholdS5_iNS2_19streaming_context_tIlLb1EEELS6_0EEEvT0_T1_T2_T3_T4_T5_T6_T7_iT8_NS1_7vsmem_tEE19static_temp_storage];
	add.s32 	%r658, %r655, %r654;
	setp.eq.s32 	%p50, %r558, 2;
	selp.b32 	%r659, %r658, %r654, %p50;
	add.s32 	%r660, %r658, %r656;
	setp.eq.s32 	%p51, %r558, 3;
	selp.b32 	%r661, %r660, %r659, %p51;
	add.s32 	%r662, %r660, %r657;
	setp.eq.s32 	%p52, %r558, 4;
	selp.b32 	%r663, %r662, %r661, %p52;
	ld.shared.v4.u32 	{%r664, %r665, %r666, %r667}, [_ZZN3cub18CUB_300001_SM_10006detail6select23DeviceSelectSweepKernelINS2_10policy_hubIiNS0_8NullTypeEiLb0ELNS0_10SelectImplE0EE10Policy1000EPiPS5_PjPlNS0_13ScanTileStateIiLb1EEE22keyValueBelowThresholdS5_iNS2_19streaming_context_tIlLb1EEELS6_0EEEvT0_T1_T2_T3_T4_T5_T6_T7_iT8_NS1_7vsmem_tEE19static_temp_storage+16];
	add.s32 	%r668, %r662, %r664;
	setp.eq.s32 	%p53, %r558, 5;
	selp.b32 	%r669, %r668, %r663, %p53;
	add.s32 	%r670, %r668, %r665;
	setp.eq.s32 	%p54, %r558, 6;
	selp.b32 	%r671, %r670, %r669, %p54;
	add.s32 	%r672, %r670, %r666;
	setp.eq.s32 	%p55, %r558, 7;
	selp.b32 	%r673, %r672, %r671, %p55;
	add.s32 	%r674, %r672, %r667;
	setp.eq.s32 	%p56, %r558, 8;
	selp.b32 	%r675, %r674, %r673, %p56;
	ld.shared.v4.u32 	{%r676, %r677, %r678, %r679}, [_ZZN3cub18CUB_300001_SM_10006detail6select23DeviceSelectSweepKernelINS2_10policy_hubIiNS0_8NullTypeEiLb0ELNS0_10SelectImplE0EE10Policy1000EPiPS5_PjPlNS0_13ScanTileStateIiLb1EEE22keyValueBelowThresholdS5_iNS2_19streaming_context_tIlLb1EEELS6_0EEEvT0_T1_T2_T3_T4_T5_T6_T7_iT8_NS1_7vsmem_tEE19static_temp_storage+32];
	add.s32 	%r680, %r674, %r676;
	setp.eq.s32 	%p57, %r558, 9;
	selp.b32 	%r681, %r680, %r675, %p57;
	add.s32 	%r682, %r680, %r677;
	setp.eq.s32 	%p58, %r558, 10;
	selp.b32 	%r683, %r682, %r681, %p58;
	add.s32 	%r684, %r682, %r678;
	setp.eq.s32 	%p59, %r558, 11;
	selp.b32 	%r685, %r684, %r683, %p59;
	add.s32 	%r424, %r684, %r679;
	setp.gt.u32 	%p60, %r1821, 31;
	setp.lt.u32 	%p61, %r1821, 32;
	setp.eq.s32 	%p62, %r556, 0;
	selp.b32 	%r686, 0, %r653, %p62;
	add.s32 	%r1817, %r685, %r686;
	selp.b32 	%r426, %r653, %r1817, %p61;
	@%p60 bra 	$L__BB9_489;
	setp.ne.s32 	%p63, %r1821, 0;
	mad.lo.s32 	%r1813, %r520, %r521, %r522;
	mul.wide.s32 	%rd248, %r1813, 8;
	add.s64 	%rd154, %rd3, %rd248;
	@%p63 bra 	$L__BB9_476;
	st.shared.u32 	[_ZZN3cub18CUB_300001_SM_10006detail6select23DeviceSelectSweepKernelINS2_10policy_hubIiNS0_8NullTypeEiLb0ELNS0_10SelectImplE0EE10Policy1000EPiPS5_PjPlNS0_13ScanTileStateIiLb1EEE22keyValueBelowThresholdS5_iNS2_19streaming_context_tIlLb1EEELS6_0EEEvT0_T1_T2_T3_T4_T5_T6_T7_iT8_NS1_7vsmem_tEE19static_temp_storage+76], %r424;
	add.s64 	%rd249, %rd154, 256;
	mov.b32 	%r690, 100;
	// begin inline asm
	st.relaxed.gpu.v2.u32 [%rd249], {%r690, %r424};
	// end inline asm
$L__BB9_476:
	not.b32 	%r696, %r1821;
	add.s32 	%r428, %r1813, %r696;
	mov.b32 	%r692, 585;
	// begin inline asm
	nanosleep.u32 %r692;
	// end inline asm
	mul.wide.s32 	%rd251, %r428, 8;
	add.s64 	%rd252, %rd3, %rd251;
	add.s64 	%rd250, %rd252, 256;
	// begin inline asm
	ld.relaxed.gpu.v2.u32 {%r1814, %r1806}, [%rd250];
	// end inline asm
	mov.b32 	%r1807, 754;
$L__BB9_477:
	setp.eq.s32 	%p64, %r1814, 99;
	mov.b32 	%r697, -1;
	vote.sync.any.pred 	%p65, %p64, %r697;
	not.pred 	%p66, %p65;
	@%p66 bra 	$L__BB9_479;
	shr.u32 	%r437, %r1807, 1;
	mul.lo.s32 	%r891, %r1813, 16807;
	and.b32  	%r1813, %r891, 2147483647;
	sub.s32 	%r892, %r1807, %r437;
	add.s32 	%r893, %r892, 1;
	rem.u32 	%r894, %r1813, %r893;
	add.s32 	%r888, %r894, %r437;
	// begin inline asm
	nanosleep.u32 %r888;
	// end inline asm
	// begin inline asm
	ld.relaxed.gpu.v2.u32 {%r1814, %r1806}, [%rd250];
	// end inline asm
	mov.u32 	%r1807, %r437;
	bra.uni 	$L__BB9_477;
$L__BB9_479:
	mad.lo.s32 	%r729, %r520, %r521, %r522;
	mov.u32 	%r730, %tid.x;
	not.b32 	%r731, %r730;
	add.s32 	%r1812, %r729, %r731;
	setp.eq.s32 	%p67, %r1814, 101;
	mov.b32 	%r724, -1;
	vote.sync.ballot.b32 	%r732, %p67, %r724;
	// begin inline asm
	mov.u32 %r699, %lanemask_ge;
	// end inline asm
	and.b32  	%r733, %r732, %r699;
	or.b32  	%r734, %r733, -2147483648;
	add.s32 	%r735, %r734, -1;
	not.b32 	%r736, %r734;
	and.b32  	%r737, %r736, %r735;
	popc.b32 	%r703, %r737;
	mov.b32 	%r702, 1;
	// begin inline asm
	shfl.sync.down.b32 %r700, %r1806, %r702, %r703, %r724;
	// end inline asm
	setp.lt.s32 	%p69, %r556, %r703;
	selp.b32 	%r738, %r700, 0, %p69;
	add.s32 	%r706, %r738, %r1806;
	mov.b32 	%r707, 2;
	// begin inline asm
	shfl.sync.down.b32 %r705, %r706, %r707, %r703, %r724;
	// end inline asm
	add.s32 	%r739, %r556, 2;
	setp.gt.s32 	%p70, %r739, %r703;
	selp.b32 	%r740, 0, %r705, %p70;
	add.s32 	%r711, %r706, %r740;
	mov.b32 	%r712, 4;
	// begin inline asm
	shfl.sync.down.b32 %r710, %r711, %r712, %r703, %r724;
	// end inline asm
	add.s32 	%r741, %r556, 4;
	setp.gt.s32 	%p71, %r741, %r703;
	selp.b32 	%r742, 0, %r710, %p71;
	add.s32 	%r716, %r711, %r742;
	mov.b32 	%r717, 8;
	// begin inline asm
	shfl.sync.down.b32 %r715, %r716, %r717, %r703, %r724;
	// end inline asm
	add.s32 	%r743, %r556, 8;
	setp.gt.s32 	%p72, %r743, %r703;
	selp.b32 	%r744, 0, %r715, %p72;
	add.s32 	%r721, %r716, %r744;
	mov.b32 	%r722, 16;
	// begin inline asm
	shfl.sync.down.b32 %r720, %r721, %r722, %r703, %r724;
	// end inline asm
	add.s32 	%r745, %r556, 16;
	setp.gt.s32 	%p73, %r745, %r703;
	selp.b32 	%r746, 0, %r720, %p73;
	add.s32 	%r1810, %r721, %r746;
	add.s64 	%rd155, %rd3, 256;
	mov.b32 	%r1808, 754;
$L__BB9_480:
	setp.ne.s32 	%p74, %r1814, 101;
	mov.b32 	%r747, -1;
	vote.sync.all.pred 	%p75, %p74, %r747;
	not.pred 	%p76, %p75;
	@%p76 bra 	$L__BB9_485;
	shr.u32 	%r1808, %r1808, 1;
	mul.wide.s32 	%rd364, %r1812, 8;
	add.s64 	%rd365, %rd155, %rd364;
	add.s64 	%rd363, %rd365, -256;
	// begin inline asm
	ld.relaxed.gpu.v2.u32 {%r1814, %r1815}, [%rd363];
	// end inline asm
	mov.u32 	%r1816, %r1808;
$L__BB9_482:
	setp.eq.s32 	%p166, %r1814, 99;
	mov.b32 	%r838, -1;
	vote.sync.any.pred 	%p167, %p166, %r838;
	not.pred 	%p168, %p167;
	@%p168 bra 	$L__BB9_484;
	shr.u32 	%r458, %r1816, 1;
	mul.lo.s32 	%r884, %r1813, 16807;
	and.b32  	%r1813, %r884, 2147483647;
	sub.s32 	%r885, %r1816, %r458;
	add.s32 	%r886, %r885, 1;
	rem.u32 	%r887, %r1813, %r886;
	add.s32 	%r881, %r887, %r458;
	// begin inline asm
	nanosleep.u32 %r881;
	// end inline asm
	// begin inline asm
	ld.relaxed.gpu.v2.u32 {%r1814, %r1815}, [%rd363];
	// end inline asm
	mov.u32 	%r1816, %r458;
	bra.uni 	$L__BB9_482;
$L__BB9_484:
	setp.eq.s32 	%p169, %r1814, 101;
	mov.b32 	%r864, -1;
	vote.sync.ballot.b32 	%r865, %p169, %r864;
	and.b32  	%r866, %r865, %r699;
	or.b32  	%r867, %r866, -2147483648;
	add.s32 	%r868, %r867, -1;
	not.b32 	%r869, %r867;
	and.b32  	%r870, %r869, %r868;
	popc.b32 	%r843, %r870;
	mov.b32 	%r842, 1;
	// begin inline asm
	shfl.sync.down.b32 %r840, %r1815, %r842, %r843, %r864;
	// end inline asm
	setp.lt.s32 	%p171, %r556, %r843;
	selp.b32 	%r871, %r840, 0, %p171;
	add.s32 	%r846, %r871, %r1815;
	mov.b32 	%r847, 2;
	// begin inline asm
	shfl.sync.down.b32 %r845, %r846, %r847, %r843, %r864;
	// end inline asm
	add.s32 	%r872, %r556, 2;
	setp.gt.s32 	%p172, %r872, %r843;
	selp.b32 	%r873, 0, %r845, %p172;
	add.s32 	%r851, %r846, %r873;
	mov.b32 	%r852, 4;
	// begin inline asm
	shfl.sync.down.b32 %r850, %r851, %r852, %r843, %r864;
	// end inline asm
	add.s32 	%r874, %r556, 4;
	setp.gt.s32 	%p173, %r874, %r843;
	selp.b32 	%r875, 0, %r850, %p173;
	add.s32 	%r856, %r851, %r875;
	mov.b32 	%r857, 8;
	// begin inline asm
	shfl.sync.down.b32 %r855, %r856, %r857, %r843, %r864;
	// end inline asm
	add.s32 	%r876, %r556, 8;
	setp.gt.s32 	%p174, %r876, %r843;
	selp.b32 	%r877, 0, %r855, %p174;
	add.s32 	%r861, %r856, %r877;
	mov.b32 	%r862, 16;
	// begin inline asm
	shfl.sync.down.b32 %r860, %r861, %r862, %r843, %r864;
	// end inline asm
	add.s32 	%r878, %r556, 16;
	setp.gt.s32 	%p175, %r878, %r843;
	selp.b32 	%r879, 0, %r860, %p175;
	add.s32 	%r880, %r879, %r1810;
	add.s32 	%r1810, %r880, %r861;
	add.s32 	%r1812, %r1812, -32;
	bra.uni 	$L__BB9_480;
$L__BB9_485:
	setp.ne.s32 	%p77, %r730, 0;
	@%p77 bra 	$L__BB9_487;
	add.s32 	%r751, %r1810, %r424;
	add.s64 	%rd253, %rd154, 256;
	mov.b32 	%r750, 101;
	// begin inline asm
	st.relaxed.gpu.v2.u32 [%rd253], {%r750, %r751};
	// end inline asm
	st.shared.u32 	[_ZZN3cub18CUB_300001_SM_10006detail6select23DeviceSelectSweepKernelINS2_10policy_hubIiNS0_8NullTypeEiLb0ELNS0_10SelectImplE0EE10Policy1000EPiPS5_PjPlNS0_13ScanTileStateIiLb1EEE22keyValueBelowThresholdS5_iNS2_19streaming_context_tIlLb1EEELS6_0EEEvT0_T1_T2_T3_T4_T5_T6_T7_iT8_NS1_7vsmem_tEE19static_temp_storage+68], %r1810;
	st.shared.u32 	[_ZZN3cub18CUB_300001_SM_10006detail6select23DeviceSelectSweepKernelINS2_10policy_hubIiNS0_8NullTypeEiLb0ELNS0_10SelectImplE0EE10Policy1000EPiPS5_PjPlNS0_13ScanTileStateIiLb1EEE22keyValueBelowThresholdS5_iNS2_19streaming_context_tIlLb1EEELS6_0EEEvT0_T1_T2_T3_T4_T5_T6_T7_iT8_NS1_7vsmem_tEE19static_temp_storage+72], %r751;
$L__BB9_487:
	setp.ne.s32 	%p78, %r556, 0;
	mov.u32 	%r1817, %r426;
	@%p78 bra 	$L__BB9_489;
	st.shared.u32 	[_ZZN3cub18CUB_300001_SM_10006detail6select23DeviceSelectSweepKernelINS2_10policy_hubIiNS0_8NullTypeEiLb0ELNS0_10SelectImplE0EE10Policy1000EPiPS5_PjPlNS0_13ScanTileStateIiLb1EEE22keyValueBelowThresholdS5_iNS2_19streaming_context_tIlLb1EEELS6_0EEEvT0_T1_T2_T3_T4_T5_T6_T7_iT8_NS1_7vsmem_tEE19static_temp_storage+60], %r1810;
	mov.u32 	%r1817, %r1810;
$L__BB9_489:
	bar.sync 	0;
	setp.eq.s32 	%p79, %r1821, 0;
	ld.shared.u32 	%r753, [_ZZN3cub18CUB_300001_SM_10006detail6select23DeviceSelectSweepKernelINS2_10policy_hubIiNS0_8NullTypeEiLb0ELNS0_10SelectImplE0EE10Policy1000EPiPS5_PjPlNS0_13ScanTileStateIiLb1EEE22keyValueBelowThresholdS5_iNS2_19streaming_context_tIlLb1EEELS6_0EEEvT0_T1_T2_T3_T4_T5_T6_T7_iT8_NS1_7vsmem_tEE19static_temp_storage+60];
	.pragma "used_bytes_mask 65520";
	ld.shared.v4.u32 	{%r754, %r465, %r755, %r466}, [_ZZN3cub18CUB_300001_SM_10006detail6select23DeviceSelectSweepKernelINS2_10policy_hubIiNS0_8NullTypeEiLb0ELNS0_10SelectImplE0EE10Policy1000EPiPS5_PjPlNS0_13ScanTileStateIiLb1EEE22keyValueBelowThresholdS5_iNS2_19streaming_context_tIlLb1EEELS6_0EEEvT0_T1_T2_T3_T4_T5_T6_T7_iT8_NS1_7vsmem_tEE19static_temp_storage+64];
	selp.b32 	%r756, 0, %r753, %p79;
	add.s32 	%r467, %r756, %r1817;
	add.s32 	%r468, %r467, %r1789;
	add.s32 	%r469, %r637, %r467;
	add.s32 	%r470, %r469, %r1791;
	add.s32 	%r471, %r470, %r1792;
	add.s32 	%r472, %r471, %r1793;
	add.s32 	%r473, %r472, %r1794;
	add.s32 	%r474, %r473, %r1795;
	add.s32 	%r475, %r474, %r1796;
	add.s32 	%r476, %r475, %r1797;
	add.s32 	%r477, %r476, %r1798;
	add.s32 	%r478, %r477, %r1799;
	add.s32 	%r479, %r478, %r1800;
	add.s32 	%r480, %r479, %r1801;
	add.s32 	%r481, %r480, %r1802;
	sub.s32 	%r758, 5760, %r211;
	sub.s32 	%r1825, %r755, %r758;
	sub.s32 	%r483, %r466, %r758;
	setp.gt.s32 	%p80, %r483, 384;
	@%p80 bra 	$L__BB9_550;
	mov.u64 	%rd254, %rd210;
	ld.param.u8 	%rs8, [%rd254];
	setp.ne.s32 	%p81, %r1789, 0;
	setp.lt.s32 	%p82, %r467, %r1825;
	and.pred  	%p83, %p81, %p82;
	@%p83 bra 	$L__BB9_491;
	bra.uni 	$L__BB9_494;
$L__BB9_491:
	setp.ne.s16 	%p84, %rs8, 0;
	mov.b64 	%rd921, 0;
	@%p84 bra 	$L__BB9_493;
	mov.u64 	%rd256, %rd210;
	ld.param.u64 	%rd257, [%rd256+24];
	cvta.to.global.u64 	%rd258, %rd257;
	ld.global.u64 	%rd921, [%rd258];
$L__BB9_493:
	ld.param.u64 	%rd837, [_ZN3cub18CUB_300001_SM_10006detail6select23DeviceSelectSweepKernelINS2_10policy_hubIiNS0_8NullTypeEiLb0ELNS0_10SelectImplE0EE10Policy1000EPiPS5_PjPlNS0_13ScanTileStateIiLb1EEE22keyValueBelowThresholdS5_iNS2_19streaming_context_tIlLb1EEELS6_0EEEvT0_T1_T2_T3_T4_T5_T6_T7_iT8_NS1_7vsmem_tE_param_2];
	cvt.s64.s32 	%rd259, %r467;
	add.s64 	%rd260, %rd921, %rd259;
	cvta.to.global.u64 	%rd261, %rd837;
	shl.b64 	%rd262, %rd260, 2;
	add.s64 	%rd263, %rd261, %rd262;
	st.global.u32 	[%rd263], %r374;
$L__BB9_494:
	ld.param.u64 	%rd838, [_ZN3cub18CUB_300001_SM_10006detail6select23DeviceSelectSweepKernelINS2_10policy_hubIiNS0_8NullTypeEiLb0ELNS0_10SelectImplE0EE10Policy1000EPiPS5_PjPlNS0_13ScanTileStateIiLb1EEE22keyValueBelowThresholdS5_iNS2_19streaming_context_tIlLb1EEELS6_0EEEvT0_T1_T2_T3_T4_T5_T6_T7_iT8_NS1_7vsmem_tE_param_2];
	cvta.to.global.u64 	%rd171, %rd838;
	setp.eq.s32 	%p85, %r1790, 0;
	setp.ge.s32 	%p86, %r468, %r1825;
	or.pred  	%p87, %p85, %p86;
	@%p87 bra 	$L__BB9_498;
	mov.u64 	%rd265, %rd210;
	ld.param.u8 	%rs17, [%rd265];
	setp.ne.s16 	%p88, %rs17, 0;
	mov.b64 	%rd922, 0;
	@%p88 bra 	$L__BB9_497;
	mov.u64 	%rd266, %rd210;
	ld.param.u64 	%rd267, [%rd266+24];
	cvta.to.global.u64 	%rd268, %rd267;
	ld.global.u64 	%rd922, [%rd268];
$L__BB9_497:
	cvt.s64.s32 	%rd269, %r468;
	add.s64 	%rd270, %rd922, %rd269;
	shl.b64 	%rd271, %rd270, 2;
	add.s64 	%rd272, %rd171, %rd271;
	st.global.u32 	[%rd272], %r375;
$L__BB9_498:
	mov.u64 	%rd273, %rd210;
	ld.param.u64 	%rd274, [%rd273+24];
	cvta.to.global.u64 	%rd174, %rd274;
	ld.param.u8 	%rs10, [%rd273];
	setp.eq.s32 	%p89, %r1791, 0;
	setp.ge.s32 	%p90, %r469, %r1825;
	or.pred  	%p91, %p89, %p90;
	@%p91 bra 	$L__BB9_502;
	setp.ne.s16 	%p92, %rs10, 0;
	mov.b64 	%rd923, 0;
	@%p92 bra 	$L__BB9_501;
	ld.global.u64 	%rd923, [%rd174];
$L__BB9_501:
	cvt.s64.s32 	%rd276, %r469;
	add.s64 	%rd277, %rd923, %rd276;
	shl.b64 	%rd278, %rd277, 2;
	add.s64 	%rd279, %rd171, %rd278;
	st.global.u32 	[%rd279], %r376;
$L__BB9_502:
	setp.eq.s32 	%p93, %r1792, 0;
	setp.ge.s32 	%p94, %r470, %r1825;
	or.pred  	%p95, %p93, %p94;
	@%p95 bra 	$L__BB9_506;
	setp.ne.s16 	%p96, %rs10, 0;
	mov.b64 	%rd924, 0;
	@%p96 bra 	$L__BB9_505;
	ld.global.u64 	%rd924, [%rd174];
$L__BB9_505:
	cvt.s64.s32 	%rd281, %r470;
	add.s64 	%rd282, %rd924, %rd281;
	shl.b64 	%rd283, %rd282, 2;
	add.s64 	%rd284, %rd171, %rd283;
	st.global.u32 	[%rd284], %r377;
$L__BB9_506:
	setp.eq.s32 	%p97, %r1793, 0;
	setp.ge.s32 	%p98, %r471, %r1825;
	or.pred  	%p99, %p97, %p98;
	@%p99 bra 	$L__BB9_510;
	setp.ne.s16 	%p100, %rs10, 0;
	mov.b64 	%rd925, 0;
	@%p100 bra 	$L__BB9_509;
	ld.global.u64 	%rd925, [%rd174];
$L__BB9_509:
	cvt.s64.s32 	%rd286, %r471;
	add.s64 	%rd287, %rd925, %rd286;
	shl.b64 	%rd288, %rd287, 2;
	add.s64 	%rd289, %rd171, %rd288;
	st.global.u32 	[%rd289], %r378;
$L__BB9_510:
	setp.eq.s32 	%p101, %r1794, 0;
	setp.ge.s32 	%p102, %r472, %r1825;
	or.pred  	%p103, %p101, %p102;
	@%p103 bra 	$L__BB9_514;
	setp.ne.s16 	%p104, %rs10, 0;
	mov.b64 	%rd926, 0;
	@%p104 bra 	$L__BB9_513;
	ld.global.u64 	%rd926, [%rd174];
$L__BB9_513:
	cvt.s64.s32 	%rd291, %r472;
	add.s64 	%rd292, %rd926, %rd291;
	shl.b64 	%rd293, %rd292, 2;
	add.s64 	%rd294, %rd171, %rd293;
	st.global.u32 	[%rd294], %r379;
$L__BB9_514:
	setp.eq.s32 	%p105, %r1795, 0;
	setp.ge.s32 	%p106, %r473, %r1825;
	or.pred  	%p107, %p105, %p106;
	@%p107 bra 	$L__BB9_518;
	setp.ne.s16 	%p108, %rs10, 0;
	mov.b64 	%rd927, 0;
	@%p108 bra 	$L__BB9_517;
	ld.global.u64 	%rd927, [%rd174];
$L__BB9_517:
	cvt.s64.s32 	%rd296, %r473;
	add.s64 	%rd297, %rd927, %rd296;
	shl.b64 	%rd298, %rd297, 2;
	add.s64 	%rd299, %rd171, %rd298;
	st.global.u32 	[%rd299], %r380;
$L__BB9_518:
	setp.eq.s32 	%p109, %r1796, 0;
	setp.ge.s32 	%p110, %r474, %r1825;
	or.pred  	%p111, %p109, %p110;
	@%p111 bra 	$L__BB9_522;
	setp.ne.s16 	%p112, %rs10, 0;
	mov.b64 	%rd928, 0;
	@%p112 bra 	$L__BB9_521;
	ld.global.u64 	%rd928, [%rd174];
$L__BB9_521:
	cvt.s64.s32 	%rd301, %r474;
	add.s64 	%rd302, %rd928, %rd301;
	shl.b64 	%rd303, %rd302, 2;
	add.s64 	%rd304, %rd171, %rd303;
	st.global.u32 	[%rd304], %r381;
$L__BB9_522:
	setp.eq.s32 	%p113, %r1797, 0;
	setp.ge.s32 	%p114, %r475, %r1825;
	or.pred  	%p115, %p113, %p114;
	@%p115 bra 	$L__BB9_526;
	setp.ne.s16 	%p116, %rs10, 0;
	mov.b64 	%rd929, 0;
	@%p116 bra 	$L__BB9_525;
	ld.global.u64 	%rd929, [%rd174];
$L__BB9_525:
	cvt.s64.s32 	%rd306, %r475;
	add.s64 	%rd307, %rd929, %rd306;
	shl.b64 	%rd308, %rd307, 2;
	add.s64 	%rd309, %rd171, %rd308;
	st.global.u32 	[%rd309], %r382;
$L__BB9_526:
	setp.eq.s32 	%p117, %r1798, 0;
	setp.ge.s32 	%p118, %r476, %r1825;
	or.pred  	%p119, %p117, %p118;
	@%p119 bra 	$L__BB9_530;
	setp.ne.s16 	%p120, %rs10, 0;
	mov.b64 	%rd930, 0;
	@%p120 bra 	$L__BB9_529;
	ld.global.u64 	%rd930, [%rd174];
$L__BB9_529:
	cvt.s64.s32 	%rd311, %r476;
	add.s64 	%rd312, %rd930, %rd311;
	shl.b64 	%rd313, %rd312, 2;
	add.s64 	%rd314, %rd171, %rd313;
	st.global.u32 	[%rd314], %r383;
$L__BB9_530:
	setp.eq.s32 	%p121, %r1799, 0;
	setp.ge.s32 	%p122, %r477, %r1825;
	or.pred  	%p123, %p121, %p122;
	@%p123 bra 	$L__BB9_534;
	setp.ne.s16 	%p124, %rs10, 0;
	mov.b64 	%rd931, 0;
	@%p124 bra 	$L__BB9_533;
	ld.global.u64 	%rd931, [%rd174];
$L__BB9_533:
	cvt.s64.s32 	%rd316, %r477;
	add.s64 	%rd317, %rd931, %rd316;
	shl.b64 	%rd318, %rd317, 2;
	add.s64 	%rd319, %rd171, %rd318;
	st.global.u32 	[%rd319], %r384;
$L__BB9_534:
	setp.eq.s32 	%p125, %r1800, 0;
	setp.ge.s32 	%p126, %r478, %r1825;
	or.pred  	%p127, %p125, %p126;
	@%p127 bra 	$L__BB9_538;
	setp.ne.s16 	%p128, %rs10, 0;
	mov.b64 	%rd932, 0;
	@%p128 bra 	$L__BB9_537;
	ld.global.u64 	%rd932, [%rd174];
$L__BB9_537:
	cvt.s64.s32 	%rd321, %r478;
	add.s64 	%rd322, %rd932, %rd321;
	shl.b64 	%rd323, %rd322, 2;
	add.s64 	%rd324, %rd171, %rd323;
	st.global.u32 	[%rd324], %r385;
$L__BB9_538:
	setp.eq.s32 	%p129, %r1801, 0;
	setp.ge.s32 	%p130, %r479, %r1825;
	or.pred  	%p131, %p129, %p130;
	@%p131 bra 	$L__BB9_542;
	setp.ne.s16 	%p132, %rs10, 0;
	mov.b64 	%rd933, 0;
	@%p132 bra 	$L__BB9_541;
	ld.global.u64 	%rd933, [%rd174];
$L__BB9_541:
	cvt.s64.s32 	%rd326, %r479;
	add.s64 	%rd327, %rd933, %rd326;
	shl.b64 	%rd328, %rd327, 2;
	add.s64 	%rd329, %rd171, %rd328;
	st.global.u32 	[%rd329], %r386;
$L__BB9_542:
	setp.eq.s32 	%p133, %r1802, 0;
	setp.ge.s32 	%p134, %r480, %r1825;
	or.pred  	%p135, %p133, %p134;
	@%p135 bra 	$L__BB9_546;
	setp.ne.s16 	%p136, %rs10, 0;
	mov.b64 	%rd934, 0;
	@%p136 bra 	$L__BB9_545;
	ld.global.u64 	%rd934, [%rd174];
$L__BB9_545:
	cvt.s64.s32 	%rd331, %r480;
	add.s64 	%rd332, %rd934, %rd331;
	shl.b64 	%rd333, %rd332, 2;
	add.s64 	%rd334, %rd171, %rd333;
	st.global.u32 	[%rd334], %r387;
$L__BB9_546:
	setp.eq.s32 	%p137, %r1803, 0;
	setp.ge.s32 	%p138, %r481, %r1825;
	or.pred  	%p139, %p137, %p138;
	@%p139 bra 	$L__BB9_597;
	setp.ne.s16 	%p140, %rs10, 0;
	mov.b64 	%rd935, 0;
	@%p140 bra 	$L__BB9_549;
	ld.global.u64 	%rd935, [%rd174];
$L__BB9_549:
	cvt.s64.s32 	%rd336, %r481;
	add.s64 	%rd337, %rd935, %rd336;
	shl.b64 	%rd338, %rd337, 2;
	add.s64 	%rd339, %rd171, %rd338;
	st.global.u32 	[%rd339], %r388;
	bra.uni 	$L__BB9_597;
$L__BB9_550:
	bar.sync 	0;
	setp.eq.s32 	%p141, %r1789, 0;
	@%p141 bra 	$L__BB9_552;
	sub.s32 	%r759, %r467, %r465;
	shl.b32 	%r760, %r759, 2;
	add.s32 	%r762, %r561, %r760;
	st.shared.u32 	[%r762], %r374;
$L__BB9_552:
	setp.eq.s32 	%p142, %r1790, 0;
	@%p142 bra 	$L__BB9_554;
	sub.s32 	%r763, %r468, %r465;
	shl.b32 	%r764, %r763, 2;
	add.s32 	%r766, %r561, %r764;
	st.shared.u32 	[%r766], %r375;
$L__BB9_554:
	setp.eq.s32 	%p143, %r1791, 0;
	@%p143 bra 	$L__BB9_556;
	sub.s32 	%r767, %r469, %r465;
	shl.b32 	%r768, %r767, 2;
	add.s32 	%r770, %r561, %r768;
	st.shared.u32 	[%r770], %r376;
$L__BB9_556:
	setp.eq.s32 	%p144, %r1792, 0;
	@%p144 bra 	$L__BB9_558;
	sub.s32 	%r771, %r470, %r465;
	shl.b32 	%r772, %r771, 2;
	add.s32 	%r774, %r561, %r772;
	st.shared.u32 	[%r774], %r377;
$L__BB9_558:
	setp.eq.s32 	%p145, %r1793, 0;
	@%p145 bra 	$L__BB9_560;
	sub.s32 	%r775, %r471, %r465;
	shl.b32 	%r776, %r775, 2;
	add.s32 	%r778, %r561, %r776;
	st.shared.u32 	[%r778], %r378;
$L__BB9_560:
	setp.eq.s32 	%p146, %r1794, 0;
	@%p146 bra 	$L__BB9_562;
	sub.s32 	%r779, %r472, %r465;
	shl.b32 	%r780, %r779, 2;
	add.s32 	%r782, %r561, %r780;
	st.shared.u32 	[%r782], %r379;
$L__BB9_562:
	setp.eq.s32 	%p147, %r1795, 0;
	@%p147 bra 	$L__BB9_564;
	sub.s32 	%r783, %r473, %r465;
	shl.b32 	%r784, %r783, 2;
	add.s32 	%r786, %r561, %r784;
	st.shared.u32 	[%r786], %r380;
$L__BB9_564:
	setp.eq.s32 	%p148, %r1796, 0;
	@%p148 bra 	$L__BB9_566;
	sub.s32 	%r787, %r474, %r465;
	shl.b32 	%r788, %r787, 2;
	add.s32 	%r790, %r561, %r788;
	st.shared.u32 	[%r790], %r381;
$L__BB9_566:
	setp.eq.s32 	%p149, %r1797, 0;
	@%p149 bra 	$L__BB9_568;
	sub.s32 	%r791, %r475, %r465;
	shl.b32 	%r792, %r791, 2;
	add.s32 	%r794, %r561, %r792;
	st.shared.u32 	[%r794], %r382;
$L__BB9_568:
	setp.eq.s32 	%p150, %r1798, 0;
	@%p150 bra 	$L__BB9_570;
	sub.s32 	%r795, %r476, %r465;
	shl.b32 	%r796, %r795, 2;
	add.s32 	%r798, %r561, %r796;
	st.shared.u32 	[%r798], %r383;
$L__BB9_570:
	setp.eq.s32 	%p151, %r1799, 0;
	@%p151 bra 	$L__BB9_572;
	sub.s32 	%r799, %r477, %r465;
	shl.b32 	%r800, %r799, 2;
	add.s32 	%r802, %r561, %r800;
	st.shared.u32 	[%r802], %r384;
$L__BB9_572:
	setp.eq.s32 	%p152, %r1800, 0;
	@%p152 bra 	$L__BB9_574;
	sub.s32 	%r803, %r478, %r465;
	shl.b32 	%r804, %r803, 2;
	add.s32 	%r806, %r561, %r804;
	st.shared.u32 	[%r806], %r385;
$L__BB9_574:
	setp.eq.s32 	%p153, %r1801, 0;
	@%p153 bra 	$L__BB9_576;
	sub.s32 	%r807, %r479, %r465;
	shl.b32 	%r808, %r807, 2;
	add.s32 	%r810, %r561, %r808;
	st.shared.u32 	[%r810], %r386;
$L__BB9_576:
	setp.eq.s32 	%p154, %r1802, 0;
	@%p154 bra 	$L__BB9_578;
	sub.s32 	%r811, %r480, %r465;
	shl.b32 	%r812, %r811, 2;
	add.s32 	%r814, %r561, %r812;
	st.shared.u32 	[%r814], %r387;
$L__BB9_578:
	setp.eq.s32 	%p155, %r1803, 0;
	@%p155 bra 	$L__BB9_580;
	sub.s32 	%r815, %r481, %r465;
	shl.b32 	%r816, %r815, 2;
	add.s32 	%r818, %r561, %r816;
	st.shared.u32 	[%r818], %r388;
$L__BB9_580:
	bar.sync 	0;
	setp.ge.s32 	%p156, %r1821, %r483;
	@%p156 bra 	$L__BB9_597;
	ld.param.u32 	%r1711, [_ZN3cub18CUB_300001_SM_10006detail6select23DeviceSelectSweepKernelINS2_10policy_hubIiNS0_8NullTypeEiLb0ELNS0_10SelectImplE0EE10Policy1000EPiPS5_PjPlNS0_13ScanTileStateIiLb1EEE22keyValueBelowThresholdS5_iNS2_19streaming_context_tIlLb1EEELS6_0EEEvT0_T1_T2_T3_T4_T5_T6_T7_iT8_NS1_7vsmem_tE_param_7];
	ld.param.u64 	%rd839, [_ZN3cub18CUB_300001_SM_10006detail6select23DeviceSelectSweepKernelINS2_10policy_hubIiNS0_8NullTypeEiLb0ELNS0_10SelectImplE0EE10Policy1000EPiPS5_PjPlNS0_13ScanTileStateIiLb1EEE22keyValueBelowThresholdS5_iNS2_19streaming_context_tIlLb1EEELS6_0EEEvT0_T1_T2_T3_T4_T5_T6_T7_iT8_NS1_7vsmem_tE_param_2];
	cvta.to.global.u64 	%rd156, %rd839;
	mov.u64 	%rd340, %rd210;
	ld.param.u8 	%rs9, [%rd340];
	ld.param.u64 	%rd341, [%rd340+24];
	cvta.to.global.u64 	%rd157, %rd341;
	add.s32 	%r819, %r466, %r1711;
	mov.u32 	%r820, %ctaid.x;
	mov.u32 	%r821, %nctaid.y;
	mov.u32 	%r822, %ctaid.y;
	mad.lo.s32 	%r823, %r820, %r821, %r822;
	mad.lo.s32 	%r824, %r823, 5760, %r1821;
	sub.s32 	%r825, %r819, %r824;
	add.s32 	%r485, %r825, -5761;
	mul.hi.u32 	%r826, %r485, -1431655765;
	shr.u32 	%r827, %r826, 8;
	add.s32 	%r486, %r827, 1;
	and.b32  	%r828, %r827, 3;
	setp.eq.s32 	%p157, %r828, 3;
	@%p157 bra 	$L__BB9_586;
	and.b32  	%r829, %r486, 3;
	add.s32 	%r1820, %r465, %r1821;
	shl.b32 	%r830, %r1821, 2;
	add.s32 	%r1819, %r561, %r830;
	neg.s32 	%r1818, %r829;
	mad.lo.s32 	%r1821, %r829, 384, %r1821;
$L__BB9_583:
	.pragma "nounroll";
	setp.ne.s16 	%p158, %rs9, 0;
	ld.shared.u32 	%r494, [%r1819];
	mov.b64 	%rd916, 0;
	@%p158 bra 	$L__BB9_585;
	ld.global.u64 	%rd916, [%rd157];
$L__BB9_585:
	cvt.s64.s32 	%rd343, %r1820;
	add.s64 	%rd344, %rd916, %rd343;
	shl.b64 	%rd345, %rd344, 2;
	add.s64 	%rd346, %rd156, %rd345;
	st.global.u32 	[%rd346], %r494;
	add.s32 	%r1820, %r1820, 384;
	add.s32 	%r1819, %r1819, 1536;
	add.s32 	%r1818, %r1818, 1;
	setp.ne.s32 	%p159, %r1818, 0;
	@%p159 bra 	$L__BB9_583;
$L__BB9_586:
	setp.lt.u32 	%p160, %r485, 1152;
	@%p160 bra 	$L__BB9_597;
	add.s32 	%r1823, %r465, %r1821;
	shl.b32 	%r832, %r1821, 2;
	add.s32 	%r834, %r832, %r561;
	add.s32 	%r1822, %r834, 3072;
$L__BB9_588:
	setp.ne.s16 	%p161, %rs9, 0;
	cvt.s64.s32 	%rd160, %r1823;
	ld.shared.u32 	%r504, [%r1822+-3072];
	mov.b64 	%rd917, 0;
	@%p161 bra 	$L__BB9_590;
	ld.global.u64 	%rd917, [%rd157];
$L__BB9_590:
	setp.ne.s16 	%p162, %rs9, 0;
	add.s64 	%rd349, %rd917, %rd160;
	shl.b64 	%rd350, %rd349, 2;
	add.s64 	%rd351, %rd156, %rd350;
	st.global.u32 	[%rd351], %r504;
	ld.shared.u32 	%r505, [%r1822+-1536];
	mov.b64 	%rd918, 0;
	@%p162 bra 	$L__BB9_592;
	ld.global.u64 	%rd918, [%rd157];
$L__BB9_592:
	setp.ne.s16 	%p163, %rs9, 0;
	add.s64 	%rd353, %rd918, %rd160;
	shl.b64 	%rd354, %rd353, 2;
	add.s64 	%rd355, %rd156, %rd354;
	st.global.u32 	[%rd355+1536], %r505;
	ld.shared.u32 	%r506, [%r1822];
	mov.b64 	%rd919, 0;
	@%p163 bra 	$L__BB9_594;
	ld.global.u64 	%rd919, [%rd157];
$L__BB9_594:
	setp.ne.s16 	%p164, %rs9, 0;
	add.s64 	%rd357, %rd919, %rd160;
	shl.b64 	%rd358, %rd357, 2;
	add.s64 	%rd359, %rd156, %rd358;
	st.global.u32 	[%rd359+3072], %r506;
	ld.shared.u32 	%r507, [%r1822+1536];
	mov.b64 	%rd920, 0;
	@%p164 bra 	$L__BB9_596;
	ld.global.u64 	%rd920, [%rd157];
$L__BB9_596:
	cvt.u32.u64 	%r835, %rd160;
	add.s64 	%rd360, %rd920, %rd160;
	shl.b64 	%rd361, %rd360, 2;
	add.s64 	%rd362, %rd156, %rd361;
	st.global.u32 	[%rd362+4608], %r507;
	add.s32 	%r1821, %r1821, 1536;
	add.s32 	%r1823, %r835, 1536;
	add.s32 	%r1822, %r1822, 6144;
	setp.lt.s32 	%p165, %r1821, %r483;
	@%p165 bra 	$L__BB9_588;
$L__BB9_597:
	mov.u32 	%r1134, %tid.x;
	setp.ne.s32 	%p321, %r1134, 0;
	@%p321 bra 	$L__BB9_605;
	mov.u64 	%rd201, %rd210;
	ld.param.u8 	%rs57, [%rd201+1];
	setp.eq.s16 	%p322, %rs57, 0;
	@%p322 bra 	$L__BB9_602;
	ld.param.u8 	%rs58, [%rd201];
	setp.ne.s16 	%p323, %rs58, 0;
	mov.b64 	%rd936, 0;
	@%p323 bra 	$L__BB9_601;
	ld.param.u64 	%rd520, [%rd201+24];
	cvta.to.global.u64 	%rd521, %rd520;
	ld.global.u64 	%rd936, [%rd521];
$L__BB9_601:
	ld.param.u64 	%rd851, [_ZN3cub18CUB_300001_SM_10006detail6select23DeviceSelectSweepKernelINS2_10policy_hubIiNS0_8NullTypeEiLb0ELNS0_10SelectImplE0EE10Policy1000EPiPS5_PjPlNS0_13ScanTileStateIiLb1EEE22keyValueBelowThresholdS5_iNS2_19streaming_context_tIlLb1EEELS6_0EEEvT0_T1_T2_T3_T4_T5_T6_T7_iT8_NS1_7vsmem_tE_param_3];
	cvt.s64.s32 	%rd522, %r1825;
	add.s64 	%rd523, %rd936, %rd522;
	cvta.to.global.u64 	%rd524, %rd851;
	st.global.u64 	[%rd524], %rd523;
	bra.uni 	$L__BB9_605;
$L__BB9_602:
	ld.param.u8 	%rs59, [%rd201];
	setp.ne.s16 	%p324, %rs59, 0;
	mov.b64 	%rd937, 0;
	@%p324 bra 	$L__BB9_604;
	ld.param.u64 	%rd526, [%rd201+24];
	cvta.to.global.u64 	%rd527, %rd526;
	ld.global.u64 	%rd937, [%rd527];
$L__BB9_604:
	cvt.s64.s32 	%rd528, %r1825;
	add.s64 	%rd529, %rd937, %rd528;
	ld.param.u64 	%rd530, [%rd201+32];
	cvta.to.global.u64 	%rd531, %rd530;
	st.global.u64 	[%rd531], %rd529;
$L__BB9_605:
	ret;

}


// ===== COMPILED SASS (sm_100) =====

	.target	sm_100

	.elftype	@"ET_EXEC"


//--------------------- .note.nv.tkinfo           --------------------------
	.section	.note.nv.tkinfo,"",@"SHT_NOTE"
	.sectionflags	@"SHF_NOTE_NV_TKINFO"
	.tkinfo
        /*0018*/ 	.word	0x00000002
        /*0030*/ 	.string	""
        /*0030*/ 	.string	"ptxas"
        /*0030*/ 	.string	"Cuda compilation tools, release 13.0, V13.0.88"
        /*0030*/ 	.string	"Build cuda_13.0.r13.0/compiler.36424714_0"
        /*0030*/ 	.string	"-arch sm_100 -m 64 "



//--------------------- .note.nv.cuinfo           --------------------------
	.section	.note.nv.cuinfo,"",@"SHT_NOTE"
	.sectionflags	@"SHF_NOTE_NV_CUINFO"
        /*0018*/ 	.short	0x0002
        /*001a*/ 	.short	0x0064
        /*001c*/ 	.short	0x0082
	.zero		2


//--------------------- .nv.info                  --------------------------
	.section	.nv.info,"",@"SHT_CUDA_INFO"
	.align	4


	//----- nvinfo : EIATTR_REGCOUNT
	.align		4
        /*0000*/ 	.byte	0x04, 0x2f
        /*0002*/ 	.short	(.L_46 - .L_45)
	.align		4
.L_45:
        /*0004*/ 	.word	index@(_Z16collectHistogramiPjPii)
        /*0008*/ 	.word	0x00000011


	//----- nvinfo : EIATTR_FRAME_SIZE
	.align		4
.L_46:
        /*000c*/ 	.byte	0x04, 0x11
        /*000e*/ 	.short	(.L_48 - .L_47)
	.align		4
.L_47:
        /*0010*/ 	.word	index@(_Z16collectHistogramiPjPii)
        /*0014*/ 	.word	0x00000000


	//----- nvinfo : EIATTR_REGCOUNT
	.align		4
.L_48:
        /*0018*/ 	.byte	0x04, 0x2f
        /*001a*/ 	.short	(.L_50 - .L_49)
	.align		4
.L_49:
        /*001c*/ 	.word	index@(_Z25collectHistogramSharedMemiPjPii)
        /*0020*/ 	.word	0x00000016


	//----- nvinfo : EIATTR_FRAME_SIZE
	.align		4
.L_50:
        /*0024*/ 	.byte	0x04, 0x11
        /*0026*/ 	.short	(.L_52 - .L_51)
	.align		4
.L_51:
        /*0028*/ 	.word	index@(_Z25collectHistogramSharedMemiPjPii)
        /*002c*/ 	.word	0x00000000


	//----- nvinfo : EIATTR_REGCOUNT
	.align		4
.L_52:
        /*0030*/ 	.byte	0x04, 0x2f
        /*0032*/ 	.short	(.L_54 - .L_53)
	.align		4
.L_53:
        /*0034*/ 	.word	index@(_ZN3cub18CUB_300001_SM_10006detail11EmptyKernelIvEEvv)
        /*0038*/ 	.word	0x00000004


	//----- nvinfo : EIATTR_FRAME_SIZE
	.align		4
.L_54:
        /*003c*/ 	.byte	0x04, 0x11
        /*003e*/ 	.short	(.L_56 - .L_55)
	.align		4
.L_55:
        /*0040*/ 	.word	index@(_ZN3cub18CUB_300001_SM_10006detail11EmptyKernelIvEEvv)
        /*0044*/ 	.word	0x00000000


	//----- nvinfo : EIATTR_REGCOUNT
	.align		4
.L_56:
        /*0048*/ 	.byte	0x04, 0x2f
        /*004a*/ 	.short	(.L_58 - .L_57)
	.align		4
.L_57:
        /*004c*/ 	.word	index@(_ZN3cub18CUB_300001_SM_10006detail8for_each13static_kernelINS2_12policy_hub_t12policy_500_tElNS2_12op_wrapper_tIlN6thrust24THRUST_300001_SM_1000_NS6system6detail7generic6detail21binary_search_functorIPiNSC_18binary_search_lessENSC_3lbfEEENS8_12zip_iteratorIN4cuda3std3__45tupleIJNS8_6detail15normal_iteratorINS8_7pointerIiNS8_8cuda_cub5par_tENS8_11use_defaultESS_EEEENSO_INSP_IlSR_SS_SS_EEEEEEEEEEEEEvT0_T1_)
        /*0050*/ 	.word	0x00000014


	//----- nvinfo : EIATTR_FRAME_SIZE
	.align		4
.L_58:
        /*0054*/ 	.byte	0x04, 0x11
        /*0056*/ 	.short	(.L_60 - .L_59)
	.align		4
.L_59:
        /*0058*/ 	.word	index@(_ZN3cub18CUB_300001_SM_10006detail8for_each13static_kernelINS2_12policy_hub_t12policy_500_tElNS2_12op_wrapper_tIlN6thrust24THRUST_300001_SM_1000_NS6system6detail7generic6detail21binary_search_functorIPiNSC_18binary_search_lessENSC_3lbfEEENS8_12zip_iteratorIN4cuda3std3__45tupleIJNS8_6detail15normal_iteratorINS8_7pointerIiNS8_8cuda_cub5par_tENS8_11use_defaultESS_EEEENSO_INSP_IlSR_SS_SS_EEEEEEEEEEEEEvT0_T1_)
        /*005c*/ 	.word	0x00000000


	//----- nvinfo : EIATTR_REGCOUNT
	.align		4
.L_60:
        /*0060*/ 	.byte	0x04, 0x2f
        /*0062*/ 	.short	(.L_62 - .L_61)
	.align		4
.L_61:
        /*0064*/ 	.word	index@(_ZN3cub18CUB_300001_SM_10006detail4scan20DeviceScanInitKernelINS0_13ScanTileStateIiLb1EEEEEvT_i)
        /*0068*/ 	.word	0x00000008


	//----- nvinfo : EIATTR_FRAME_SIZE
	.align		4
.L_62:
        /*006c*/ 	.byte	0x04, 0x11
        /*006e*/ 	.short	(.L_64 - .L_63)
	.align		4
.L_63:
        /*0070*/ 	.word	index@(_ZN3cub18CUB_300001_SM_10006detail4scan20DeviceScanInitKernelINS0_13ScanTileStateIiLb1EEEEEvT_i)
        /*0074*/ 	.word	0x00000000


	//----- nvinfo : EIATTR_REGCOUNT
	.align		4
.L_64:
        /*0078*/ 	.byte	0x04, 0x2f
        /*007a*/ 	.short	(.L_66 - .L_65)
	.align		4
.L_65:
        /*007c*/ 	.word	index@(_ZN3cub18CUB_300001_SM_10006detail4scan16DeviceScanKernelINS2_10policy_hubIiiijN4cuda3std3__44plusIvEEE10Policy1000EPiSC_NS0_13ScanTileStateIiLb1EEES9_NS0_8NullTypeEjiLb0ESF_EEvT0_T1_T2_iT3_T4_T5_)
        /*0080*/ 	.word	0x00000038


	//----- nvinfo : EIATTR_FRAME_SIZE
	.align		4
.L_66:
        /*0084*/ 	.byte	0x04, 0x11
        /*0086*/ 	.short	(.L_68 - .L_67)
	.align		4
.L_67:
        /*0088*/ 	.word	index@(_ZN3cub18CUB_300001_SM_10006detail4scan16DeviceScanKernelINS2_10policy_hubIiiijN4cuda3std3__44plusIvEEE10Policy1000EPiSC_NS0_13ScanTileStateIiLb1EEES9_NS0_8NullTypeEjiLb0ESF_EEvT0_T1_T2_iT3_T4_T5_)
        /*008c*/ 	.word	0x00000000


	//----- nvinfo : EIATTR_REGCOUNT
	.align		4
.L_68:
        /*0090*/ 	.byte	0x04, 0x2f
        /*0092*/ 	.short	(.L_70 - .L_69)
	.align		4
.L_69:
        /*0094*/ 	.word	index@(_ZN3cub18CUB_300001_SM_10006detail4scan16DeviceScanKernelINS2_10policy_hubIiiimN4cuda3std3__44plusIvEEE10Policy1000EPiSC_NS0_13ScanTileStateIiLb1EEES9_NS0_8NullTypeEmiLb0ESF_EEvT0_T1_T2_iT3_T4_T5_)
        /*0098*/ 	.word	0x00000030


	//----- nvinfo : EIATTR_FRAME_SIZE
	.align		4
.L_70:
        /*009c*/ 	.byte	0x04, 0x11
        /*009e*/ 	.short	(.L_72 - .L_71)
	.align		4
.L_71:
        /*00a0*/ 	.word	index@(_ZN3cub18CUB_300001_SM_10006detail4scan16DeviceScanKernelINS2_10policy_hubIiiimN4cuda3std3__44plusIvEEE10Policy1000EPiSC_NS0_13ScanTileStateIiLb1EEES9_NS0_8NullTypeEmiLb0ESF_EEvT0_T1_T2_iT3_T4_T5_)
        /*00a4*/ 	.word	0x00000000


	//----- nvinfo : EIATTR_REGCOUNT
	.align		4
.L_72:
        /*00a8*/ 	.byte	0x04, 0x2f
        /*00aa*/ 	.short	(.L_74 - .L_73)
	.align		4
.L_73:
        /*00ac*/ 	.word	index@(_ZN3cub18CUB_300001_SM_10006detail4scan23DeviceCompactInitKernelINS0_13ScanTileStateIiLb1EEEPlEEvT_iT0_)
        /*00b0*/ 	.word	0x0000000a


	//----- nvinfo : EIATTR_FRAME_SIZE
	.align		4
.L_74:
        /*00b4*/ 	.byte	0x04, 0x11
        /*00b6*/ 	.short	(.L_76 - .L_75)
	.align		4
.L_75:
        /*00b8*/ 	.word	index@(_ZN3cub18CUB_300001_SM_10006detail4scan23DeviceCompactInitKernelINS0_13ScanTileStateIiLb1EEEPlEEvT_iT0_)
        /*00bc*/ 	.word	0x00000000


	//----- nvinfo : EIATTR_REGCOUNT
	.align		4
.L_76:
        /*00c0*/ 	.byte	0x04, 0x2f
        /*00c2*/ 	.short	(.L_78 - .L_77)
	.align		4
.L_77:
        /*00c4*/ 	.word	index@(_ZN3cub18CUB_300001_SM_10006detail6select23DeviceSelectSweepKernelINS2_10policy_hubIjNS0_8NullTypeEiLb0ELNS0_10SelectImplE0EE10Policy1000EPjPS5_S9_PlNS0_13ScanTileStateIiLb1EEE17belongsToPivotBinS5_iNS2_19streaming_context_tIlLb1EEELS6_0EEEvT0_T1_T2_T3_T4_T5_T6_T7_iT8_NS1_7vsmem_tE)
        /*00c8*/ 	.word	0x00000038


	//----- nvinfo : EIATTR_FRAME_SIZE
	.align		4
.L_78:
        /*00cc*/ 	.byte	0x04, 0x11
        /*00ce*/ 	.short	(.L_80 - .L_79)
	.align		4
.L_79:
        /*00d0*/ 	.word	index@(_ZN3cub18CUB_300001_SM_10006detail6select23DeviceSelectSweepKernelINS2_10policy_hubIjNS0_8NullTypeEiLb0ELNS0_10SelectImplE0EE10Policy1000EPjPS5_S9_PlNS0_13ScanTileStateIiLb1EEE17belongsToPivotBinS5_iNS2_19streaming_context_tIlLb1EEELS6_0EEEvT0_T1_T2_T3_T4_T5_T6_T7_iT8_NS1_7vsmem_tE)
        /*00d4*/ 	.word	0x00000000


	//----- nvinfo : EIATTR_REGCOUNT
	.align		4
.L_80:
        /*00d8*/ 	.byte	0x04, 0x2f
        /*00da*/ 	.short	(.L_82 - .L_81)
	.align		4
.L_81:
        /*00dc*/ 	.word	index@(_ZN3cub18CUB_300001_SM_10006detail6select23DeviceSelectSweepKernelINS2_10policy_hubIiNS0_8NullTypeEiLb0ELNS0_10SelectImplE0EE10Policy1000EPiPS5_PjPlNS0_13ScanTileStateIiLb1EEE22keyValueBelowThresholdS5_iNS2_19streaming_context_tIlLb1EEELS6_0EEEvT0_T1_T2_T3_T4_T5_T6_T7_iT8_NS1_7vsmem_tE)
        /*00e0*/ 	.word	0x00000050


	//----- nvinfo : EIATTR_FRAME_SIZE
	.align		4
.L_82:
        /*00e4*/ 	.byte	0x04, 0x11
        /*00e6*/ 	.short	(.L_84 - .L_83)
	.align		4
.L_83:
        /*00e8*/ 	.word	index@(_ZN3cub18CUB_300001_SM_10006detail6select23DeviceSelectSweepKernelINS2_10policy_hubIiNS0_8NullTypeEiLb0ELNS0_10SelectImplE0EE10Policy1000EPiPS5_PjPlNS0_13ScanTileStateIiLb1EEE22keyValueBelowThresholdS5_iNS2_19streaming_context_tIlLb1EEELS6_0EEEvT0_T1_T2_T3_T4_T5_T6_T7_iT8_NS1_7vsmem_tE)
        /*00ec*/ 	.word	0x00000000


	//----- nvinfo : EIATTR_MIN_STACK_SIZE
	.align		4
.L_84:
        /*00f0*/ 	.byte	0x04, 0x12
        /*00f2*/ 	.short	(.L_86 - .L_85)
	.align		4
.L_85:
        /*00f4*/ 	.word	index@(_ZN3cub18CUB_300001_SM_10006detail6select23DeviceSelectSweepKernelINS2_10policy_hubIiNS0_8NullTypeEiLb0ELNS0_10SelectImplE0EE10Policy1000EPiPS5_PjPlNS0_13ScanTileStateIiLb1EEE22keyValueBelowThresholdS5_iNS2_19streaming_context_tIlLb1EEELS6_0EEEvT0_T1_T2_T3_T4_T5_T6_T7_iT8_NS1_7vsmem_tE)
        /*00f8*/ 	.word	0x00000000


	//----- nvinfo : EIATTR_MIN_STACK_SIZE
	.align		4
.L_86:
        /*00fc*/ 	.byte	0x04, 0x12
        /*00fe*/ 	.short	(.L_88 - .L_87)
	.align		4
.L_87:
        /*0100*/ 	.word	index@(_ZN3cub18CUB_300001_SM_10006detail6select23DeviceSelectSweepKernelINS2_10policy_hubIjNS0_8NullTypeEiLb0ELNS0_10SelectImplE0EE10Policy1000EPjPS5_S9_PlNS0_13ScanTileStateIiLb1EEE17belongsToPivotBinS5_iNS2_19streaming_context_tIlLb1EEELS6_0EEEvT0_T1_T2_T3_T4_T5_T6_T7_iT8_NS1_7vsmem_tE)
        /*0104*/ 	.word	0x00000000


	//----- nvinfo : EIATTR_MIN_STACK_SIZE
	.align		4
.L_88:
        /*0108*/ 	.byte	0x04, 0x12
        /*010a*/ 	.short	(.L_90 - .L_89)
	.align		4
.L_89:
        /*010c*/ 	.word	index@(_ZN3cub18CUB_300001_SM_10006detail4scan23DeviceCompactInitKernelINS0_13ScanTileStateIiLb1EEEPlEEvT_iT0_)
        /*0110*/ 	.word	0x00000000


	//----- nvinfo : EIATTR_MIN_STACK_SIZE
	.align		4
.L_90:
        /*0114*/ 	.byte	0x04, 0x12
        /*0116*/ 	.short	(.L_92 - .L_91)
	.align		4
.L_91:
        /*0118*/ 	.word	index@(_ZN3cub18CUB_300001_SM_10006detail4scan16DeviceScanKernelINS2_10policy_hubIiiimN4cuda3std3__44plusIvEEE10Policy1000EPiSC_NS0_13ScanTileStateIiLb1EEES9_NS0_8NullTypeEmiLb0ESF_EEvT0_T1_T2_iT3_T4_T5_)
        /*011c*/ 	.word	0x00000000


	//----- nvinfo : EIATTR_MIN_STACK_SIZE
	.align		4
.L_92:
        /*0120*/ 	.byte	0x04, 0x12
        /*0122*/ 	.short	(.L_94 - .L_93)
	.align		4
.L_93:
        /*0124*/ 	.word	index@(_ZN3cub18CUB_300001_SM_10006detail4scan16DeviceScanKernelINS2_10policy_hubIiiijN4cuda3std3__44plusIvEEE10Policy1000EPiSC_NS0_13ScanTileStateIiLb1EEES9_NS0_8NullTypeEjiLb0ESF_EEvT0_T1_T2_iT3_T4_T5_)
        /*0128*/ 	.word	0x00000000


	//----- nvinfo : EIATTR_MIN_STACK_SIZE
	.align		4
.L_94:
        /*012c*/ 	.byte	0x04, 0x12
        /*012e*/ 	.short	(.L_96 - .L_95)
	.align		4
.L_95:
        /*0130*/ 	.word	index@(_ZN3cub18CUB_300001_SM_10006detail4scan20DeviceScanInitKernelINS0_13ScanTileStateIiLb1EEEEEvT_i)
        /*0134*/ 	.word	0x00000000


	//----- nvinfo : EIATTR_MIN_STACK_SIZE
	.align		4
.L_96:
        /*0138*/ 	.byte	0x04, 0x12
        /*013a*/ 	.short	(.L_98 - .L_97)
	.align		4
.L_97:
        /*013c*/ 	.word	index@(_ZN3cub18CUB_300001_SM_10006detail8for_each13static_kernelINS2_12policy_hub_t12policy_500_tElNS2_12op_wrapper_tIlN6thrust24THRUST_300001_SM_1000_NS6system6detail7generic6detail21binary_search_functorIPiNSC_18binary_search_lessENSC_3lbfEEENS8_12zip_iteratorIN4cuda3std3__45tupleIJNS8_6detail15normal_iteratorINS8_7pointerIiNS8_8cuda_cub5par_tENS8_11use_defaultESS_EEEENSO_INSP_IlSR_SS_SS_EEEEEEEEEEEEEvT0_T1_)
        /*0140*/ 	.word	0x00000000


	//----- nvinfo : EIATTR_MIN_STACK_SIZE
	.align		4
.L_98:
        /*0144*/ 	.byte	0x04, 0x12
        /*0146*/ 	.short	(.L_100 - .L_99)
	.align		4
.L_99:
        /*0148*/ 	.word	index@(_ZN3cub18CUB_300001_SM_10006detail11EmptyKernelIvEEvv)
        /*014c*/ 	.word	0x00000000


	//----- nvinfo : EIATTR_MIN_STACK_SIZE
	.align		4
.L_100:
        /*0150*/ 	.byte	0x04, 0x12
        /*0152*/ 	.short	(.L_102 - .L_101)
	.align		4
.L_101:
        /*0154*/ 	.word	index@(_Z25collectHistogramSharedMemiPjPii)
        /*0158*/ 	.word	0x00000000


	//----- nvinfo : EIATTR_MIN_STACK_SIZE
	.align		4
.L_102:
        /*015c*/ 	.byte	0x04, 0x12
        /*015e*/ 	.short	(.L_104 - .L_103)
	.align		4
.L_103:
        /*0160*/ 	.word	index@(_Z16collectHistogramiPjPii)
        /*0164*/ 	.word	0x00000000
.L_104:


//--------------------- .nv.compat                --------------------------
	.section	.nv.compat,"",@"SHT_CUDA_COMPAT_INFO"
	.align	4
        /*0000*/ 	.byte	0x02, 0x09, 0x00, 0x00, 0x02, 0x02, 0x01, 0x00, 0x02, 0x05, 0x05, 0x00, 0x03, 0x07, 0x01, 0x01
        /*0010*/ 	.byte	0x02, 0x03, 0x00, 0x00, 0x02, 0x06, 0x01, 0x00, 0x04, 0x0b, 0x08, 0x00, 0x09, 0x00, 0x00, 0x00
        /*0020*/ 	.byte	0x00, 0x00, 0x00, 0x00


//--------------------- .nv.info._ZN3cub18CUB_300001_SM_10006detail6select23DeviceSelectSweepKernelINS2_10policy_hubIiNS0_8NullTypeEiLb0ELNS0_10SelectImplE0EE10Policy1000EPiPS5_PjPlNS0_13ScanTileStateIiLb1EEE22keyValueBelowThresholdS5_iNS2_19streaming_context_tIlLb1EEELS6_0EEEvT0_T1_T2_T3_T4_T5_T6_T7_iT8_NS1_7vsmem_tE --------------------------
	.section	.nv.info._ZN3cub18CUB_300001_SM_10006detail6select23DeviceSelectSweepKernelINS2_10policy_hubIiNS0_8NullTypeEiLb0ELNS0_10SelectImplE0EE10Policy1000EPiPS5_PjPlNS0_13ScanTileStateIiLb1EEE22keyValueBelowThresholdS5_iNS2_19streaming_context_tIlLb1EEELS6_0EEEvT0_T1_T2_T3_T4_T5_T6_T7_iT8_NS1_7vsmem_tE,"",@"SHT_CUDA_INFO"
	.sectionflags	@""
	.align	4


	//----- nvinfo : EIATTR_CUDA_API_VERSION
	.align		4
        /*0000*/ 	.byte	0x04, 0x37
        /*0002*/ 	.short	(.L_106 - .L_105)
.L_105:
        /*0004*/ 	.word	0x00000082


	//----- nvinfo : EIATTR_KPARAM_INFO
	.align		4
.L_106:
        /*0008*/ 	.byte	0x04, 0x17
        /*000a*/ 	.short	(.L_108 - .L_107)
.L_107:
        /*000c*/ 	.word	0x00000000
        /*0010*/ 	.short	0x000a
        /*0012*/ 	.short	0x0070
        /*0014*/ 	.byte	0x00, 0xf0, 0x21, 0x00


	//----- nvinfo : EIATTR_KPARAM_INFO
	.align		4
.L_108:
        /*0018*/ 	.byte	0x04, 0x17
        /*001a*/ 	.short	(.L_110 - .L_109)
.L_109:
        /*001c*/ 	.word	0x00000000
        /*0020*/ 	.short	0x0009
        /*0022*/ 	.short	0x0048
        /*0024*/ 	.byte	0x00, 0xf0, 0xa1, 0x00


	//----- nvinfo : EIATTR_KPARAM_INFO
	.align		4
.L_110:
        /*0028*/ 	.byte	0x04, 0x17
        /*002a*/ 	.short	(.L_112 - .L_111)
.L_111:
        /*002c*/ 	.word	0x00000000
        /*0030*/ 	.short	0x0008
        /*0032*/ 	.short	0x0040
        /*0034*/ 	.byte	0x00, 0xf0, 0x11, 0x00


	//----- nvinfo : EIATTR_KPARAM_INFO
	.align		4
.L_112:
        /*0038*/ 	.byte	0x04, 0x17
        /*003a*/ 	.short	(.L_114 - .L_113)
.L_113:
        /*003c*/ 	.word	0x00000000
        /*0040*/ 	.short	0x0007
        /*0042*/ 	.short	0x003c
        /*0044*/ 	.byte	0x00, 0xf0, 0x11, 0x00


	//----- nvinfo : EIATTR_KPARAM_INFO
	.align		4
.L_114:
        /*0048*/ 	.byte	0x04, 0x17
        /*004a*/ 	.short	(.L_116 - .L_115)
.L_115:
        /*004c*/ 	.word	0x00000000
        /*0050*/ 	.short	0x0006
        /*0052*/ 	.short	0x0038
        /*0054*/ 	.byte	0x00, 0xf0, 0x05, 0x00


	//----- nvinfo : EIATTR_KPARAM_INFO
	.align		4
.L_116:
        /*0058*/ 	.byte	0x04, 0x17
        /*005a*/ 	.short	(.L_118 - .L_117)
.L_117:
        /*005c*/ 	.word	0x00000000
        /*0060*/ 	.short	0x0005
        /*0062*/ 	.short	0x0028
        /*0064*/ 	.byte	0x00, 0xf0, 0x41, 0x00


	//----- nvinfo : EIATTR_KPARAM_INFO
	.align		4
.L_118:
        /*0068*/ 	.byte	0x04, 0x17
        /*006a*/ 	.short	(.L_120 - .L_119)
.L_119:
        /*006c*/ 	.word	0x00000000
        /*0070*/ 	.short	0x0004
        /*0072*/ 	.short	0x0020
        /*0074*/ 	.byte	0x00, 0xf0, 0x21, 0x00


	//----- nvinfo : EIATTR_KPARAM_INFO
	.align		4
.L_120:
        /*0078*/ 	.byte	0x04, 0x17
        /*007a*/ 	.short	(.L_122 - .L_121)
.L_121:
        /*007c*/ 	.word	0x00000000
        /*0080*/ 	.short	0x0003
        /*0082*/ 	.short	0x0018
        /*0084*/ 	.byte	0x00, 0xf5, 0x21, 0x00


	//----- nvinfo : EIATTR_KPARAM_INFO
	.align		4
.L_122:
        /*0088*/ 	.byte	0x04, 0x17
        /*008a*/ 	.short	(.L_124 - .L_123)
.L_123:
        /*008c*/ 	.word	0x00000000
        /*0090*/ 	.short	0x0002
        /*0092*/ 	.short	0x0010
        /*0094*/ 	.byte	0x00, 0xf5, 0x21, 0x00


	//----- nvinfo : EIATTR_KPARAM_INFO
	.align		4
.L_124:
        /*0098*/ 	.byte	0x04, 0x17
        /*009a*/ 	.short	(.L_126 - .L_125)
.L_125:
        /*009c*/ 	.word	0x00000000
        /*00a0*/ 	.short	0x0001
        /*00a2*/ 	.short	0x0008
        /*00a4*/ 	.byte	0x00, 0xf5, 0x21, 0x00


	//----- nvinfo : EIATTR_KPARAM_INFO
	.align		4
.L_126:
        /*00a8*/ 	.byte	0x04, 0x17
        /*00aa*/ 	.short	(.L_128 - .L_127)
.L_127:
        /*00ac*/ 	.word	0x00000000
        /*00b0*/ 	.short	0x0000
        /*00b2*/ 	.short	0x0000
        /*00b4*/ 	.byte	0x00, 0xf5, 0x21, 0x00


	//----- nvinfo : EIATTR_SPARSE_MMA_MASK
	.align		4
.L_128:
        /*00b8*/ 	.byte	0x03, 0x50
        /*00ba*/ 	.short	0x0000


	//----- nvinfo : EIATTR_MAXREG_COUNT
	.align		4
        /*00bc*/ 	.byte	0x03, 0x1b
        /*00be*/ 	.short	0x00a8


	//----- nvinfo : EIATTR_NUM_BARRIERS
	.align		4
        /*00c0*/ 	.byte	0x02, 0x4c
        /*00c2*/ 	.byte	0x01
	.zero		1


	//----- nvinfo : EIATTR_MERCURY_ISA_VERSION
	.align		4
        /*00c4*/ 	.byte	0x03, 0x5f
        /*00c6*/ 	.short	0x0101


	//----- nvinfo : EIATTR_UNUSED_LOAD_BYTE_OFFSET
	.align		4
        /*00c8*/ 	.byte	0x04, 0x44
        /*00ca*/ 	.short	(.L_130 - .L_129)


	//   ....[0]....
.L_129:
        /*00cc*/ 	.word	0x0000a7c0
        /*00d0*/ 	.word	0x0000fff0


	//----- nvinfo : EIATTR_COOP_GROUP_MASK_REGIDS
	.align		4
.L_130:
        /*00d4*/ 	.byte	0x04, 0x29
        /*00d6*/ 	.short	(.L_132 - .L_131)


	//   ....[0]....
.L_131:
        /*00d8*/ 	.word	0xffffffff


	//   ....[1]....
        /*00dc*/ 	.word	0xffffffff


	//   ....[2]....
        /*00e0*/ 	.word	0xffffffff


	//   ....[3]....
        /*00e4*/ 	.word	0xffffffff


	//   ....[4]....
        /*00e8*/ 	.word	0xffffffff


	//   ....[5]....
        /*00ec*/ 	.word	0xffffffff


	//   ....[6]....
        /*00f0*/ 	.word	0xffffffff


	//   ....[7]....
        /*00f4*/ 	.word	0xffffffff


	//   ....[8]....
        /*00f8*/ 	.word	0xffffffff


	//   ....[9]....
        /*00fc*/ 	.word	0xffffffff


	//   ....[10]....
        /*0100*/ 	.word	0xffffffff


	//   ....[11]....
        /*0104*/ 	.word	0xffffffff


	//   ....[12]....
        /*0108*/ 	.word	0xffffffff


	//   ....[13]....
        /*010c*/ 	.word	0xffffffff


	//   ....[14]....
        /*0110*/ 	.word	0xffffffff


	//   ....[15]....
        /*0114*/ 	.word	0xffffffff


	//   ....[16]....
        /*0118*/ 	.word	0xffffffff


	//   ....[17]....
        /*011c*/ 	.word	0xffffffff


	//   ....[18]....
        /*0120*/ 	.word	0xffffffff


	//   ....[19]....
        /*0124*/ 	.word	0xffffffff


	//   ....[20]....
        /*0128*/ 	.word	0xffffffff


	//   ....[21]....
        /*012c*/ 	.word	0xffffffff


	//   ....[22]....
        /*0130*/ 	.word	0xffffffff


	//   ....[23]....
        /*0134*/ 	.word	0xffffffff


	//   ....[24]....
        /*0138*/ 	.word	0xffffffff


	//   ....[25]....
        /*013c*/ 	.word	0xffffffff


	//   ....[26]....
        /*0140*/ 	.word	0xffffffff


	//   ....[27]....
        /*0144*/ 	.word	0xffffffff


	//   ....[28]....
        /*0148*/ 	.word	0xffffffff


	//   ....[29]....
        /*014c*/ 	.word	0xffffffff


	//   ....[30]....
        /*0150*/ 	.word	0xffffffff


	//   ....[31]....
        /*0154*/ 	.word	0xffffffff


	//   ....[32]....
        /*0158*/ 	.word	0xffffffff


	//   ....[33]....
        /*015c*/ 	.word	0xffffffff


	//   ....[34]....
        /*0160*/ 	.word	0xffffffff


	//   ....[35]....
        /*0164*/ 	.word	0xffffffff


	//   ....[36]....
        /*0168*/ 	.word	0xffffffff


	//   ....[37]....
        /*016c*/ 	.word	0xffffffff


	//   ....[38]....
        /*0170*/ 	.word	0xffffffff


	//   ....[39]....
        /*0174*/ 	.word	0xffffffff


	//   ....[40]....
        /*0178*/ 	.word	0xffffffff


	//   ....[41]....
        /*017c*/ 	.word	0xffffffff


	//   ....[42]....
        /*0180*/ 	.word	0xffffffff


	//   ....[43]....
        /*0184*/ 	.word	0xffffffff


	//   ....[44]....
        /*0188*/ 	.word	0xffffffff


	//   ....[45]....
        /*018c*/ 	.word	0xffffffff


	//   ....[46]....
        /*0190*/ 	.word	0xffffffff


	//   ....[47]....
        /*0194*/ 	.word	0xffffffff


	//   ....[48]....
        /*0198*/ 	.word	0xffffffff


	//   ....[49]....
        /*019c*/ 	.word	0xffffffff


	//   ....[50]....
        /*01a0*/ 	.word	0xffffffff


	//   ....[51]....
        /*01a4*/ 	.word	0xffffffff


	//   ....[52]....
        /*01a8*/ 	.word	0xffffffff


	//   ....[53]....
        /*01ac*/ 	.word	0xffffffff


	//   ....[54]....
        /*01b0*/ 	.word	0xffffffff


	//   ....[55]....
        /*01b4*/ 	.word	0xffffffff


	//   ....[56]....
        /*01b8*/ 	.word	0xffffffff


	//   ....[57]....
        /*01bc*/ 	.word	0xffffffff


	//   ....[58]....
        /*01c0*/ 	.word	0xffffffff


	//   ....[59]....
        /*01c4*/ 	.word	0xffffffff


	//   ....[60]....
        /*01c8*/ 	.word	0x05000008


	//   ....[61]....
        /*01cc*/ 	.word	0x05000008


	//   ....[62]....
        /*01d0*/ 	.word	0x05000008


	//   ....[63]....
        /*01d4*/ 	.word	0x05000008


	//   ....[64]....
        /*01d8*/ 	.word	0x05000008


	//   ....[65]....
        /*01dc*/ 	.word	0x05000008


	//   ....[66]....
        /*01e0*/ 	.word	0x05000008


	//   ....[67]....
        /*01e4*/ 	.word	0x05000008


	//   ....[68]....
        /*01e8*/ 	.word	0x05000008


	//   ....[69]....
        /*01ec*/ 	.word	0x05000008


	//   ....[70]....
        /*01f0*/ 	.word	0x05000008


	//   ....[71]....
        /*01f4*/ 	.word	0x05000008


	//   ....[72]....
        /*01f8*/ 	.word	0x05000008


	//   ....[73]....
        /*01fc*/ 	.word	0x05000008


	//   ....[74]....
        /*0200*/ 	.word	0x05000008


	//   ....[75]....
        /*0204*/ 	.word	0x05000008


	//   ....[76]....
        /*0208*/ 	.word	0x05000008


	//   ....[77]....
        /*020c*/ 	.word	0x05000008


	//   ....[78]....
        /*0210*/ 	.word	0x05000008


	//   ....[79]....
        /*0214*/ 	.word	0x05000008


	//   ....[80]....
        /*0218*/ 	.word	0x05000008


	//   ....[81]....
        /*021c*/ 	.word	0x05000008


	//   ....[82]....
        /*0220*/ 	.word	0x05000008


	//   ....[83]....
        /*0224*/ 	.word	0x05000008


	//   ....[84]....
        /*0228*/ 	.word	0x05000008


	//   ....[85]....
        /*022c*/ 	.word	0x05000008


	//   ....[86]....
        /*0230*/ 	.word	0x05000008


	//   ....[87]....
        /*0234*/ 	.word	0x05000008


	//   ....[88]....
        /*0238*/ 	.word	0x05000008


	//   ....[89]....
        /*023c*/ 	.word	0x05000008


	//   ....[90]....
        /*0240*/ 	.word	0x05000008


	//   ....[91]....
        /*0244*/ 	.word	0x05000008


	//   ....[92]....
        /*0248*/ 	.word	0x05000008


	//   ....[93]....
        /*024c*/ 	.word	0x05000008


	//   ....[94]....
        /*0250*/ 	.word	0x05000008


	//   ....[95]....
        /*0254*/ 	.word	0x05000008


	//----- nvinfo : EIATTR_COOP_GROUP_INSTR_OFFSETS
	.align		4
.L_132:
        /*0258*/ 	.byte	0x04, 0x28
        /*025a*/ 	.short	(.L_134 - .L_133)


	//   ....[0]....
.L_133:
        /*025c*/ 	.word	0x00000470


	//   ....[1]....
        /*0260*/ 	.word	0x00000b60


	//   ....[2]....
        /*0264*/ 	.word	0x00000b80


	//   ....[3]....
        /*0268*/ 	.word	0x00000bb0


	//   ....[4]....
        /*026c*/ 	.word	0x00000bf0


	//   ....[5]....
        /*0270*/ 	.word	0x00000c50


	//   ....[6]....
        /*0274*/ 	.word	0x00002c70


	//   ....[7]....
        /*0278*/ 	.word	0x00003250


	//   ....[8]....
        /*027c*/ 	.word	0x00003280


	//   ....[9]....
        /*0280*/ 	.word	0x000032a0


	//   ....[10]....
        /*0284*/ 	.word	0x000032c0


	//   ....[11]....
        /*0288*/ 	.word	0x000032e0


	//   ....[12]....
        /*028c*/ 	.word	0x00003690


	//   ....[13]....
        /*0290*/ 	.word	0x00003880


	//   ....[14]....
        /*0294*/ 	.word	0x00003920


	//   ....[15]....
        /*0298*/ 	.word	0x00003990


	//   ....[16]....
        /*029c*/ 	.word	0x000039f0


	//   ....[17]....
        /*02a0*/ 	.word	0x00003a30


	//   ....[18]....
        /*02a4*/ 	.word	0x00003a90


	//   ....[19]....
        /*02a8*/ 	.word	0x00003ae0


	//   ....[20]....
        /*02ac*/ 	.word	0x00003af0


	//   ....[21]....
        /*02b0*/ 	.word	0x00003bf0


	//   ....[22]....
        /*02b4*/ 	.word	0x00003de0


	//   ....[23]....
        /*02b8*/ 	.word	0x00003e30


	//   ....[24]....
        /*02bc*/ 	.word	0x00003eb0


	//   ....[25]....
        /*02c0*/ 	.word	0x00003f10


	//   ....[26]....
        /*02c4*/ 	.word	0x00003f50


	//   ....[27]....
        /*02c8*/ 	.word	0x00003fb0


	//   ....[28]....
        /*02cc*/ 	.word	0x00003ff0


	//   ....[29]....
        /*02d0*/ 	.word	0x00004000


	//   ....[30]....
        /*02d4*/ 	.word	0x000061e0


	//   ....[31]....
        /*02d8*/ 	.word	0x00006b60


	//   ....[32]....
        /*02dc*/ 	.word	0x00006b80


	//   ....[33]....
        /*02e0*/ 	.word	0x00006ba0


	//   ....[34]....
        /*02e4*/ 	.word	0x00006bc0


	//   ....[35]....
        /*02e8*/ 	.word	0x00006bf0


	//   ....[36]....
        /*02ec*/ 	.word	0x00008ec0


	//   ....[37]....
        /*02f0*/ 	.word	0x00009820


	//   ....[38]....
        /*02f4*/ 	.word	0x00009840


	//   ....[39]....
        /*02f8*/ 	.word	0x00009860


	//   ....[40]....
        /*02fc*/ 	.word	0x00009880


	//   ....[41]....
        /*0300*/ 	.word	0x000098b0


	//   ....[42]....
        /*0304*/ 	.word	0x00009c90


	//   ....[43]....
        /*0308*/ 	.word	0x00009e80


	//   ....[44]....
        /*030c*/ 	.word	0x00009f00


	//   ....[45]....
        /*0310*/ 	.word	0x00009f70


	//   ....[46]....
        /*0314*/ 	.word	0x00009fd0


	//   ....[47]....
        /*0318*/ 	.word	0x0000a010


	//   ....[48]....
        /*031c*/ 	.word	0x0000a070


	//   ....[49]....
        /*0320*/ 	.word	0x0000a0c0


	//   ....[50]....
        /*0324*/ 	.word	0x0000a0d0


	//   ....[51]....
        /*0328*/ 	.word	0x0000a1d0


	//   ....[52]....
        /*032c*/ 	.word	0x0000a3c0


	//   ....[53]....
        /*0330*/ 	.word	0x0000a410


	//   ....[54]....
        /*0334*/ 	.word	0x0000a490


	//   ....[55]....
        /*0338*/ 	.word	0x0000a4f0


	//   ....[56]....
        /*033c*/ 	.word	0x0000a530


	//   ....[57]....
        /*0340*/ 	.word	0x0000a590


	//   ....[58]....
        /*0344*/ 	.word	0x0000a5d0


	//   ....[59]....
        /*0348*/ 	.word	0x0000a5e0


	//   ....[60]....
        /*034c*/ 	.word	0x0000c380


	//   ....[61]....
        /*0350*/ 	.word	0x0000c400


	//   ....[62]....
        /*0354*/ 	.word	0x0000c490


	//   ....[63]....
        /*0358*/ 	.word	0x0000c540


	//   ....[64]....
        /*035c*/ 	.word	0x0000c5c0


	//   ....[65]....
        /*0360*/ 	.word	0x0000c670


	//   ....[66]....
        /*0364*/ 	.word	0x0000c700


	//   ....[67]....
        /*0368*/ 	.word	0x0000c790


	//   ....[68]....
        /*036c*/ 	.word	0x0000c810


	//   ....[69]....
        /*0370*/ 	.word	0x0000c880


	//   ....[70]....
        /*0374*/ 	.word	0x0000c900


	//   ....[71]....
        /*0378*/ 	.word	0x0000c980


	//   ....[72]....
        /*037c*/ 	.word	0x0000ca40


	//   ....[73]....
        /*0380*/ 	.word	0x0000cac0


	//   ....[74]....
        /*0384*/ 	.word	0x0000cb60


	//   ....[75]....
        /*0388*/ 	.word	0x0000cbe0


	//   ....[76]....
        /*038c*/ 	.word	0x0000cc80


	//   ....[77]....
        /*0390*/ 	.word	0x0000cce0


	//   ....[78]....
        /*0394*/ 	.word	0x0000cd50


	//   ....[79]....
        /*0398*/ 	.word	0x0000cdd0


	//   ....[80]....
        /*039c*/ 	.word	0x0000ce60


	//   ....[81]....
        /*03a0*/ 	.word	0x0000cf10


	//   ....[82]....
        /*03a4*/ 	.word	0x0000cf90


	//   ....[83]....
        /*03a8*/ 	.word	0x0000d040


	//   ....[84]....
        /*03ac*/ 	.word	0x0000d0d0


	//   ....[85]....
        /*03b0*/ 	.word	0x0000d160


	//   ....[86]....
        /*03b4*/ 	.word	0x0000d1e0


	//   ....[87]....
        /*03b8*/ 	.word	0x0000d250


	//   ....[88]....
        /*03bc*/ 	.word	0x0000d2d0


	//   ....[89]....
        /*03c0*/ 	.word	0x0000d350


	//   ....[90]....
        /*03c4*/ 	.word	0x0000d410


	//   ....[91]....
        /*03c8*/ 	.word	0x0000d490


	//   ....[92]....
        /*03cc*/ 	.word	0x0000d530


	//   ....[93]....
        /*03d0*/ 	.word	0x0000d5b0


	//   ....[94]....
        /*03d4*/ 	.word	0x0000d650


	//   ....[95]....
        /*03d8*/ 	.word	0x0000d6b0


	//----- nvinfo : EIATTR_VRC_CTA_INIT_COUNT
	.align		4
.L_134:
        /*03dc*/ 	.byte	0x02, 0x4a
	.zero		1
	.zero		1


	//----- nvinfo : EIATTR_EXIT_INSTR_OFFSETS
	.align		4
        /*03e0*/ 	.byte	0x04, 0x1c
        /*03e2*/ 	.short	(.L_136 - .L_135)


	//   ....[0]....
.L_135:
        /*03e4*/ 	.word	0x00001f10


	//   ....[1]....
        /*03e8*/ 	.word	0x00001fd0


	//   ....[2]....
        /*03ec*/ 	.word	0x000022e0


	//   ....[3]....
        /*03f0*/ 	.word	0x00002560


	//   ....[4]....
        /*03f4*/ 	.word	0x000028e0


	//   ....[5]....
        /*03f8*/ 	.word	0x000051e0


	//   ....[6]....
        /*03fc*/ 	.word	0x000052a0


	//   ....[7]....
        /*0400*/ 	.word	0x000056a0


	//   ....[8]....
        /*0404*/ 	.word	0x000058c0


	//   ....[9]....
        /*0408*/ 	.word	0x00005bf0


	//   ....[10]....
        /*040c*/ 	.word	0x0000c1a0


	//   ....[11]....
        /*0410*/ 	.word	0x0000c280


	//   ....[12]....
        /*0414*/ 	.word	0x0000c330


	//----- nvinfo : EIATTR_MAX_THREADS
	.align		4
.L_136:
        /*0418*/ 	.byte	0x04, 0x05
        /*041a*/ 	.short	(.L_138 - .L_137)
.L_137:
        /*041c*/ 	.word	0x00000180
        /*0420*/ 	.word	0x00000001
        /*0424*/ 	.word	0x00000001


	//----- nvinfo : EIATTR_CRS_STACK_SIZE
	.align		4
.L_138:
        /*0428*/ 	.byte	0x04, 0x1e
        /*042a*/ 	.short	(.L_140 - .L_139)
.L_139:
        /*042c*/ 	.word	0x00000000


	//----- nvinfo : EIATTR_CBANK_PARAM_SIZE
	.align		4
.L_140:
        /*0430*/ 	.byte	0x03, 0x19
        /*0432*/ 	.short	0x0078


	//----- nvinfo : EIATTR_PARAM_CBANK
	.align		4
        /*0434*/ 	.byte	0x04, 0x0a
        /*0436*/ 	.short	(.L_142 - .L_141)
	.align		4
.L_141:
        /*0438*/ 	.word	index@(.nv.constant0._ZN3cub18CUB_300001_SM_10006detail6select23DeviceSelectSweepKernelINS2_10policy_hubIiNS0_8NullTypeEiLb0ELNS0_10SelectImplE0EE10Policy1000EPiPS5_PjPlNS0_13ScanTileStateIiLb1EEE22keyValueBelowThresholdS5_iNS2_19streaming_context_tIlLb1EEELS6_0EEEvT0_T1_T2_T3_T4_T5_T6_T7_iT8_NS1_7vsmem_tE)
        /*043c*/ 	.short	0x0380
        /*043e*/ 	.short	0x0078


	//----- nvinfo : EIATTR_SW_WAR
	.align		4
.L_142:
        /*0440*/ 	.byte	0x04, 0x36
        /*0442*/ 	.short	(.L_144 - .L_143)
.L_143:
        /*0444*/ 	.word	0x00000008
.L_144:


//--------------------- .nv.info._ZN3cub18CUB_300001_SM_10006detail6select23DeviceSelectSweepKernelINS2_10policy_hubIjNS0_8NullTypeEiLb0ELNS0_10SelectImplE0EE10Policy1000EPjPS5_S9_PlNS0_13ScanTileStateIiLb1EEE17belongsToPivotBinS5_iNS2_19streaming_context_tIlLb1EEELS6_0EEEvT0_T1_T2_T3_T4_T5_T6_T7_iT8_NS1_7vsmem_tE --------------------------
	.section	.nv.info._ZN3cub18CUB_300001_SM_10006detail6select23DeviceSelectSweepKernelINS2_10policy_hubIjNS0_8NullTypeEiLb0ELNS0_10SelectImplE0EE10Policy1000EPjPS5_S9_PlNS0_13ScanTileStateIiLb1EEE17belongsToPivotBinS5_iNS2_19streaming_context_tIlLb1EEELS6_0EEEvT0_T1_T2_T3_T4_T5_T6_T7_iT8_NS1_7vsmem_tE,"",@"SHT_CUDA_INFO"
	.sectionflags	@""
	.align	4


	//----- nvinfo : EIATTR_CUDA_API_VERSION
	.align		4
        /*0000*/ 	.byte	0x04, 0x37
        /*0002*/ 	.short	(.L_146 - .L_145)
.L_145:
        /*0004*/ 	.word	0x00000082


	//----- nvinfo : EIATTR_KPARAM_INFO
	.align		4
.L_146:
        /*0008*/ 	.byte	0x04, 0x17
        /*000a*/ 	.short	(.L_148 - .L_147)
.L_147:
        /*000c*/ 	.word	0x00000000
        /*0010*/ 	.short	0x000a
        /*0012*/ 	.short	0x0068
        /*0014*/ 	.byte	0x00, 0xf0, 0x21, 0x00


	//----- nvinfo : EIATTR_KPARAM_INFO
	.align		4
.L_148:
        /*0018*/ 	.byte	0x04, 0x17
        /*001a*/ 	.short	(.L_150 - .L_149)
.L_149:
        /*001c*/ 	.word	0x00000000
        /*0020*/ 	.short	0x0009
        /*0022*/ 	.short	0x0040
        /*0024*/ 	.byte	0x00, 0xf0, 0xa1, 0x00


	//----- nvinfo : EIATTR_KPARAM_INFO
	.align		4
.L_150:
        /*0028*/ 	.byte	0x04, 0x17
        /*002a*/ 	.short	(.L_152 - .L_151)
.L_151:
        /*002c*/ 	.word	0x00000000
        /*0030*/ 	.short	0x0008
        /*0032*/ 	.short	0x0038
        /*0034*/ 	.byte	0x00, 0xf0, 0x11, 0x00


	//----- nvinfo : EIATTR_KPARAM_INFO
	.align		4
.L_152:
        /*0038*/ 	.byte	0x04, 0x17
        /*003a*/ 	.short	(.L_154 - .L_153)
.L_153:
        /*003c*/ 	.word	0x00000000
        /*0040*/ 	.short	0x0007
        /*0042*/ 	.short	0x0034
        /*0044*/ 	.byte	0x00, 0xf0, 0x11, 0x00


	//----- nvinfo : EIATTR_KPARAM_INFO
	.align		4
.L_154:
        /*0048*/ 	.byte	0x04, 0x17
        /*004a*/ 	.short	(.L_156 - .L_155)
.L_155:
        /*004c*/ 	.word	0x00000000
        /*0050*/ 	.short	0x0006
        /*0052*/ 	.short	0x0030
        /*0054*/ 	.byte	0x00, 0xf0, 0x05, 0x00


	//----- nvinfo : EIATTR_KPARAM_INFO
	.align		4
.L_156:
        /*0058*/ 	.byte	0x04, 0x17
        /*005a*/ 	.short	(.L_158 - .L_157)
.L_157:
        /*005c*/ 	.word	0x00000000
        /*0060*/ 	.short	0x0005
        /*0062*/ 	.short	0x0028
        /*0064*/ 	.byte	0x00, 0xf0, 0x21, 0x00


	//----- nvinfo : EIATTR_KPARAM_INFO
	.align		4
.L_158:
        /*0068*/ 	.byte	0x04, 0x17
        /*006a*/ 	.short	(.L_160 - .L_159)
.L_159:
        /*006c*/ 	.word	0x00000000
        /*0070*/ 	.short	0x0004
        /*0072*/ 	.short	0x0020
        /*0074*/ 	.byte	0x00, 0xf0, 0x21, 0x00


	//----- nvinfo : EIATTR_KPARAM_INFO
	.align		4
.L_160:
        /*0078*/ 	.byte	0x04, 0x17
        /*007a*/ 	.short	(.L_162 - .L_161)
.L_161:
        /*007c*/ 	.word	0x00000000
        /*0080*/ 	.short	0x0003
        /*0082*/ 	.short	0x0018
        /*0084*/ 	.byte	0x00, 0xf5, 0x21, 0x00


	//----- nvinfo : EIATTR_KPARAM_INFO
	.align		4
.L_162:
        /*0088*/ 	.byte	0x04, 0x17
        /*008a*/ 	.short	(.L_164 - .L_163)
.L_163:
        /*008c*/ 	.word	0x00000000
        /*0090*/ 	.short	0x0002
        /*0092*/ 	.short	0x0010
        /*0094*/ 	.byte	0x00, 0xf5, 0x21, 0x00


	//----- nvinfo : EIATTR_KPARAM_INFO
	.align		4
.L_164:
        /*0098*/ 	.byte	0x04, 0x17
        /*009a*/ 	.short	(.L_166 - .L_165)
.L_165:
        /*009c*/ 	.word	0x00000000
        /*00a0*/ 	.short	0x0001
        /*00a2*/ 	.short	0x0008
        /*00a4*/ 	.byte	0x00, 0xf5, 0x21, 0x00


	//----- nvinfo : EIATTR_KPARAM_INFO
	.align		4
.L_166:
        /*00a8*/ 	.byte	0x04, 0x17
        /*00aa*/ 	.short	(.L_168 - .L_167)
.L_167:
        /*00ac*/ 	.word	0x00000000
        /*00b0*/ 	.short	0x0000
        /*00b2*/ 	.short	0x0000
        /*00b4*/ 	.byte	0x00, 0xf5, 0x21, 0x00


	//----- nvinfo : EIATTR_SPARSE_MMA_MASK
	.align		4
.L_168:
        /*00b8*/ 	.byte	0x03, 0x50
        /*00ba*/ 	.short	0x0000


	//----- nvinfo : EIATTR_MAXREG_COUNT
	.align		4
        /*00bc*/ 	.byte	0x03, 0x1b
        /*00be*/ 	.short	0x00a8


	//----- nvinfo : EIATTR_NUM_BARRIERS
	.align		4
        /*00c0*/ 	.byte	0x02, 0x4c
        /*00c2*/ 	.byte	0x01
	.zero		1


	//----- nvinfo : EIATTR_MERCURY_ISA_VERSION
	.align		4
        /*00c4*/ 	.byte	0x03, 0x5f
        /*00c6*/ 	.short	0x0101


	//----- nvinfo : EIATTR_UNUSED_LOAD_BYTE_OFFSET
	.align		4
        /*00c8*/ 	.byte	0x04, 0x44
        /*00ca*/ 	.short	(.L_170 - .L_169)


	//   ....[0]....
.L_169:
        /*00cc*/ 	.word	0x0000a590
        /*00d0*/ 	.word	0x0000fff0


	//----- nvinfo : EIATTR_COOP_GROUP_MASK_REGIDS
	.align		4
.L_170:
        /*00d4*/ 	.byte	0x04, 0x29
        /*00d6*/ 	.short	(.L_172 - .L_171)


	//   ....[0]....
.L_171:
        /*00d8*/ 	.word	0xffffffff


	//   ....[1]....
        /*00dc*/ 	.word	0xffffffff


	//   ....[2]....
        /*00e0*/ 	.word	0xffffffff


	//   ....[3]....
        /*00e4*/ 	.word	0xffffffff


	//   ....[4]....
        /*00e8*/ 	.word	0xffffffff


	//   ....[5]....
        /*00ec*/ 	.word	0xffffffff


	//   ....[6]....
        /*00f0*/ 	.word	0xffffffff


	//   ....[7]....
        /*00f4*/ 	.word	0xffffffff


	//   ....[8]....
        /*00f8*/ 	.word	0xffffffff


	//   ....[9]....
        /*00fc*/ 	.word	0xffffffff


	//   ....[10]....
        /*0100*/ 	.word	0xffffffff


	//   ....[11]....
        /*0104*/ 	.word	0xffffffff


	//   ....[12]....
        /*0108*/ 	.word	0xffffffff


	//   ....[13]....
        /*010c*/ 	.word	0xffffffff


	//   ....[14]....
        /*0110*/ 	.word	0xffffffff


	//   ....[15]....
        /*0114*/ 	.word	0xffffffff


	//   ....[16]....
        /*0118*/ 	.word	0xffffffff


	//   ....[17]....
        /*011c*/ 	.word	0xffffffff


	//   ....[18]....
        /*0120*/ 	.word	0xffffffff


	//   ....[19]....
        /*0124*/ 	.word	0xffffffff


	//   ....[20]....
        /*0128*/ 	.word	0xffffffff


	//   ....[21]....
        /*012c*/ 	.word	0xffffffff


	//   ....[22]....
        /*0130*/ 	.word	0xffffffff


	//   ....[23]....
        /*0134*/ 	.word	0xffffffff


	//   ....[24]....
        /*0138*/ 	.word	0xffffffff


	//   ....[25]....
        /*013c*/ 	.word	0xffffffff


	//   ....[26]....
        /*0140*/ 	.word	0xffffffff


	//   ....[27]....
        /*0144*/ 	.word	0xffffffff


	//   ....[28]....
        /*0148*/ 	.word	0xffffffff


	//   ....[29]....
        /*014c*/ 	.word	0xffffffff


	//   ....[30]....
        /*0150*/ 	.word	0xffffffff


	//   ....[31]....
        /*0154*/ 	.word	0xffffffff


	//   ....[32]....
        /*0158*/ 	.word	0xffffffff


	//   ....[33]....
        /*015c*/ 	.word	0xffffffff


	//   ....[34]....
        /*0160*/ 	.word	0xffffffff


	//   ....[35]....
        /*0164*/ 	.word	0xffffffff


	//   ....[36]....
        /*0168*/ 	.word	0xffffffff


	//   ....[37]....
        /*016c*/ 	.word	0xffffffff


	//   ....[38]....
        /*0170*/ 	.word	0xffffffff


	//   ....[39]....
        /*0174*/ 	.word	0xffffffff


	//   ....[40]....
        /*0178*/ 	.word	0xffffffff


	//   ....[41]....
        /*017c*/ 	.word	0xffffffff


	//   ....[42]....
        /*0180*/ 	.word	0xffffffff


	//   ....[43]....
        /*0184*/ 	.word	0xffffffff


	//   ....[44]....
        /*0188*/ 	.word	0xffffffff


	//   ....[45]....
        /*018c*/ 	.word	0xffffffff


	//   ....[46]....
        /*0190*/ 	.word	0xffffffff


	//   ....[47]....
        /*0194*/ 	.word	0xffffffff


	//   ....[48]....
        /*0198*/ 	.word	0xffffffff


	//   ....[49]....
        /*019c*/ 	.word	0xffffffff


	//   ....[50]....
        /*01a0*/ 	.word	0xffffffff


	//   ....[51]....
        /*01a4*/ 	.word	0xffffffff


	//   ....[52]....
        /*01a8*/ 	.word	0xffffffff


	//   ....[53]....
        /*01ac*/ 	.word	0xffffffff


	//   ....[54]....
        /*01b0*/ 	.word	0xffffffff


	//   ....[55]....
        /*01b4*/ 	.word	0xffffffff


	//   ....[56]....
        /*01b8*/ 	.word	0xffffffff


	//   ....[57]....
        /*01bc*/ 	.word	0xffffffff


	//   ....[58]....
        /*01c0*/ 	.word	0xffffffff


	//   ....[59]....
        /*01c4*/ 	.word	0xffffffff


	//   ....[60]....
        /*01c8*/ 	.word	0x0500000e


	//   ....[61]....
        /*01cc*/ 	.word	0x0500000e


	//   ....[62]....
        /*01d0*/ 	.word	0x0500000e


	//   ....[63]....
        /*01d4*/ 	.word	0x0500000e


	//   ....[64]....
        /*01d8*/ 	.word	0x0500000e


	//   ....[65]....
        /*01dc*/ 	.word	0x0500000e


	//   ....[66]....
        /*01e0*/ 	.word	0x0500000e


	//   ....[67]....
        /*01e4*/ 	.word	0x0500000e


	//   ....[68]....
        /*01e8*/ 	.word	0x0500000e


	//   ....[69]....
        /*01ec*/ 	.word	0x0500000e


	//   ....[70]....
        /*01f0*/ 	.word	0x0500000e


	//   ....[71]....
        /*01f4*/ 	.word	0x0500000e


	//   ....[72]....
        /*01f8*/ 	.word	0x0500000e


	//   ....[73]....
        /*01fc*/ 	.word	0x0500000e


	//   ....[74]....
        /*0200*/ 	.word	0x0500000e


	//   ....[75]....
        /*0204*/ 	.word	0x0500000e


	//   ....[76]....
        /*0208*/ 	.word	0x0500000e


	//   ....[77]....
        /*020c*/ 	.word	0x0500000e


	//   ....[78]....
        /*0210*/ 	.word	0x0500000e


	//   ....[79]....
        /*0214*/ 	.word	0x0500000e


	//   ....[80]....
        /*0218*/ 	.word	0x0500000e


	//   ....[81]....
        /*021c*/ 	.word	0x0500000e


	//   ....[82]....
        /*0220*/ 	.word	0x0500000e


	//   ....[83]....
        /*0224*/ 	.word	0x0500000e


	//   ....[84]....
        /*0228*/ 	.word	0x0500000e


	//   ....[85]....
        /*022c*/ 	.word	0x0500000e


	//   ....[86]....
        /*0230*/ 	.word	0x0500000e


	//   ....[87]....
        /*0234*/ 	.word	0x0500000e


	//   ....[88]....
        /*0238*/ 	.word	0x0500000e


	//   ....[89]....
        /*023c*/ 	.word	0x0500000e


	//   ....[90]....
        /*0240*/ 	.word	0x0500000e


	//   ....[91]....
        /*0244*/ 	.word	0x0500000e


	//   ....[92]....
        /*0248*/ 	.word	0x0500000e


	//   ....[93]....
        /*024c*/ 	.word	0x0500000e


	//   ....[94]....
        /*0250*/ 	.word	0x0500000e


	//   ....[95]....
        /*0254*/ 	.word	0x0500000e


	//----- nvinfo : EIATTR_COOP_GROUP_INSTR_OFFSETS
	.align		4
.L_172:
        /*0258*/ 	.byte	0x04, 0x28
        /*025a*/ 	.short	(.L_174 - .L_173)


	//   ....[0]....
.L_173:
        /*025c*/ 	.word	0x00000480


	//   ....[1]....
        /*0260*/ 	.word	0x00000b20


	//   ....[2]....
        /*0264*/ 	.word	0x00000b70


	//   ....[3]....
        /*0268*/ 	.word	0x00000ba0


	//   ....[4]....
        /*026c*/ 	.word	0x00000be0


	//   ....[5]....
        /*0270*/ 	.word	0x00000c40


	//   ....[6]....
        /*0274*/ 	.word	0x00002d90


	//   ....[7]....
        /*0278*/ 	.word	0x00003360


	//   ....[8]....
        /*027c*/ 	.word	0x00003390


	//   ....[9]....
        /*0280*/ 	.word	0x000033b0


	//   ....[10]....
        /*0284*/ 	.word	0x000033d0


	//   ....[11]....
        /*0288*/ 	.word	0x000033f0


	//   ....[12]....
        /*028c*/ 	.word	0x000037b0


	//   ....[13]....
        /*0290*/ 	.word	0x000039a0


	//   ....[14]....
        /*0294*/ 	.word	0x00003a40


	//   ....[15]....
        /*0298*/ 	.word	0x00003ac0


	//   ....[16]....
        /*029c*/ 	.word	0x00003b20


	//   ....[17]....
        /*02a0*/ 	.word	0x00003b60


	//   ....[18]....
        /*02a4*/ 	.word	0x00003bd0


	//   ....[19]....
        /*02a8*/ 	.word	0x00003bf0


	//   ....[20]....
        /*02ac*/ 	.word	0x00003c20


	//   ....[21]....
        /*02b0*/ 	.word	0x00003d20


	//   ....[22]....
        /*02b4*/ 	.word	0x00003f10


	//   ....[23]....
        /*02b8*/ 	.word	0x00003f60


	//   ....[24]....
        /*02bc*/ 	.word	0x00003fd0


	//   ....[25]....
        /*02c0*/ 	.word	0x00004020


	//   ....[26]....
        /*02c4*/ 	.word	0x00004060


	//   ....[27]....
        /*02c8*/ 	.word	0x000040a0


	//   ....[28]....
        /*02cc*/ 	.word	0x00004110


	//   ....[29]....
        /*02d0*/ 	.word	0x00004120


	//   ....[30]....
        /*02d4*/ 	.word	0x00006300


	//   ....[31]....
        /*02d8*/ 	.word	0x00006b90


	//   ....[32]....
        /*02dc*/ 	.word	0x00006bb0


	//   ....[33]....
        /*02e0*/ 	.word	0x00006bd0


	//   ....[34]....
        /*02e4*/ 	.word	0x00006bf0


	//   ....[35]....
        /*02e8*/ 	.word	0x00006c10


	//   ....[36]....
        /*02ec*/ 	.word	0x00008dd0


	//   ....[37]....
        /*02f0*/ 	.word	0x00009680


	//   ....[38]....
        /*02f4*/ 	.word	0x000096a0


	//   ....[39]....
        /*02f8*/ 	.word	0x000096d0


	//   ....[40]....
        /*02fc*/ 	.word	0x000096f0


	//   ....[41]....
        /*0300*/ 	.word	0x00009710


	//   ....[42]....
        /*0304*/ 	.word	0x00009af0


	//   ....[43]....
        /*0308*/ 	.word	0x00009ce0


	//   ....[44]....
        /*030c*/ 	.word	0x00009d40


	//   ....[45]....
        /*0310*/ 	.word	0x00009dc0


	//   ....[46]....
        /*0314*/ 	.word	0x00009e10


	//   ....[47]....
        /*0318*/ 	.word	0x00009e50


	//   ....[48]....
        /*031c*/ 	.word	0x00009eb0


	//   ....[49]....
        /*0320*/ 	.word	0x00009f10


	//   ....[50]....
        /*0324*/ 	.word	0x00009f50


	//   ....[51]....
        /*0328*/ 	.word	0x00009ff0


	//   ....[52]....
        /*032c*/ 	.word	0x0000a1e0


	//   ....[53]....
        /*0330*/ 	.word	0x0000a230


	//   ....[54]....
        /*0334*/ 	.word	0x0000a290


	//   ....[55]....
        /*0338*/ 	.word	0x0000a2e0


	//   ....[56]....
        /*033c*/ 	.word	0x0000a320


	//   ....[57]....
        /*0340*/ 	.word	0x0000a360


	//   ....[58]....
        /*0344*/ 	.word	0x0000a3a0


	//   ....[59]....
        /*0348*/ 	.word	0x0000a3e0


	//   ....[60]....
        /*034c*/ 	.word	0x0000c1b0


	//   ....[61]....
        /*0350*/ 	.word	0x0000c230


	//   ....[62]....
        /*0354*/ 	.word	0x0000c2d0


	//   ....[63]....
        /*0358*/ 	.word	0x0000c390


	//   ....[64]....
        /*035c*/ 	.word	0x0000c410


	//   ....[65]....
        /*0360*/ 	.word	0x0000c4c0


	//   ....[66]....
        /*0364*/ 	.word	0x0000c550


	//   ....[67]....
        /*0368*/ 	.word	0x0000c5c0


	//   ....[68]....
        /*036c*/ 	.word	0x0000c650


	//   ....[69]....
        /*0370*/ 	.word	0x0000c6d0


	//   ....[70]....
        /*0374*/ 	.word	0x0000c750


	//   ....[71]....
        /*0378*/ 	.word	0x0000c7d0


	//   ....[72]....
        /*037c*/ 	.word	0x0000c880


	//   ....[73]....
        /*0380*/ 	.word	0x0000c900


	//   ....[74]....
        /*0384*/ 	.word	0x0000c9a0


	//   ....[75]....
        /*0388*/ 	.word	0x0000ca40


	//   ....[76]....
        /*038c*/ 	.word	0x0000cab0


	//   ....[77]....
        /*0390*/ 	.word	0x0000cb20


	//   ....[78]....
        /*0394*/ 	.word	0x0000cb90


	//   ....[79]....
        /*0398*/ 	.word	0x0000cc10


	//   ....[80]....
        /*039c*/ 	.word	0x0000cc90


	//   ....[81]....
        /*03a0*/ 	.word	0x0000cd90


	//   ....[82]....
        /*03a4*/ 	.word	0x0000ce10


	//   ....[83]....
        /*03a8*/ 	.word	0x0000ce90


	//   ....[84]....
        /*03ac*/ 	.word	0x0000cf30


	//   ....[85]....
        /*03b0*/ 	.word	0x0000cff0


	//   ....[86]....
        /*03b4*/ 	.word	0x0000d060


	//   ....[87]....
        /*03b8*/ 	.word	0x0000d0d0


	//   ....[88]....
        /*03bc*/ 	.word	0x0000d150


	//   ....[89]....
        /*03c0*/ 	.word	0x0000d1d0


	//   ....[90]....
        /*03c4*/ 	.word	0x0000d280


	//   ....[91]....
        /*03c8*/ 	.word	0x0000d300


	//   ....[92]....
        /*03cc*/ 	.word	0x0000d380


	//   ....[93]....
        /*03d0*/ 	.word	0x0000d400


	//   ....[94]....
        /*03d4*/ 	.word	0x0000d480


	//   ....[95]....
        /*03d8*/ 	.word	0x0000d4f0


	//----- nvinfo : EIATTR_VRC_CTA_INIT_COUNT
	.align		4
.L_174:
        /*03dc*/ 	.byte	0x02, 0x4a
	.zero		1
	.zero		1


	//----- nvinfo : EIATTR_EXIT_INSTR_OFFSETS
	.align		4
        /*03e0*/ 	.byte	0x04, 0x1c
        /*03e2*/ 	.short	(.L_176 - .L_175)


	//   ....[0]....
.L_175:
        /*03e4*/ 	.word	0x00002000


	//   ....[1]....
        /*03e8*/ 	.word	0x000020c0


	//   ....[2]....
        /*03ec*/ 	.word	0x000023d0


	//   ....[3]....
        /*03f0*/ 	.word	0x00002690


	//   ....[4]....
        /*03f4*/ 	.word	0x00002a10


	//   ....[5]....
        /*03f8*/ 	.word	0x00005320


	//   ....[6]....
        /*03fc*/ 	.word	0x000053e0


	//   ....[7]....
        /*0400*/ 	.word	0x000057e0


	//   ....[8]....
        /*0404*/ 	.word	0x00005a00


	//   ....[9]....
        /*0408*/ 	.word	0x00005d30


	//   ....[10]....
        /*040c*/ 	.word	0x0000bfd0


	//   ....[11]....
        /*0410*/ 	.word	0x0000c0b0


	//   ....[12]....
        /*0414*/ 	.word	0x0000c160


	//----- nvinfo : EIATTR_MAX_THREADS
	.align		4
.L_176:
        /*0418*/ 	.byte	0x04, 0x05
        /*041a*/ 	.short	(.L_178 - .L_177)
.L_177:
        /*041c*/ 	.word	0x00000180
        /*0420*/ 	.word	0x00000001
        /*0424*/ 	.word	0x00000001


	//----- nvinfo : EIATTR_CRS_STACK_SIZE
	.align		4
.L_178:
        /*0428*/ 	.byte	0x04, 0x1e
        /*042a*/ 	.short	(.L_180 - .L_179)
.L_179:
        /*042c*/ 	.word	0x00000000


	//----- nvinfo : EIATTR_CBANK_PARAM_SIZE
	.align		4
.L_180:
        /*0430*/ 	.byte	0x03, 0x19
        /*0432*/ 	.short	0x0070


	//----- nvinfo : EIATTR_PARAM_CBANK
	.align		4
        /*0434*/ 	.byte	0x04, 0x0a
        /*0436*/ 	.short	(.L_182 - .L_181)
	.align		4
.L_181:
        /*0438*/ 	.word	index@(.nv.constant0._ZN3cub18CUB_300001_SM_10006detail6select23DeviceSelectSweepKernelINS2_10policy_hubIjNS0_8NullTypeEiLb0ELNS0_10SelectImplE0EE10Policy1000EPjPS5_S9_PlNS0_13ScanTileStateIiLb1EEE17belongsToPivotBinS5_iNS2_19streaming_context_tIlLb1EEELS6_0EEEvT0_T1_T2_T3_T4_T5_T6_T7_iT8_NS1_7vsmem_tE)
        /*043c*/ 	.short	0x0380
        /*043e*/ 	.short	0x0070


	//----- nvinfo : EIATTR_SW_WAR
	.align		4
.L_182:
        /*0440*/ 	.byte	0x04, 0x36
        /*0442*/ 	.short	(.L_184 - .L_183)
.L_183:
        /*0444*/ 	.word	0x00000008
.L_184:


//--------------------- .nv.info._ZN3cub18CUB_300001_SM_10006detail4scan23DeviceCompactInitKernelINS0_13ScanTileStateIiLb1EEEPlEEvT_iT0_ --------------------------
	.section	.nv.info._ZN3cub18CUB_300001_SM_10006detail4scan23DeviceCompactInitKernelINS0_13ScanTileStateIiLb1EEEPlEEvT_iT0_,"",@"SHT_CUDA_INFO"
	.sectionflags	@""
	.align	4


	//----- nvinfo : EIATTR_CUDA_API_VERSION
	.align		4
        /*0000*/ 	.byte	0x04, 0x37
        /*0002*/ 	.short	(.L_186 - .L_185)
.L_185:
        /*0004*/ 	.word	0x00000082


	//----- nvinfo : EIATTR_KPARAM_INFO
	.align		4
.L_186:
        /*0008*/ 	.byte	0x04, 0x17
        /*000a*/ 	.short	(.L_188 - .L_187)
.L_187:
        /*000c*/ 	.word	0x00000000
        /*0010*/ 	.short	0x0002
        /*0012*/ 	.short	0x0010
        /*0014*/ 	.byte	0x00, 0xf5, 0x21, 0x00


	//----- nvinfo : EIATTR_KPARAM_INFO
	.align		4
.L_188:
        /*0018*/ 	.byte	0x04, 0x17
        /*001a*/ 	.short	(.L_190 - .L_189)
.L_189:
        /*001c*/ 	.word	0x00000000
        /*0020*/ 	.short	0x0001
        /*0022*/ 	.short	0x0008
        /*0024*/ 	.byte	0x00, 0xf0, 0x11, 0x00


	//----- nvinfo : EIATTR_KPARAM_INFO
	.align		4
.L_190:
        /*0028*/ 	.byte	0x04, 0x17
        /*002a*/ 	.short	(.L_192 - .L_191)
.L_191:
        /*002c*/ 	.word	0x00000000
        /*0030*/ 	.short	0x0000
        /*0032*/ 	.short	0x0000
        /*0034*/ 	.byte	0x00, 0xf0, 0x21, 0x00


	//----- nvinfo : EIATTR_SPARSE_MMA_MASK
	.align		4
.L_192:
        /*0038*/ 	.byte	0x03, 0x50
        /*003a*/ 	.short	0x0000


	//----- nvinfo : EIATTR_MAXREG_COUNT
	.align		4
        /*003c*/ 	.byte	0x03, 0x1b
        /*003e*/ 	.short	0x00ff


	//----- nvinfo : EIATTR_MERCURY_ISA_VERSION
	.align		4
        /*0040*/ 	.byte	0x03, 0x5f
        /*0042*/ 	.short	0x0101


	//----- nvinfo : EIATTR_VRC_CTA_INIT_COUNT
	.align		4
        /*0044*/ 	.byte	0x02, 0x4a
	.zero		1
	.zero		1


	//----- nvinfo : EIATTR_EXIT_INSTR_OFFSETS
	.align		4
        /*0048*/ 	.byte	0x04, 0x1c
        /*004a*/ 	.short	(.L_194 - .L_193)


	//   ....[0]....
.L_193:
        /*004c*/ 	.word	0x00000130


	//   ....[1]....
        /*0050*/ 	.word	0x00000160


	//----- nvinfo : EIATTR_CBANK_PARAM_SIZE
	.align		4
.L_194:
        /*0054*/ 	.byte	0x03, 0x19
        /*0056*/ 	.short	0x0018


	//----- nvinfo : EIATTR_PARAM_CBANK
	.align		4
        /*0058*/ 	.byte	0x04, 0x0a
        /*005a*/ 	.short	(.L_196 - .L_195)
	.align		4
.L_195:
        /*005c*/ 	.word	index@(.nv.constant0._ZN3cub18CUB_300001_SM_10006detail4scan23DeviceCompactInitKernelINS0_13ScanTileStateIiLb1EEEPlEEvT_iT0_)
        /*0060*/ 	.short	0x0380
        /*0062*/ 	.short	0x0018


	//----- nvinfo : EIATTR_SW_WAR
	.align		4
.L_196:
        /*0064*/ 	.byte	0x04, 0x36
        /*0066*/ 	.short	(.L_198 - .L_197)
.L_197:
        /*0068*/ 	.word	0x00000008
.L_198:


//--------------------- .nv.info._ZN3cub18CUB_300001_SM_10006detail4scan16DeviceScanKernelINS2_10policy_hubIiiimN4cuda3std3__44plusIvEEE10Policy1000EPiSC_NS0_13ScanTileStateIiLb1EEES9_NS0_8NullTypeEmiLb0ESF_EEvT0_T1_T2_iT3_T4_T5_ --------------------------
	.section	.nv.info._ZN3cub18CUB_300001_SM_10006detail4scan16DeviceScanKernelINS2_10policy_hubIiiimN4cuda3std3__44plusIvEEE10Policy1000EPiSC_NS0_13ScanTileStateIiLb1EEES9_NS0_8NullTypeEmiLb0ESF_EEvT0_T1_T2_iT3_T4_T5_,"",@"SHT_CUDA_INFO"
	.sectionflags	@""
	.align	4


	//----- nvinfo : EIATTR_CUDA_API_VERSION
	.align		4
        /*0000*/ 	.byte	0x04, 0x37
        /*0002*/ 	.short	(.L_200 - .L_199)
.L_199:
        /*0004*/ 	.word	0x00000082


	//----- nvinfo : EIATTR_KPARAM_INFO
	.align		4
.L_200:
        /*0008*/ 	.byte	0x04, 0x17
        /*000a*/ 	.short	(.L_202 - .L_201)
.L_201:
        /*000c*/ 	.word	0x00000000
        /*0010*/ 	.short	0x0006
        /*0012*/ 	.short	0x0020
        /*0014*/ 	.byte	0x00, 0xf0, 0x21, 0x00


	//----- nvinfo : EIATTR_KPARAM_INFO
	.align		4
.L_202:
        /*0018*/ 	.byte	0x04, 0x17
        /*001a*/ 	.short	(.L_204 - .L_203)
.L_203:
        /*001c*/ 	.word	0x00000000
        /*0020*/ 	.short	0x0005
        /*0022*/ 	.short	0x001d
        /*0024*/ 	.byte	0x00, 0xf0, 0x05, 0x00


	//----- nvinfo : EIATTR_KPARAM_INFO
	.align		4
.L_204:
        /*0028*/ 	.byte	0x04, 0x17
        /*002a*/ 	.short	(.L_206 - .L_205)
.L_205:
        /*002c*/ 	.word	0x00000000
        /*0030*/ 	.short	0x0004
        /*0032*/ 	.short	0x001c
        /*0034*/ 	.byte	0x00, 0xf0, 0x05, 0x00


	//----- nvinfo : EIATTR_KPARAM_INFO
	.align		4
.L_206:
        /*0038*/ 	.byte	0x04, 0x17
        /*003a*/ 	.short	(.L_208 - .L_207)
.L_207:
        /*003c*/ 	.word	0x00000000
        /*0040*/ 	.short	0x0003
        /*0042*/ 	.short	0x0018
        /*0044*/ 	.byte	0x00, 0xf0, 0x11, 0x00


	//----- nvinfo : EIATTR_KPARAM_INFO
	.align		4
.L_208:
        /*0048*/ 	.byte	0x04, 0x17
        /*004a*/ 	.short	(.L_210 - .L_209)
.L_209:
        /*004c*/ 	.word	0x00000000
        /*0050*/ 	.short	0x0002
        /*0052*/ 	.short	0x0010
        /*0054*/ 	.byte	0x00, 0xf0, 0x21, 0x00


	//----- nvinfo : EIATTR_KPARAM_INFO
	.align		4
.L_210:
        /*0058*/ 	.byte	0x04, 0x17
        /*005a*/ 	.short	(.L_212 - .L_211)
.L_211:
        /*005c*/ 	.word	0x00000000
        /*0060*/ 	.short	0x0001
        /*0062*/ 	.short	0x0008
        /*0064*/ 	.byte	0x00, 0xf5, 0x21, 0x00


	//----- nvinfo : EIATTR_KPARAM_INFO
	.align		4
.L_212:
        /*0068*/ 	.byte	0x04, 0x17
        /*006a*/ 	.short	(.L_214 - .L_213)
.L_213:
        /*006c*/ 	.word	0x00000000
        /*0070*/ 	.short	0x0000
        /*0072*/ 	.short	0x0000
        /*0074*/ 	.byte	0x00, 0xf5, 0x21, 0x00


	//----- nvinfo : EIATTR_SPARSE_MMA_MASK
	.align		4
.L_214:
        /*0078*/ 	.byte	0x03, 0x50
        /*007a*/ 	.short	0x0000


	//----- nvinfo : EIATTR_MAXREG_COUNT
	.align		4
        /*007c*/ 	.byte	0x03, 0x1b
        /*007e*/ 	.short	0x0080


	//----- nvinfo : EIATTR_NUM_BARRIERS
	.align		4
        /*0080*/ 	.byte	0x02, 0x4c
        /*0082*/ 	.byte	0x01
	.zero		1


	//----- nvinfo : EIATTR_MERCURY_ISA_VERSION
	.align		4
        /*0084*/ 	.byte	0x03, 0x5f
        /*0086*/ 	.short	0x0101


	//----- nvinfo : EIATTR_COOP_GROUP_MASK_REGIDS
	.align		4
        /*0088*/ 	.byte	0x04, 0x29
        /*008a*/ 	.short	(.L_216 - .L_215)


	//   ....[0]....
.L_215:
        /*008c*/ 	.word	0xffffffff


	//   ....[1]....
        /*0090*/ 	.word	0xffffffff


	//   ....[2]....
        /*0094*/ 	.word	0xffffffff


	//   ....[3]....
        /*0098*/ 	.word	0xffffffff


	//   ....[4]....
        /*009c*/ 	.word	0xffffffff


	//   ....[5]....
        /*00a0*/ 	.word	0xffffffff


	//   ....[6]....
        /*00a4*/ 	.word	0xffffffff


	//   ....[7]....
        /*00a8*/ 	.word	0xffffffff


	//   ....[8]....
        /*00ac*/ 	.word	0xffffffff


	//   ....[9]....
        /*00b0*/ 	.word	0xffffffff


	//   ....[10]....
        /*00b4*/ 	.word	0xffffffff


	//   ....[11]....
        /*00b8*/ 	.word	0xffffffff


	//   ....[12]....
        /*00bc*/ 	.word	0xffffffff


	//   ....[13]....
        /*00c0*/ 	.word	0xffffffff


	//   ....[14]....
        /*00c4*/ 	.word	0xffffffff


	//   ....[15]....
        /*00c8*/ 	.word	0xffffffff


	//   ....[16]....
        /*00cc*/ 	.word	0xffffffff


	//   ....[17]....
        /*00d0*/ 	.word	0xffffffff


	//   ....[18]....
        /*00d4*/ 	.word	0xffffffff


	//   ....[19]....
        /*00d8*/ 	.word	0xffffffff


	//   ....[20]....
        /*00dc*/ 	.word	0xffffffff


	//   ....[21]....
        /*00e0*/ 	.word	0xffffffff


	//   ....[22]....
        /*00e4*/ 	.word	0xffffffff


	//   ....[23]....
        /*00e8*/ 	.word	0xffffffff


	//   ....[24]....
        /*00ec*/ 	.word	0xffffffff


	//   ....[25]....
        /*00f0*/ 	.word	0xffffffff


	//   ....[26]....
        /*00f4*/ 	.word	0xffffffff


	//   ....[27]....
        /*00f8*/ 	.word	0xffffffff


	//   ....[28]....
        /*00fc*/ 	.word	0xffffffff


	//   ....[29]....
        /*0100*/ 	.word	0xffffffff


	//   ....[30]....
        /*0104*/ 	.word	0xffffffff


	//   ....[31]....
        /*0108*/ 	.word	0xffffffff


	//   ....[32]....
        /*010c*/ 	.word	0xffffffff


	//   ....[33]....
        /*0110*/ 	.word	0xffffffff


	//   ....[34]....
        /*0114*/ 	.word	0xffffffff


	//   ....[35]....
        /*0118*/ 	.word	0xffffffff


	//   ....[36]....
        /*011c*/ 	.word	0xffffffff


	//   ....[37]....
        /*0120*/ 	.word	0xffffffff


	//   ....[38]....
        /*0124*/ 	.word	0xffffffff


	//   ....[39]....
        /*0128*/ 	.word	0xffffffff


	//   ....[40]....
        /*012c*/ 	.word	0xffffffff


	//   ....[41]....
        /*0130*/ 	.word	0xffffffff


	//   ....[42]....
        /*0134*/ 	.word	0xffffffff


	//   ....[43]....
        /*0138*/ 	.word	0xffffffff


	//   ....[44]....
        /*013c*/ 	.word	0xffffffff


	//   ....[45]....
        /*0140*/ 	.word	0xffffffff


	//   ....[46]....
        /*0144*/ 	.word	0xffffffff


	//   ....[47]....
        /*0148*/ 	.word	0xffffffff


	//   ....[48]....
        /*014c*/ 	.word	0xffffffff


	//   ....[49]....
        /*0150*/ 	.word	0xffffffff


	//   ....[50]....
        /*0154*/ 	.word	0xffffffff


	//   ....[51]....
        /*0158*/ 	.word	0xffffffff


	//   ....[52]....
        /*015c*/ 	.word	0xffffffff


	//   ....[53]....
        /*0160*/ 	.word	0xffffffff


	//   ....[54]....
        /*0164*/ 	.word	0xffffffff


	//   ....[55]....
        /*0168*/ 	.word	0xffffffff


	//   ....[56]....
        /*016c*/ 	.word	0xffffffff


	//   ....[57]....
        /*0170*/ 	.word	0xffffffff


	//   ....[58]....
        /*0174*/ 	.word	0xffffffff


	//   ....[59]....
        /*0178*/ 	.word	0xffffffff


	//   ....[60]....
        /*017c*/ 	.word	0x05000008


	//   ....[61]....
        /*0180*/ 	.word	0x05000008


	//   ....[62]....
        /*0184*/ 	.word	0x05000008


	//   ....[63]....
        /*0188*/ 	.word	0x05000008


	//   ....[64]....
        /*018c*/ 	.word	0x05000008


	//   ....[65]....
        /*0190*/ 	.word	0x05000008


	//   ....[66]....
        /*0194*/ 	.word	0x05000008


	//   ....[67]....
        /*0198*/ 	.word	0x05000008


	//   ....[68]....
        /*019c*/ 	.word	0x05000008


	//   ....[69]....
        /*01a0*/ 	.word	0x05000008


	//   ....[70]....
        /*01a4*/ 	.word	0x05000008


	//   ....[71]....
        /*01a8*/ 	.word	0x05000008


	//   ....[72]....
        /*01ac*/ 	.word	0x05000008


	//   ....[73]....
        /*01b0*/ 	.word	0x05000008


	//   ....[74]....
        /*01b4*/ 	.word	0x05000008


	//   ....[75]....
        /*01b8*/ 	.word	0x05000008


	//   ....[76]....
        /*01bc*/ 	.word	0x05000008


	//   ....[77]....
        /*01c0*/ 	.word	0x05000008


	//   ....[78]....
        /*01c4*/ 	.word	0x05000008


	//   ....[79]....
        /*01c8*/ 	.word	0x05000008


	//   ....[80]....
        /*01cc*/ 	.word	0x05000008


	//   ....[81]....
        /*01d0*/ 	.word	0x05000008


	//   ....[82]....
        /*01d4*/ 	.word	0x05000008


	//   ....[83]....
        /*01d8*/ 	.word	0x05000008


	//   ....[84]....
        /*01dc*/ 	.word	0x05000008


	//   ....[85]....
        /*01e0*/ 	.word	0x05000008


	//   ....[86]....
        /*01e4*/ 	.word	0x05000008


	//   ....[87]....
        /*01e8*/ 	.word	0x05000008


	//   ....[88]....
        /*01ec*/ 	.word	0x05000008


	//   ....[89]....
        /*01f0*/ 	.word	0x05000008


	//   ....[90]....
        /*01f4*/ 	.word	0x05000008


	//   ....[91]....
        /*01f8*/ 	.word	0x05000008


	//   ....[92]....
        /*01fc*/ 	.word	0x05000008


	//   ....[93]....
        /*0200*/ 	.word	0x05000008


	//   ....[94]....
        /*0204*/ 	.word	0x05000008


	//   ....[95]....
        /*0208*/ 	.word	0x05000008


	//----- nvinfo : EIATTR_COOP_GROUP_INSTR_OFFSETS
	.align		4
.L_216:
        /*020c*/ 	.byte	0x04, 0x28
        /*020e*/ 	.short	(.L_218 - .L_217)


	//   ....[0]....
.L_217:
        /*0210*/ 	.word	0x00000470


	//   ....[1]....
        /*0214*/ 	.word	0x000006a0


	//   ....[2]....
        /*0218*/ 	.word	0x000006c0


	//   ....[3]....
        /*021c*/ 	.word	0x000006e0


	//   ....[4]....
        /*0220*/ 	.word	0x00000700


	//   ....[5]....
        /*0224*/ 	.word	0x00000720


	//   ....[6]....
        /*0228*/ 	.word	0x00000b20


	//   ....[7]....
        /*022c*/ 	.word	0x00000b40


	//   ....[8]....
        /*0230*/ 	.word	0x00000b60


	//   ....[9]....
        /*0234*/ 	.word	0x00000b80


	//   ....[10]....
        /*0238*/ 	.word	0x00000ba0


	//   ....[11]....
        /*023c*/ 	.word	0x00000fa0


	//   ....[12]....
        /*0240*/ 	.word	0x00001030


	//   ....[13]....
        /*0244*/ 	.word	0x00001090


	//   ....[14]....
        /*0248*/ 	.word	0x00001130


	//   ....[15]....
        /*024c*/ 	.word	0x00001190


	//   ....[16]....
        /*0250*/ 	.word	0x000011d0


	//   ....[17]....
        /*0254*/ 	.word	0x00001220


	//   ....[18]....
        /*0258*/ 	.word	0x00001270


	//   ....[19]....
        /*025c*/ 	.word	0x00001280


	//   ....[20]....
        /*0260*/ 	.word	0x00001360


	//   ....[21]....
        /*0264*/ 	.word	0x000013f0


	//   ....[22]....
        /*0268*/ 	.word	0x00001440


	//   ....[23]....
        /*026c*/ 	.word	0x000014a0


	//   ....[24]....
        /*0270*/ 	.word	0x00001500


	//   ....[25]....
        /*0274*/ 	.word	0x00001540


	//   ....[26]....
        /*0278*/ 	.word	0x00001580


	//   ....[27]....
        /*027c*/ 	.word	0x000015c0


	//   ....[28]....
        /*0280*/ 	.word	0x000015d0


	//   ....[29]....
        /*0284*/ 	.word	0x00001a50


	//   ....[30]....
        /*0288*/ 	.word	0x00002410


	//   ....[31]....
        /*028c*/ 	.word	0x00002640


	//   ....[32]....
        /*0290*/ 	.word	0x00002660


	//   ....[33]....
        /*0294*/ 	.word	0x00002680


	//   ....[34]....
        /*0298*/ 	.word	0x000026a0


	//   ....[35]....
        /*029c*/ 	.word	0x000026c0


	//   ....[36]....
        /*02a0*/ 	.word	0x00002a50


	//   ....[37]....
        /*02a4*/ 	.word	0x00002a70


	//   ....[38]....
        /*02a8*/ 	.word	0x00002a90


	//   ....[39]....
        /*02ac*/ 	.word	0x00002ab0


	//   ....[40]....
        /*02b0*/ 	.word	0x00002ad0


	//   ....[41]....
        /*02b4*/ 	.word	0x00002ed0


	//   ....[42]....
        /*02b8*/ 	.word	0x00002f60


	//   ....[43]....
        /*02bc*/ 	.word	0x00002fc0


	//   ....[44]....
        /*02c0*/ 	.word	0x00003030


	//   ....[45]....
        /*02c4*/ 	.word	0x00003090


	//   ....[46]....
        /*02c8*/ 	.word	0x000030f0


	//   ....[47]....
        /*02cc*/ 	.word	0x00003140


	//   ....[48]....
        /*02d0*/ 	.word	0x000031a0


	//   ....[49]....
        /*02d4*/ 	.word	0x000031b0


	//   ....[50]....
        /*02d8*/ 	.word	0x00003290


	//   ....[51]....
        /*02dc*/ 	.word	0x00003320


	//   ....[52]....
        /*02e0*/ 	.word	0x00003370


	//   ....[53]....
        /*02e4*/ 	.word	0x000033e0


	//   ....[54]....
        /*02e8*/ 	.word	0x00003440


	//   ....[55]....
        /*02ec*/ 	.word	0x00003490


	//   ....[56]....
        /*02f0*/ 	.word	0x000034f0


	//   ....[57]....
        /*02f4*/ 	.word	0x00003530


	//   ....[58]....
        /*02f8*/ 	.word	0x00003540


	//   ....[59]....
        /*02fc*/ 	.word	0x000039d0


	//   ....[60]....
        /*0300*/ 	.word	0x00003f90


	//   ....[61]....
        /*0304*/ 	.word	0x00004010


	//   ....[62]....
        /*0308*/ 	.word	0x000040b0


	//   ....[63]....
        /*030c*/ 	.word	0x000041a0


	//   ....[64]....
        /*0310*/ 	.word	0x00004220


	//   ....[65]....
        /*0314*/ 	.word	0x000042a0


	//   ....[66]....
        /*0318*/ 	.word	0x00004320


	//   ....[67]....
        /*031c*/ 	.word	0x000043a0


	//   ....[68]....
        /*0320*/ 	.word	0x00004440


	//   ....[69]....
        /*0324*/ 	.word	0x000044b0


	//   ....[70]....
        /*0328*/ 	.word	0x00004530


	//   ....[71]....
        /*032c*/ 	.word	0x000045b0


	//   ....[72]....
        /*0330*/ 	.word	0x00004660


	//   ....[73]....
        /*0334*/ 	.word	0x000046e0


	//   ....[74]....
        /*0338*/ 	.word	0x00004750


	//   ....[75]....
        /*033c*/ 	.word	0x000047c0


	//   ....[76]....
        /*0340*/ 	.word	0x00004830


	//   ....[77]....
        /*0344*/ 	.word	0x00004890


	//   ....[78]....
        /*0348*/ 	.word	0x00004900


	//   ....[79]....
        /*034c*/ 	.word	0x00004980


	//   ....[80]....
        /*0350*/ 	.word	0x00004a20


	//   ....[81]....
        /*0354*/ 	.word	0x00004af0


	//   ....[82]....
        /*0358*/ 	.word	0x00004b70


	//   ....[83]....
        /*035c*/ 	.word	0x00004c10


	//   ....[84]....
        /*0360*/ 	.word	0x00004ca0


	//   ....[85]....
        /*0364*/ 	.word	0x00004d10


	//   ....[86]....
        /*0368*/ 	.word	0x00004db0


	//   ....[87]....
        /*036c*/ 	.word	0x00004e20


	//   ....[88]....
        /*0370*/ 	.word	0x00004ea0


	//   ....[89]....
        /*0374*/ 	.word	0x00004f20


	//   ....[90]....
        /*0378*/ 	.word	0x00004fd0


	//   ....[91]....
        /*037c*/ 	.word	0x00005070


	//   ....[92]....
        /*0380*/ 	.word	0x00005100


	//   ....[93]....
        /*0384*/ 	.word	0x000051a0


	//   ....[94]....
        /*0388*/ 	.word	0x00005220


	//   ....[95]....
        /*038c*/ 	.word	0x00005280


	//----- nvinfo : EIATTR_VRC_CTA_INIT_COUNT
	.align		4
.L_218:
        /*0390*/ 	.byte	0x02, 0x4a
	.zero		1
	.zero		1


	//----- nvinfo : EIATTR_EXIT_INSTR_OFFSETS
	.align		4
        /*0394*/ 	.byte	0x04, 0x1c
        /*0396*/ 	.short	(.L_220 - .L_219)


	//   ....[0]....
.L_219:
        /*0398*/ 	.word	0x00001cc0


	//   ....[1]....
        /*039c*/ 	.word	0x00001cf0


	//   ....[2]....
        /*03a0*/ 	.word	0x00003f20


	//   ....[3]....
        /*03a4*/ 	.word	0x00003f40


	//----- nvinfo : EIATTR_MAX_THREADS
	.align		4
.L_220:
        /*03a8*/ 	.byte	0x04, 0x05
        /*03aa*/ 	.short	(.L_222 - .L_221)
.L_221:
        /*03ac*/ 	.word	0x000001a0
        /*03b0*/ 	.word	0x00000001
        /*03b4*/ 	.word	0x00000001


	//----- nvinfo : EIATTR_CRS_STACK_SIZE
	.align		4
.L_222:
        /*03b8*/ 	.byte	0x04, 0x1e
        /*03ba*/ 	.short	(.L_224 - .L_223)
.L_223:
        /*03bc*/ 	.word	0x00000000


	//----- nvinfo : EIATTR_CBANK_PARAM_SIZE
	.align		4
.L_224:
        /*03c0*/ 	.byte	0x03, 0x19
        /*03c2*/ 	.short	0x0028


	//----- nvinfo : EIATTR_PARAM_CBANK
	.align		4
        /*03c4*/ 	.byte	0x04, 0x0a
        /*03c6*/ 	.short	(.L_226 - .L_225)
	.align		4
.L_225:
        /*03c8*/ 	.word	index@(.nv.constant0._ZN3cub18CUB_300001_SM_10006detail4scan16DeviceScanKernelINS2_10policy_hubIiiimN4cuda3std3__44plusIvEEE10Policy1000EPiSC_NS0_13ScanTileStateIiLb1EEES9_NS0_8NullTypeEmiLb0ESF_EEvT0_T1_T2_iT3_T4_T5_)
        /*03cc*/ 	.short	0x0380
        /*03ce*/ 	.short	0x0028


	//----- nvinfo : EIATTR_SW_WAR
	.align		4
.L_226:
        /*03d0*/ 	.byte	0x04, 0x36
        /*03d2*/ 	.short	(.L_228 - .L_227)
.L_227:
        /*03d4*/ 	.word	0x00000008
.L_228:


//--------------------- .nv.info._ZN3cub18CUB_300001_SM_10006detail4scan16DeviceScanKernelINS2_10policy_hubIiiijN4cuda3std3__44plusIvEEE10Policy1000EPiSC_NS0_13ScanTileStateIiLb1EEES9_NS0_8NullTypeEjiLb0ESF_EEvT0_T1_T2_iT3_T4_T5_ --------------------------
	.section	.nv.info._ZN3cub18CUB_300001_SM_10006detail4scan16DeviceScanKernelINS2_10policy_hubIiiijN4cuda3std3__44plusIvEEE10Policy1000EPiSC_NS0_13ScanTileStateIiLb1EEES9_NS0_8NullTypeEjiLb0ESF_EEvT0_T1_T2_iT3_T4_T5_,"",@"SHT_CUDA_INFO"
	.sectionflags	@""
	.align	4


	//----- nvinfo : EIATTR_CUDA_API_VERSION
	.align		4
        /*0000*/ 	.byte	0x04, 0x37
        /*0002*/ 	.short	(.L_230 - .L_229)
.L_229:
        /*0004*/ 	.word	0x00000082


	//----- nvinfo : EIATTR_KPARAM_INFO
	.align		4
.L_230:
        /*0008*/ 	.byte	0x04, 0x17
        /*000a*/ 	.short	(.L_232 - .L_231)
.L_231:
        /*000c*/ 	.word	0x00000000
        /*0010*/ 	.short	0x0006
        /*0012*/ 	.short	0x0020
        /*0014*/ 	.byte	0x00, 0xf0, 0x11, 0x00


	//----- nvinfo : EIATTR_KPARAM_INFO
	.align		4
.L_232:
        /*0018*/ 	.byte	0x04, 0x17
        /*001a*/ 	.short	(.L_234 - .L_233)
.L_233:
        /*001c*/ 	.word	0x00000000
        /*0020*/ 	.short	0x0005
        /*0022*/ 	.short	0x001d
        /*0024*/ 	.byte	0x00, 0xf0, 0x05, 0x00


	//----- nvinfo : EIATTR_KPARAM_INFO
	.align		4
.L_234:
        /*0028*/ 	.byte	0x04, 0x17
        /*002a*/ 	.short	(.L_236 - .L_235)
.L_235:
        /*002c*/ 	.word	0x00000000
        /*0030*/ 	.short	0x0004
        /*0032*/ 	.short	0x001c
        /*0034*/ 	.byte	0x00, 0xf0, 0x05, 0x00


	//----- nvinfo : EIATTR_KPARAM_INFO
	.align		4
.L_236:
        /*0038*/ 	.byte	0x04, 0x17
        /*003a*/ 	.short	(.L_238 - .L_237)
.L_237:
        /*003c*/ 	.word	0x00000000
        /*0040*/ 	.short	0x0003
        /*0042*/ 	.short	0x0018
        /*0044*/ 	.byte	0x00, 0xf0, 0x11, 0x00


	//----- nvinfo : EIATTR_KPARAM_INFO
	.align		4
.L_238:
        /*0048*/ 	.byte	0x04, 0x17
        /*004a*/ 	.short	(.L_240 - .L_239)
.L_239:
        /*004c*/ 	.word	0x00000000
        /*0050*/ 	.short	0x0002
        /*0052*/ 	.short	0x0010
        /*0054*/ 	.byte	0x00, 0xf0, 0x21, 0x00


	//----- nvinfo : EIATTR_KPARAM_INFO
	.align		4
.L_240:
        /*0058*/ 	.byte	0x04, 0x17
        /*005a*/ 	.short	(.L_242 - .L_241)
.L_241:
        /*005c*/ 	.word	0x00000000
        /*0060*/ 	.short	0x0001
        /*0062*/ 	.short	0x0008
        /*0064*/ 	.byte	0x00, 0xf5, 0x21, 0x00


	//----- nvinfo : EIATTR_KPARAM_INFO
	.align		4
.L_242:
        /*0068*/ 	.byte	0x04, 0x17
        /*006a*/ 	.short	(.L_244 - .L_243)
.L_243:
        /*006c*/ 	.word	0x00000000
        /*0070*/ 	.short	0x0000
        /*0072*/ 	.short	0x0000
        /*0074*/ 	.byte	0x00, 0xf5, 0x21, 0x00


	//----- nvinfo : EIATTR_SPARSE_MMA_MASK
	.align		4
.L_244:
        /*0078*/ 	.byte	0x03, 0x50
        /*007a*/ 	.short	0x0000


	//----- nvinfo : EIATTR_MAXREG_COUNT
	.align		4
        /*007c*/ 	.byte	0x03, 0x1b
        /*007e*/ 	.short	0x00a8


	//----- nvinfo : EIATTR_NUM_BARRIERS
	.align		4
        /*0080*/ 	.byte	0x02, 0x4c
        /*0082*/ 	.byte	0x01
	.zero		1


	//----- nvinfo : EIATTR_MERCURY_ISA_VERSION
	.align		4
        /*0084*/ 	.byte	0x03, 0x5f
        /*0086*/ 	.short	0x0101


	//----- nvinfo : EIATTR_UNUSED_LOAD_BYTE_OFFSET
	.align		4
        /*0088*/ 	.byte	0x04, 0x44
        /*008a*/ 	.short	(.L_246 - .L_245)


	//   ....[0]....
.L_245:
        /*008c*/ 	.word	0x000029a0
        /*0090*/ 	.word	0x00000fff


	//----- nvinfo : EIATTR_COOP_GROUP_MASK_REGIDS
	.align		4
.L_246:
        /*0094*/ 	.byte	0x04, 0x29
        /*0096*/ 	.short	(.L_248 - .L_247)


	//   ....[0]....
.L_247:
        /*0098*/ 	.word	0xffffffff


	//   ....[1]....
        /*009c*/ 	.word	0xffffffff


	//   ....[2]....
        /*00a0*/ 	.word	0xffffffff


	//   ....[3]....
        /*00a4*/ 	.word	0xffffffff


	//   ....[4]....
        /*00a8*/ 	.word	0xffffffff


	//   ....[5]....
        /*00ac*/ 	.word	0xffffffff


	//   ....[6]....
        /*00b0*/ 	.word	0xffffffff


	//   ....[7]....
        /*00b4*/ 	.word	0xffffffff


	//   ....[8]....
        /*00b8*/ 	.word	0xffffffff


	//   ....[9]....
        /*00bc*/ 	.word	0xffffffff


	//   ....[10]....
        /*00c0*/ 	.word	0xffffffff


	//   ....[11]....
        /*00c4*/ 	.word	0xffffffff


	//   ....[12]....
        /*00c8*/ 	.word	0xffffffff


	//   ....[13]....
        /*00cc*/ 	.word	0xffffffff


	//   ....[14]....
        /*00d0*/ 	.word	0xffffffff


	//   ....[15]....
        /*00d4*/ 	.word	0xffffffff


	//   ....[16]....
        /*00d8*/ 	.word	0xffffffff


	//   ....[17]....
        /*00dc*/ 	.word	0xffffffff


	//   ....[18]....
        /*00e0*/ 	.word	0xffffffff


	//   ....[19]....
        /*00e4*/ 	.word	0xffffffff


	//   ....[20]....
        /*00e8*/ 	.word	0xffffffff


	//   ....[21]....
        /*00ec*/ 	.word	0xffffffff


	//   ....[22]....
        /*00f0*/ 	.word	0xffffffff


	//   ....[23]....
        /*00f4*/ 	.word	0xffffffff


	//   ....[24]....
        /*00f8*/ 	.word	0xffffffff


	//   ....[25]....
        /*00fc*/ 	.word	0xffffffff


	//   ....[26]....
        /*0100*/ 	.word	0xffffffff


	//   ....[27]....
        /*0104*/ 	.word	0xffffffff


	//   ....[28]....
        /*0108*/ 	.word	0xffffffff


	//   ....[29]....
        /*010c*/ 	.word	0xffffffff


	//   ....[30]....
        /*0110*/ 	.word	0xffffffff


	//   ....[31]....
        /*0114*/ 	.word	0xffffffff


	//   ....[32]....
        /*0118*/ 	.word	0xffffffff


	//   ....[33]....
        /*011c*/ 	.word	0xffffffff


	//   ....[34]....
        /*0120*/ 	.word	0xffffffff


	//   ....[35]....
        /*0124*/ 	.word	0xffffffff


	//   ....[36]....
        /*0128*/ 	.word	0xffffffff


	//   ....[37]....
        /*012c*/ 	.word	0xffffffff


	//   ....[38]....
        /*0130*/ 	.word	0xffffffff


	//   ....[39]....
        /*0134*/ 	.word	0xffffffff


	//   ....[40]....
        /*0138*/ 	.word	0xffffffff


	//   ....[41]....
        /*013c*/ 	.word	0xffffffff


	//   ....[42]....
        /*0140*/ 	.word	0xffffffff


	//   ....[43]....
        /*0144*/ 	.word	0xffffffff


	//   ....[44]....
        /*0148*/ 	.word	0xffffffff


	//   ....[45]....
        /*014c*/ 	.word	0xffffffff


	//   ....[46]....
        /*0150*/ 	.word	0xffffffff


	//   ....[47]....
        /*0154*/ 	.word	0xffffffff


	//   ....[48]....
        /*0158*/ 	.word	0xffffffff


	//   ....[49]....
        /*015c*/ 	.word	0xffffffff


	//   ....[50]....
        /*0160*/ 	.word	0xffffffff


	//   ....[51]....
        /*0164*/ 	.word	0xffffffff


	//   ....[52]....
        /*0168*/ 	.word	0xffffffff


	//   ....[53]....
        /*016c*/ 	.word	0xffffffff


	//   ....[54]....
        /*0170*/ 	.word	0xffffffff


	//   ....[55]....
        /*0174*/ 	.word	0xffffffff


	//   ....[56]....
        /*0178*/ 	.word	0xffffffff


	//   ....[57]....
        /*017c*/ 	.word	0xffffffff


	//   ....[58]....
        /*0180*/ 	.word	0xffffffff


	//   ....[59]....
        /*0184*/ 	.word	0xffffffff


	//   ....[60]....
        /*0188*/ 	.word	0x05000015


	//   ....[61]....
        /*018c*/ 	.word	0x05000015


	//   ....[62]....
        /*0190*/ 	.word	0x05000015


	//   ....[63]....
        /*0194*/ 	.word	0x05000015


	//   ....[64]....
        /*0198*/ 	.word	0x05000015


	//   ....[65]....
        /*019c*/ 	.word	0x05000015


	//   ....[66]....
        /*01a0*/ 	.word	0x05000015


	//   ....[67]....
        /*01a4*/ 	.word	0x05000015


	//   ....[68]....
        /*01a8*/ 	.word	0x05000015


	//   ....[69]....
        /*01ac*/ 	.word	0x05000015


	//   ....[70]....
        /*01b0*/ 	.word	0x05000015


	//   ....[71]....
        /*01b4*/ 	.word	0x05000015


	//   ....[72]....
        /*01b8*/ 	.word	0x05000015


	//   ....[73]....
        /*01bc*/ 	.word	0x05000015


	//   ....[74]....
        /*01c0*/ 	.word	0x05000015


	//   ....[75]....
        /*01c4*/ 	.word	0x05000015


	//   ....[76]....
        /*01c8*/ 	.word	0x05000015


	//   ....[77]....
        /*01cc*/ 	.word	0x05000015


	//   ....[78]....
        /*01d0*/ 	.word	0x05000015


	//   ....[79]....
        /*01d4*/ 	.word	0x05000015


	//   ....[80]....
        /*01d8*/ 	.word	0x05000015


	//   ....[81]....
        /*01dc*/ 	.word	0x05000015


	//   ....[82]....
        /*01e0*/ 	.word	0x05000015


	//   ....[83]....
        /*01e4*/ 	.word	0x05000015


	//   ....[84]....
        /*01e8*/ 	.word	0x05000015


	//   ....[85]....
        /*01ec*/ 	.word	0x05000015


	//   ....[86]....
        /*01f0*/ 	.word	0x05000015


	//   ....[87]....
        /*01f4*/ 	.word	0x05000015


	//   ....[88]....
        /*01f8*/ 	.word	0x05000015


	//   ....[89]....
        /*01fc*/ 	.word	0x05000015


	//   ....[90]....
        /*0200*/ 	.word	0x05000015


	//   ....[91]....
        /*0204*/ 	.word	0x05000015


	//   ....[92]....
        /*0208*/ 	.word	0x05000015


	//   ....[93]....
        /*020c*/ 	.word	0x05000015


	//   ....[94]....
        /*0210*/ 	.word	0x05000015


	//   ....[95]....
        /*0214*/ 	.word	0x05000015


	//----- nvinfo : EIATTR_COOP_GROUP_INSTR_OFFSETS
	.align		4
.L_248:
        /*0218*/ 	.byte	0x04, 0x28
        /*021a*/ 	.short	(.L_250 - .L_249)


	//   ....[0]....
.L_249:
        /*021c*/ 	.word	0x000004b0


	//   ....[1]....
        /*0220*/ 	.word	0x00000680


	//   ....[2]....
        /*0224*/ 	.word	0x000006a0


	//   ....[3]....
        /*0228*/ 	.word	0x000006c0


	//   ....[4]....
        /*022c*/ 	.word	0x000006e0


	//   ....[5]....
        /*0230*/ 	.word	0x00000700


	//   ....[6]....
        /*0234*/ 	.word	0x00000ae0


	//   ....[7]....
        /*0238*/ 	.word	0x00000b00


	//   ....[8]....
        /*023c*/ 	.word	0x00000b20


	//   ....[9]....
        /*0240*/ 	.word	0x00000b40


	//   ....[10]....
        /*0244*/ 	.word	0x00000b60


	//   ....[11]....
        /*0248*/ 	.word	0x00000f10


	//   ....[12]....
        /*024c*/ 	.word	0x000010e0


	//   ....[13]....
        /*0250*/ 	.word	0x00001140


	//   ....[14]....
        /*0254*/ 	.word	0x000011d0


	//   ....[15]....
        /*0258*/ 	.word	0x00001230


	//   ....[16]....
        /*025c*/ 	.word	0x00001280


	//   ....[17]....
        /*0260*/ 	.word	0x000012e0


	//   ....[18]....
        /*0264*/ 	.word	0x00001320


	//   ....[19]....
        /*0268*/ 	.word	0x00001330


	//   ....[20]....
        /*026c*/ 	.word	0x00001410


	//   ....[21]....
        /*0270*/ 	.word	0x000015e0


	//   ....[22]....
        /*0274*/ 	.word	0x00001630


	//   ....[23]....
        /*0278*/ 	.word	0x00001690


	//   ....[24]....
        /*027c*/ 	.word	0x000016f0


	//   ....[25]....
        /*0280*/ 	.word	0x00001730


	//   ....[26]....
        /*0284*/ 	.word	0x00001770


	//   ....[27]....
        /*0288*/ 	.word	0x000017b0


	//   ....[28]....
        /*028c*/ 	.word	0x000017c0


	//   ....[29]....
        /*0290*/ 	.word	0x00001be0


	//   ....[30]....
        /*0294*/ 	.word	0x000026c0


	//   ....[31]....
        /*0298*/ 	.word	0x00002890


	//   ....[32]....
        /*029c*/ 	.word	0x000028b0


	//   ....[33]....
        /*02a0*/ 	.word	0x000028d0


	//   ....[34]....
        /*02a4*/ 	.word	0x000028f0


	//   ....[35]....
        /*02a8*/ 	.word	0x00002910


	//   ....[36]....
        /*02ac*/ 	.word	0x00002c90


	//   ....[37]....
        /*02b0*/ 	.word	0x00002cb0


	//   ....[38]....
        /*02b4*/ 	.word	0x00002cd0


	//   ....[39]....
        /*02b8*/ 	.word	0x00002cf0


	//   ....[40]....
        /*02bc*/ 	.word	0x00002d10


	//   ....[41]....
        /*02c0*/ 	.word	0x000030d0


	//   ....[42]....
        /*02c4*/ 	.word	0x000032a0


	//   ....[43]....
        /*02c8*/ 	.word	0x00003300


	//   ....[44]....
        /*02cc*/ 	.word	0x00003360


	//   ....[45]....
        /*02d0*/ 	.word	0x000033c0


	//   ....[46]....
        /*02d4*/ 	.word	0x00003420


	//   ....[47]....
        /*02d8*/ 	.word	0x00003490


	//   ....[48]....
        /*02dc*/ 	.word	0x000034e0


	//   ....[49]....
        /*02e0*/ 	.word	0x000034f0


	//   ....[50]....
        /*02e4*/ 	.word	0x000035d0


	//   ....[51]....
        /*02e8*/ 	.word	0x000037a0


	//   ....[52]....
        /*02ec*/ 	.word	0x000037f0


	//   ....[53]....
        /*02f0*/ 	.word	0x00003860


	//   ....[54]....
        /*02f4*/ 	.word	0x000038c0


	//   ....[55]....
        /*02f8*/ 	.word	0x00003910


	//   ....[56]....
        /*02fc*/ 	.word	0x00003970


	//   ....[57]....
        /*0300*/ 	.word	0x000039b0


	//   ....[58]....
        /*0304*/ 	.word	0x000039c0


	//   ....[59]....
        /*0308*/ 	.word	0x00003e90


	//   ....[60]....
        /*030c*/ 	.word	0x00004470


	//   ....[61]....
        /*0310*/ 	.word	0x000044f0


	//   ....[62]....
        /*0314*/ 	.word	0x00004580


	//   ....[63]....
        /*0318*/ 	.word	0x00004670


	//   ....[64]....
        /*031c*/ 	.word	0x00004700


	//   ....[65]....
        /*0320*/ 	.word	0x00004790


	//   ....[66]....
        /*0324*/ 	.word	0x00004830


	//   ....[67]....
        /*0328*/ 	.word	0x000048b0


	//   ....[68]....
        /*032c*/ 	.word	0x000048e0


	//   ....[69]....
        /*0330*/ 	.word	0x00004980


	//   ....[70]....
        /*0334*/ 	.word	0x00004a00


	//   ....[71]....
        /*0338*/ 	.word	0x00004a80


	//   ....[72]....
        /*033c*/ 	.word	0x00004b40


	//   ....[73]....
        /*0340*/ 	.word	0x00004bd0


	//   ....[74]....
        /*0344*/ 	.word	0x00004c50


	//   ....[75]....
        /*0348*/ 	.word	0x00004cd0


	//   ....[76]....
        /*034c*/ 	.word	0x00004d50


	//   ....[77]....
        /*0350*/ 	.word	0x00004d80


	//   ....[78]....
        /*0354*/ 	.word	0x00004e20


	//   ....[79]....
        /*0358*/ 	.word	0x00004ea0


	//   ....[80]....
        /*035c*/ 	.word	0x00004f30


	//   ....[81]....
        /*0360*/ 	.word	0x00004fe0


	//   ....[82]....
        /*0364*/ 	.word	0x00005090


	//   ....[83]....
        /*0368*/ 	.word	0x00005120


	//   ....[84]....
        /*036c*/ 	.word	0x000051b0


	//   ....[85]....
        /*0370*/ 	.word	0x00005230


	//   ....[86]....
        /*0374*/ 	.word	0x00005270


	//   ....[87]....
        /*0378*/ 	.word	0x00005320


	//   ....[88]....
        /*037c*/ 	.word	0x000053a0


	//   ....[89]....
        /*0380*/ 	.word	0x00005420


	//   ....[90]....
        /*0384*/ 	.word	0x000054e0


	//   ....[91]....
        /*0388*/ 	.word	0x00005580


	//   ....[92]....
        /*038c*/ 	.word	0x00005610


	//   ....[93]....
        /*0390*/ 	.word	0x000056a0


	//   ....[94]....
        /*0394*/ 	.word	0x00005710


	//   ....[95]....
        /*0398*/ 	.word	0x00005790


	//----- nvinfo : EIATTR_VRC_CTA_INIT_COUNT
	.align		4
.L_250:
        /*039c*/ 	.byte	0x02, 0x4a
	.zero		1
	.zero		1


	//----- nvinfo : EIATTR_EXIT_INSTR_OFFSETS
	.align		4
        /*03a0*/ 	.byte	0x04, 0x1c
        /*03a2*/ 	.short	(.L_252 - .L_251)


	//   ....[0]....
.L_251:
        /*03a4*/ 	.word	0x00001eb0


	//   ....[1]....
        /*03a8*/ 	.word	0x00001ed0


	//   ....[2]....
        /*03ac*/ 	.word	0x00004400


	//   ....[3]....
        /*03b0*/ 	.word	0x00004420


	//----- nvinfo : EIATTR_MAX_THREADS
	.align		4
.L_252:
        /*03b4*/ 	.byte	0x04, 0x05
        /*03b6*/ 	.short	(.L_254 - .L_253)
.L_253:
        /*03b8*/ 	.word	0x00000180
        /*03bc*/ 	.word	0x00000001
        /*03c0*/ 	.word	0x00000001


	//----- nvinfo : EIATTR_CRS_STACK_SIZE
	.align		4
.L_254:
        /*03c4*/ 	.byte	0x04, 0x1e
        /*03c6*/ 	.short	(.L_256 - .L_255)
.L_255:
        /*03c8*/ 	.word	0x00000000


	//----- nvinfo : EIATTR_CBANK_PARAM_SIZE
	.align		4
.L_256:
        /*03cc*/ 	.byte	0x03, 0x19
        /*03ce*/ 	.short	0x0024


	//----- nvinfo : EIATTR_PARAM_CBANK
	.align		4
        /*03d0*/ 	.byte	0x04, 0x0a
        /*03d2*/ 	.short	(.L_258 - .L_257)
	.align		4
.L_257:
        /*03d4*/ 	.word	index@(.nv.constant0._ZN3cub18CUB_300001_SM_10006detail4scan16DeviceScanKernelINS2_10policy_hubIiiijN4cuda3std3__44plusIvEEE10Policy1000EPiSC_NS0_13ScanTileStateIiLb1EEES9_NS0_8NullTypeEjiLb0ESF_EEvT0_T1_T2_iT3_T4_T5_)
        /*03d8*/ 	.short	0x0380
        /*03da*/ 	.short	0x0024


	//----- nvinfo : EIATTR_SW_WAR
	.align		4
.L_258:
        /*03dc*/ 	.byte	0x04, 0x36
        /*03de*/ 	.short	(.L_260 - .L_259)
.L_259:
        /*03e0*/ 	.word	0x00000008
.L_260:


//--------------------- .nv.info._ZN3cub18CUB_300001_SM_10006detail4scan20DeviceScanInitKernelINS0_13ScanTileStateIiLb1EEEEEvT_i --------------------------
	.section	.nv.info._ZN3cub18CUB_300001_SM_10006detail4scan20DeviceScanInitKernelINS0_13ScanTileStateIiLb1EEEEEvT_i,"",@"SHT_CUDA_INFO"
	.sectionflags	@""
	.align	4


	//----- nvinfo : EIATTR_CUDA_API_VERSION
	.align		4
        /*0000*/ 	.byte	0x04, 0x37
        /*0002*/ 	.short	(.L_262 - .L_261)
.L_261:
        /*0004*/ 	.word	0x00000082


	//----- nvinfo : EIATTR_KPARAM_INFO
	.align		4
.L_262:
        /*0008*/ 	.byte	0x04, 0x17
        /*000a*/ 	.short	(.L_264 - .L_263)
.L_263:
        /*000c*/ 	.word	0x00000000
        /*0010*/ 	.short	0x0001
        /*0012*/ 	.short	0x0008
        /*0014*/ 	.byte	0x00, 0xf0, 0x11, 0x00


	//----- nvinfo : EIATTR_KPARAM_INFO
	.align		4
.L_264:
        /*0018*/ 	.byte	0x04, 0x17
        /*001a*/ 	.short	(.L_266 - .L_265)
.L_265:
        /*001c*/ 	.word	0x00000000
        /*0020*/ 	.short	0x0000
        /*0022*/ 	.short	0x0000
        /*0024*/ 	.byte	0x00, 0xf0, 0x21, 0x00


	//----- nvinfo : EIATTR_SPARSE_MMA_MASK
	.align		4
.L_266:
        /*0028*/ 	.byte	0x03, 0x50
        /*002a*/ 	.short	0x0000


	//----- nvinfo : EIATTR_MAXREG_COUNT
	.align		4
        /*002c*/ 	.byte	0x03, 0x1b
        /*002e*/ 	.short	0x00ff


	//----- nvinfo : EIATTR_MERCURY_ISA_VERSION
	.align		4
        /*0030*/ 	.byte	0x03, 0x5f
        /*0032*/ 	.short	0x0101


	//----- nvinfo : EIATTR_VRC_CTA_INIT_COUNT
	.align		4
        /*0034*/ 	.byte	0x02, 0x4a
	.zero		1
	.zero		1


	//----- nvinfo : EIATTR_EXIT_INSTR_OFFSETS
	.align		4
        /*0038*/ 	.byte	0x04, 0x1c
        /*003a*/ 	.short	(.L_268 - .L_267)


	//   ....[0]....
.L_267:
        /*003c*/ 	.word	0x000000f0


	//   ....[1]....
        /*0040*/ 	.word	0x00000130


	//----- nvinfo : EIATTR_CBANK_PARAM_SIZE
	.align		4
.L_268:
        /*0044*/ 	.byte	0x03, 0x19
        /*0046*/ 	.short	0x000c


	//----- nvinfo : EIATTR_PARAM_CBANK
	.align		4
        /*0048*/ 	.byte	0x04, 0x0a
        /*004a*/ 	.short	(.L_270 - .L_269)
	.align		4
.L_269:
        /*004c*/ 	.word	index@(.nv.constant0._ZN3cub18CUB_300001_SM_10006detail4scan20DeviceScanInitKernelINS0_13ScanTileStateIiLb1EEEEEvT_i)
        /*0050*/ 	.short	0x0380
        /*0052*/ 	.short	0x000c


	//----- nvinfo : EIATTR_SW_WAR
	.align		4
.L_270:
        /*0054*/ 	.byte	0x04, 0x36
        /*0056*/ 	.short	(.L_272 - .L_271)
.L_271:
        /*0058*/ 	.word	0x00000008
.L_272:


//--------------------- .nv.info._ZN3cub18CUB_300001_SM_10006detail8for_each13static_kernelINS2_12policy_hub_t12policy_500_tElNS2_12op_wrapper_tIlN6thrust24THRUST_300001_SM_1000_NS6system6detail7generic6detail21binary_search_functorIPiNSC_18binary_search_lessENSC_3lbfEEENS8_12zip_iteratorIN4cuda3std3__45tupleIJNS8_6detail15normal_iteratorINS8_7pointerIiNS8_8cuda_cub5par_tENS8_11use_defaultESS_EEEENSO_INSP_IlSR_SS_SS_EEEEEEEEEEEEEvT0_T1_ --------------------------
	.section	.nv.info._ZN3cub18CUB_300001_SM_10006detail8for_each13static_kernelINS2_12policy_hub_t12policy_500_tElNS2_12op_wrapper_tIlN6thrust24THRUST_300001_SM_1000_NS6system6detail7generic6detail21binary_search_functorIPiNSC_18binary_search_lessENSC_3lbfEEENS8_12zip_iteratorIN4cuda3std3__45tupleIJNS8_6detail15normal_iteratorINS8_7pointerIiNS8_8cuda_cub5par_tENS8_11use_defaultESS_EEEENSO_INSP_IlSR_SS_SS_EEEEEEEEEEEEEvT0_T1_,"",@"SHT_CUDA_INFO"
	.sectionflags	@""
	.align	4


	//----- nvinfo : EIATTR_CUDA_API_VERSION
	.align		4
        /*0000*/ 	.byte	0x04, 0x37
        /*0002*/ 	.short	(.L_274 - .L_273)
.L_273:
        /*0004*/ 	.word	0x00000082


	//----- nvinfo : EIATTR_KPARAM_INFO
	.align		4
.L_274:
        /*0008*/ 	.byte	0x04, 0x17
        /*000a*/ 	.short	(.L_276 - .L_275)
.L_275:
        /*000c*/ 	.word	0x00000000
        /*0010*/ 	.short	0x0001
        /*0012*/ 	.short	0x0008
        /*0014*/ 	.byte	0x00, 0xf0, 0xa1, 0x00


	//----- nvinfo : EIATTR_KPARAM_INFO
	.align		4
.L_276:
        /*0018*/ 	.byte	0x04, 0x17
        /*001a*/ 	.short	(.L_278 - .L_277)
.L_277:
        /*001c*/ 	.word	0x00000000
        /*0020*/ 	.short	0x0000
        /*0022*/ 	.short	0x0000
        /*0024*/ 	.byte	0x00, 0xf0, 0x21, 0x00


	//----- nvinfo : EIATTR_SPARSE_MMA_MASK
	.align		4
.L_278:
        /*0028*/ 	.byte	0x03, 0x50
        /*002a*/ 	.short	0x0000


	//----- nvinfo : EIATTR_MAXREG_COUNT
	.align		4
        /*002c*/ 	.byte	0x03, 0x1b
        /*002e*/ 	.short	0x00ff


	//----- nvinfo : EIATTR_MERCURY_ISA_VERSION
	.align		4
        /*0030*/ 	.byte	0x03, 0x5f
        /*0032*/ 	.short	0x0101


	//----- nvinfo : EIATTR_VRC_CTA_INIT_COUNT
	.align		4
        /*0034*/ 	.byte	0x02, 0x4a
	.zero		1
	.zero		1


	//----- nvinfo : EIATTR_EXIT_INSTR_OFFSETS
	.align		4
        /*0038*/ 	.byte	0x04, 0x1c
        /*003a*/ 	.short	(.L_280 - .L_279)


	//   ....[0]....
.L_279:
        /*003c*/ 	.word	0x00000590


	//   ....[1]....
        /*0040*/ 	.word	0x00000610


	//   ....[2]....
        /*0044*/ 	.word	0x00000a00


	//   ....[3]....
        /*0048*/ 	.word	0x00000c60


	//   ....[4]....
        /*004c*/ 	.word	0x00000d40


	//   ....[5]....
        /*0050*/ 	.word	0x00000d60


	//----- nvinfo : EIATTR_MAX_THREADS
	.align		4
.L_280:
        /*0054*/ 	.byte	0x04, 0x05
        /*0056*/ 	.short	(.L_282 - .L_281)
.L_281:
        /*0058*/ 	.word	0x00000100
        /*005c*/ 	.word	0x00000001
        /*0060*/ 	.word	0x00000001


	//----- nvinfo : EIATTR_CRS_STACK_SIZE
	.align		4
.L_282:
        /*0064*/ 	.byte	0x04, 0x1e
        /*0066*/ 	.short	(.L_284 - .L_283)
.L_283:
        /*0068*/ 	.word	0x00000000


	//----- nvinfo : EIATTR_CBANK_PARAM_SIZE
	.align		4
.L_284:
        /*006c*/ 	.byte	0x03, 0x19
        /*006e*/ 	.short	0x0030


	//----- nvinfo : EIATTR_PARAM_CBANK
	.align		4
        /*0070*/ 	.byte	0x04, 0x0a
        /*0072*/ 	.short	(.L_286 - .L_285)
	.align		4
.L_285:
        /*0074*/ 	.word	index@(.nv.constant0._ZN3cub18CUB_300001_SM_10006detail8for_each13static_kernelINS2_12policy_hub_t12policy_500_tElNS2_12op_wrapper_tIlN6thrust24THRUST_300001_SM_1000_NS6system6detail7generic6detail21binary_search_functorIPiNSC_18binary_search_lessENSC_3lbfEEENS8_12zip_iteratorIN4cuda3std3__45tupleIJNS8_6detail15normal_iteratorINS8_7pointerIiNS8_8cuda_cub5par_tENS8_11use_defaultESS_EEEENSO_INSP_IlSR_SS_SS_EEEEEEEEEEEEEvT0_T1_)
        /*0078*/ 	.short	0x0380
        /*007a*/ 	.short	0x0030


	//----- nvinfo : EIATTR_SW_WAR
	.align		4
.L_286:
        /*007c*/ 	.byte	0x04, 0x36
        /*007e*/ 	.short	(.L_288 - .L_287)
.L_287:
        /*0080*/ 	.word	0x00000008
.L_288:


//--------------------- .nv.info._ZN3cub18CUB_300001_SM_10006detail11EmptyKernelIvEEvv --------------------------
	.section	.nv.info._ZN3cub18CUB_300001_SM_10006detail11EmptyKernelIvEEvv,"",@"SHT_CUDA_INFO"
	.sectionflags	@""
	.align	4


	//----- nvinfo : EIATTR_CUDA_API_VERSION
	.align		4
        /*0000*/ 	.byte	0x04, 0x37
        /*0002*/ 	.short	(.L_290 - .L_289)
.L_289:
        /*0004*/ 	.word	0x00000082


	//----- nvinfo : EIATTR_SPARSE_MMA_MASK
	.align		4
.L_290:
        /*0008*/ 	.byte	0x03, 0x50
        /*000a*/ 	.short	0x0000


	//----- nvinfo : EIATTR_MAXREG_COUNT
	.align		4
        /*000c*/ 	.byte	0x03, 0x1b
        /*000e*/ 	.short	0x00ff


	//----- nvinfo : EIATTR_MERCURY_ISA_VERSION
	.align		4
        /*0010*/ 	.byte	0x03, 0x5f
        /*0012*/ 	.short	0x0101


	//----- nvinfo : EIATTR_VRC_CTA_INIT_COUNT
	.align		4
        /*0014*/ 	.byte	0x02, 0x4a
	.zero		1
	.zero		1


	//----- nvinfo : EIATTR_EXIT_INSTR_OFFSETS
	.align		4
        /*0018*/ 	.byte	0x04, 0x1c
        /*001a*/ 	.short	(.L_292 - .L_291)


	//   ....[0]....
.L_291:
        /*001c*/ 	.word	0x00000010


	//----- nvinfo : EIATTR_SW_WAR
	.align		4
.L_292:
        /*0020*/ 	.byte	0x04, 0x36
        /*0022*/ 	.short	(.L_294 - .L_293)
.L_293:
        /*0024*/ 	.word	0x00000008
.L_294:


//--------------------- .nv.info._Z25collectHistogramSharedMemiPjPii --------------------------
	.section	.nv.info._Z25collectHistogramSharedMemiPjPii,"",@"SHT_CUDA_INFO"
	.sectionflags	@""
	.align	4


	//----- nvinfo : EIATTR_CUDA_API_VERSION
	.align		4
        /*0000*/ 	.byte	0x04, 0x37
        /*0002*/ 	.short	(.L_296 - .L_295)
.L_295:
        /*0004*/ 	.word	0x00000082


	//----- nvinfo : EIATTR_KPARAM_INFO
	.align		4
.L_296:
        /*0008*/ 	.byte	0x04, 0x17
        /*000a*/ 	.short	(.L_298 - .L_297)
.L_297:
        /*000c*/ 	.word	0x00000000
        /*0010*/ 	.short	0x0003
        /*0012*/ 	.short	0x0018
        /*0014*/ 	.byte	0x00, 0xf0, 0x11, 0x00


	//----- nvinfo : EIATTR_KPARAM_INFO
	.align		4
.L_298:
        /*0018*/ 	.byte	0x04, 0x17
        /*001a*/ 	.short	(.L_300 - .L_299)
.L_299:
        /*001c*/ 	.word	0x00000000
        /*0020*/ 	.short	0x0002
        /*0022*/ 	.short	0x0010
        /*0024*/ 	.byte	0x00, 0xf5, 0x21, 0x00


	//----- nvinfo : EIATTR_KPARAM_INFO
	.align		4
.L_300:
        /*0028*/ 	.byte	0x04, 0x17
        /*002a*/ 	.short	(.L_302 - .L_301)
.L_301:
        /*002c*/ 	.word	0x00000000
        /*0030*/ 	.short	0x0001
        /*0032*/ 	.short	0x0008
        /*0034*/ 	.byte	0x00, 0xf5, 0x21, 0x00


	//----- nvinfo : EIATTR_KPARAM_INFO
	.align		4
.L_302:
        /*0038*/ 	.byte	0x04, 0x17
        /*003a*/ 	.short	(.L_304 - .L_303)
.L_303:
        /*003c*/ 	.word	0x00000000
        /*0040*/ 	.short	0x0000
        /*0042*/ 	.short	0x0000
        /*0044*/ 	.byte	0x00, 0xf0, 0x11, 0x00


	//----- nvinfo : EIATTR_SPARSE_MMA_MASK
	.align		4
.L_304:
        /*0048*/ 	.byte	0x03, 0x50
        /*004a*/ 	.short	0x0000


	//----- nvinfo : EIATTR_MAXREG_COUNT
	.align		4
        /*004c*/ 	.byte	0x03, 0x1b
        /*004e*/ 	.short	0x00ff


	//----- nvinfo : EIATTR_NUM_BARRIERS
	.align		4
        /*0050*/ 	.byte	0x02, 0x4c
        /*0052*/ 	.byte	0x01
	.zero		1


	//----- nvinfo : EIATTR_MERCURY_ISA_VERSION
	.align		4
        /*0054*/ 	.byte	0x03, 0x5f
        /*0056*/ 	.short	0x0101


	//----- nvinfo : EIATTR_VRC_CTA_INIT_COUNT
	.align		4
        /*0058*/ 	.byte	0x02, 0x4a
	.zero		1
	.zero		1


	//----- nvinfo : EIATTR_EXIT_INSTR_OFFSETS
	.align		4
        /*005c*/ 	.byte	0x04, 0x1c
        /*005e*/ 	.short	(.L_306 - .L_305)


	//   ....[0]....
.L_305:
        /*0060*/ 	.word	0x00000610


	//   ....[1]....
        /*0064*/ 	.word	0x00000660


	//----- nvinfo : EIATTR_CRS_STACK_SIZE
	.align		4
.L_306:
        /*0068*/ 	.byte	0x04, 0x1e
        /*006a*/ 	.short	(.L_308 - .L_307)
.L_307:
        /*006c*/ 	.word	0x00000000


	//----- nvinfo : EIATTR_CBANK_PARAM_SIZE
	.align		4
.L_308:
        /*0070*/ 	.byte	0x03, 0x19
        /*0072*/ 	.short	0x001c


	//----- nvinfo : EIATTR_PARAM_CBANK
	.align		4
        /*0074*/ 	.byte	0x04, 0x0a
        /*0076*/ 	.short	(.L_310 - .L_309)
	.align		4
.L_309:
        /*0078*/ 	.word	index@(.nv.constant0._Z25collectHistogramSharedMemiPjPii)
        /*007c*/ 	.short	0x0380
        /*007e*/ 	.short	0x001c


	//----- nvinfo : EIATTR_SW_WAR
	.align		4
.L_310:
        /*0080*/ 	.byte	0x04, 0x36
        /*0082*/ 	.short	(.L_312 - .L_311)
.L_311:
        /*0084*/ 	.word	0x00000008
.L_312:


//--------------------- .nv.info._Z16collectHistogramiPjPii --------------------------
	.section	.nv.info._Z16collectHistogramiPjPii,"",@"SHT_CUDA_INFO"
	.sectionflags	@""
	.align	4


	//----- nvinfo : EIATTR_CUDA_API_VERSION
	.align		4
        /*0000*/ 	.byte	0x04, 0x37
        /*0002*/ 	.short	(.L_314 - .L_313)
.L_313:
        /*0004*/ 	.word	0x00000082


	//----- nvinfo : EIATTR_KPARAM_INFO
	.align		4
.L_314:
        /*0008*/ 	.byte	0x04, 0x17
        /*000a*/ 	.short	(.L_316 - .L_315)
.L_315:
        /*000c*/ 	.word	0x00000000
        /*0010*/ 	.short	0x0003
        /*0012*/ 	.short	0x0018
        /*0014*/ 	.byte	0x00, 0xf0, 0x11, 0x00


	//----- nvinfo : EIATTR_KPARAM_INFO
	.align		4
.L_316:
        /*0018*/ 	.byte	0x04, 0x17
        /*001a*/ 	.short	(.L_318 - .L_317)
.L_317:
        /*001c*/ 	.word	0x00000000
        /*0020*/ 	.short	0x0002
        /*0022*/ 	.short	0x0010
        /*0024*/ 	.byte	0x00, 0xf5, 0x21, 0x00


	//----- nvinfo : EIATTR_KPARAM_INFO
	.align		4
.L_318:
        /*0028*/ 	.byte	0x04, 0x17
        /*002a*/ 	.short	(.L_320 - .L_319)
.L_319:
        /*002c*/ 	.word	0x00000000
        /*0030*/ 	.short	0x0001
        /*0032*/ 	.short	0x0008
        /*0034*/ 	.byte	0x00, 0xf5, 0x21, 0x00


	//----- nvinfo : EIATTR_KPARAM_INFO
	.align		4
.L_320:
        /*0038*/ 	.byte	0x04, 0x17
        /*003a*/ 	.short	(.L_322 - .L_321)
.L_321:
        /*003c*/ 	.word	0x00000000
        /*0040*/ 	.short	0x0000
        /*0042*/ 	.short	0x0000
        /*0044*/ 	.byte	0x00, 0xf0, 0x11, 0x00


	//----- nvinfo : EIATTR_SPARSE_MMA_MASK
	.align		4
.L_322:
        /*0048*/ 	.byte	0x03, 0x50
        /*004a*/ 	.short	0x0000


	//----- nvinfo : EIATTR_MAXREG_COUNT
	.align		4
        /*004c*/ 	.byte	0x03, 0x1b
        /*004e*/ 	.short	0x00ff


	//----- nvinfo : EIATTR_MERCURY_ISA_VERSION
	.align		4
        /*0050*/ 	.byte	0x03, 0x5f
        /*0052*/ 	.short	0x0101


	//----- nvinfo : EIATTR_VRC_CTA_INIT_COUNT
	.align		4
        /*0054*/ 	.byte	0x02, 0x4a
	.zero		1
	.zero		1


	//----- nvinfo : EIATTR_EXIT_INSTR_OFFSETS
	.align		4
        /*0058*/ 	.byte	0x04, 0x1c
        /*005a*/ 	.short	(.L_324 - .L_323)


	//   ....[0]....
.L_323:
        /*005c*/ 	.word	0x00000090


	//   ....[1]....
        /*0060*/ 	.word	0x00000400


	//   ....[2]....
        /*0064*/ 	.word	0x00000650


	//----- nvinfo : EIATTR_CRS_STACK_SIZE
	.align		4
.L_324:
        /*0068*/ 	.byte	0x04, 0x1e
        /*006a*/ 	.short	(.L_326 - .L_325)
.L_325:
        /*006c*/ 	.word	0x00000000


	//----- nvinfo : EIATTR_CBANK_PARAM_SIZE
	.align		4
.L_326:
        /*0070*/ 	.byte	0x03, 0x19
        /*0072*/ 	.short	0x001c


	//----- nvinfo : EIATTR_PARAM_CBANK
	.align		4
        /*0074*/ 	.byte	0x04, 0x0a
        /*0076*/ 	.short	(.L_328 - .L_327)
	.align		4
.L_327:
        /*0078*/ 	.word	index@(.nv.constant0._Z16collectHistogramiPjPii)
        /*007c*/ 	.short	0x0380
        /*007e*/ 	.short	0x001c


	//----- nvinfo : EIATTR_SW_WAR
	.align		4
.L_328:
        /*0080*/ 	.byte	0x04, 0x36
        /*0082*/ 	.short	(.L_330 - .L_329)
.L_329:
        /*0084*/ 	.word	0x00000008
.L_330:


//--------------------- .nv.callgraph             --------------------------
	.section	.nv.callgraph,"",@"SHT_CUDA_CALLGRAPH"
	.align	4
	.sectionentsize	8
	.align		4
        /*0000*/ 	.word	0x00000000
	.align		4
        /*0004*/ 	.word	0xffffffff
	.align		4
        /*0008*/ 	.word	0x00000000
	.align		4
        /*000c*/ 	.word	0xfffffffe
	.align		4
        /*0010*/ 	.word	0x00000000
	.align		4
        /*0014*/ 	.word	0xfffffffd
	.align		4
        /*0018*/ 	.word	0x00000000
	.align		4
        /*001c*/ 	.word	0xfffffffc


//--------------------- .nv.constant4             --------------------------
	.section	.nv.constant4,"a",@progbits
	.align	8
	.align		8
.nv.constant4:
        /*0000*/ 	.dword	_ZN34_INTERNAL_f9670adb_4_k_cu_ef8575d24cuda3std3__45__cpo5beginE
	.align		8
        /*0008*/ 	.dword	_ZN34_INTERNAL_f9670adb_4_k_cu_ef8575d24cuda3std3__45__cpo3endE
	.align		8
        /*0010*/ 	.dword	_ZN34_INTERNAL_f9670adb_4_k_cu_ef8575d24cuda3std3__45__cpo6cbeginE
	.align		8
        /*0018*/ 	.dword	_ZN34_INTERNAL_f9670adb_4_k_cu_ef8575d24cuda3std3__45__cpo4cendE
	.align		8
        /*0020*/ 	.dword	_ZN34_INTERNAL_f9670adb_4_k_cu_ef8575d24cuda3std3__45__cpo6rbeginE
	.align		8
        /*0028*/ 	.dword	_ZN34_INTERNAL_f9670adb_4_k_cu_ef8575d24cuda3std3__45__cpo4rendE
	.align		8
        /*0030*/ 	.dword	_ZN34_INTERNAL_f9670adb_4_k_cu_ef8575d24cuda3std3__45__cpo7crbeginE
	.align		8
        /*0038*/ 	.dword	_ZN34_INTERNAL_f9670adb_4_k_cu_ef8575d24cuda3std3__45__cpo5crendE
	.align		8
        /*0040*/ 	.dword	_ZN34_INTERNAL_f9670adb_4_k_cu_ef8575d24cuda3std3__436_GLOBAL__N__f9670adb_4_k_cu_ef8575d26ignoreE
	.align		8
        /*0048*/ 	.dword	_ZN34_INTERNAL_f9670adb_4_k_cu_ef8575d24cuda3std3__419piecewise_constructE
	.align		8
        /*0050*/ 	.dword	_ZN34_INTERNAL_f9670adb_4_k_cu_ef8575d24cuda3std3__48in_placeE
	.align		8
        /*0058*/ 	.dword	_ZN34_INTERNAL_f9670adb_4_k_cu_ef8575d24cuda3std3__420unreachable_sentinelE
	.align		8
        /*0060*/ 	.dword	_ZN34_INTERNAL_f9670adb_4_k_cu_ef8575d24cuda3std3__47nulloptE
	.align		8
        /*0068*/ 	.dword	_ZN34_INTERNAL_f9670adb_4_k_cu_ef8575d24cuda3std3__48unexpectE
	.align		8
        /*0070*/ 	.dword	_ZN34_INTERNAL_f9670adb_4_k_cu_ef8575d24cuda3std6ranges3__45__cpo4swapE
	.align		8
        /*0078*/ 	.dword	_ZN34_INTERNAL_f9670adb_4_k_cu_ef8575d24cuda3std6ranges3__45__cpo9iter_moveE
	.align		8
        /*0080*/ 	.dword	_ZN34_INTERNAL_f9670adb_4_k_cu_ef8575d24cuda3std6ranges3__45__cpo5beginE
	.align		8
        /*0088*/ 	.dword	_ZN34_INTERNAL_f9670adb_4_k_cu_ef8575d24cuda3std6ranges3__45__cpo3endE
	.align		8
        /*0090*/ 	.dword	_ZN34_INTERNAL_f9670adb_4_k_cu_ef8575d24cuda3std6ranges3__45__cpo6cbeginE
	.align		8
        /*0098*/ 	.dword	_ZN34_INTERNAL_f9670adb_4_k_cu_ef8575d24cuda3std6ranges3__45__cpo4cendE
	.align		8
        /*00a0*/ 	.dword	_ZN34_INTERNAL_f9670adb_4_k_cu_ef8575d24cuda3std6ranges3__45__cpo7advanceE
	.align		8
        /*00a8*/ 	.dword	_ZN34_INTERNAL_f9670adb_4_k_cu_ef8575d24cuda3std6ranges3__45__cpo9iter_swapE
	.align		8
        /*00b0*/ 	.dword	_ZN34_INTERNAL_f9670adb_4_k_cu_ef8575d24cuda3std6ranges3__45__cpo4nextE
	.align		8
        /*00b8*/ 	.dword	_ZN34_INTERNAL_f9670adb_4_k_cu_ef8575d24cuda3std6ranges3__45__cpo4prevE
	.align		8
        /*00c0*/ 	.dword	_ZN34_INTERNAL_f9670adb_4_k_cu_ef8575d24cuda3std6ranges3__45__cpo4dataE
	.align		8
        /*00c8*/ 	.dword	_ZN34_INTERNAL_f9670adb_4_k_cu_ef8575d24cuda3std6ranges3__45__cpo5cdataE
	.align		8
        /*00d0*/ 	.dword	_ZN34_INTERNAL_f9670adb_4_k_cu_ef8575d24cuda3std6ranges3__45__cpo4sizeE
	.align		8
        /*00d8*/ 	.dword	_ZN34_INTERNAL_f9670adb_4_k_cu_ef8575d24cuda3std6ranges3__45__cpo5ssizeE
	.align		8
        /*00e0*/ 	.dword	_ZN34_INTERNAL_f9670adb_4_k_cu_ef8575d24cuda3std6ranges3__45__cpo8distanceE
	.align		8
        /*00e8*/ 	.dword	_ZN34_INTERNAL_f9670adb_4_k_cu_ef8575d26thrust24THRUST_300001_SM_1000_NS8cuda_cub3parE
	.align		8
        /*00f0*/ 	.dword	_ZN34_INTERNAL_f9670adb_4_k_cu_ef8575d26thrust24THRUST_300001_SM_1000_NS8cuda_cub10par_nosyncE
	.align		8
        /*00f8*/ 	.dword	_ZN34_INTERNAL_f9670adb_4_k_cu_ef8575d26thrust24THRUST_300001_SM_1000_NS6system6detail10sequential3seqE
	.align		8
        /*0100*/ 	.dword	_ZN34_INTERNAL_f9670adb_4_k_cu_ef8575d26thrust24THRUST_300001_SM_1000_NS6system3cpp3parE
	.align		8
        /*0108*/ 	.dword	_ZN34_INTERNAL_f9670adb_4_k_cu_ef8575d26thrust24THRUST_300001_SM_1000_NS12placeholders2_1E
	.align		8
        /*0110*/ 	.dword	_ZN34_INTERNAL_f9670adb_4_k_cu_ef8575d26thrust24THRUST_300001_SM_1000_NS12placeholders2_2E
	.align		8
        /*0118*/ 	.dword	_ZN34_INTERNAL_f9670adb_4_k_cu_ef8575d26thrust24THRUST_300001_SM_1000_NS12placeholders2_3E
	.align		8
        /*0120*/ 	.dword	_ZN34_INTERNAL_f9670adb_4_k_cu_ef8575d26thrust24THRUST_300001_SM_1000_NS12placeholders2_4E
	.align		8
        /*0128*/ 	.dword	_ZN34_INTERNAL_f9670adb_4_k_cu_ef8575d26thrust24THRUST_300001_SM_1000_NS12placeholders2_5E
	.align		8
        /*0130*/ 	.dword	_ZN34_INTERNAL_f9670adb_4_k_cu_ef8575d26thrust24THRUST_300001_SM_1000_NS12placeholders2_6E
	.align		8
        /*0138*/ 	.dword	_ZN34_INTERNAL_f9670adb_4_k_cu_ef8575d26thrust24THRUST_300001_SM_1000_NS12placeholders2_7E
	.align		8
        /*0140*/ 	.dword	_ZN34_INTERNAL_f9670adb_4_k_cu_ef8575d26thrust24THRUST_300001_SM_1000_NS12placeholders2_8E
	.align		8
        /*0148*/ 	.dword	_ZN34_INTERNAL_f9670adb_4_k_cu_ef8575d26thrust24THRUST_300001_SM_1000_NS12placeholders2_9E
	.align		8
        /*0150*/ 	.dword	_ZN34_INTERNAL_f9670adb_4_k_cu_ef8575d26thrust24THRUST_300001_SM_1000_NS12placeholders3_10E
	.align		8
        /*0158*/ 	.dword	_ZN34_INTERNAL_f9670adb_4_k_cu_ef8575d26thrust24THRUST_300001_SM_1000_NS3seqE
	.align		8
        /*0160*/ 	.dword	_ZN34_INTERNAL_f9670adb_4_k_cu_ef8575d26thrust24THRUST_300001_SM_1000_NS6deviceE


//--------------------- .text._ZN3cub18CUB_300001_SM_10006detail6select23DeviceSelectSweepKernelINS2_10policy_hubIiNS0_8NullTypeEiLb0ELNS0_10SelectImplE0EE10Policy1000EPiPS5_PjPlNS0_13ScanTileStateIiLb1EEE22keyValueBelowThresholdS5_iNS2_19streaming_context_tIlLb1EEELS6_0EEEvT0_T1_T2_T3_T4_T5_T6_T7_iT8_NS1_7vsmem_tE --------------------------
	.section	.text._ZN3cub18CUB_300001_SM_10006detail6select23DeviceSelectSweepKernelINS2_10policy_hubIiNS0_8NullTypeEiLb0ELNS0_10SelectImplE0EE10Policy1000EPiPS5_PjPlNS0_13ScanTileStateIiLb1EEE22keyValueBelowThresholdS5_iNS2_19streaming_context_tIlLb1EEELS6_0EEEvT0_T1_T2_T3_T4_T5_T6_T7_iT8_NS1_7vsmem_tE,"ax",@progbits
	.align	128
        .global         _ZN3cub18CUB_300001_SM_10006detail6select23DeviceSelectSweepKernelINS2_10policy_hubIiNS0_8NullTypeEiLb0ELNS0_10SelectImplE0EE10Policy1000EPiPS5_PjPlNS0_13ScanTileStateIiLb1EEE22keyValueBelowThresholdS5_iNS2_19streaming_context_tIlLb1EEELS6_0EEEvT0_T1_T2_T3_T4_T5_T6_T7_iT8_NS1_7vsmem_tE
        .type           _ZN3cub18CUB_300001_SM_10006detail6select23DeviceSelectSweepKernelINS2_10policy_hubIiNS0_8NullTypeEiLb0ELNS0_10SelectImplE0EE10Policy1000EPiPS5_PjPlNS0_13ScanTileStateIiLb1EEE22keyValueBelowThresholdS5_iNS2_19streaming_context_tIlLb1EEELS6_0EEEvT0_T1_T2_T3_T4_T5_T6_T7_iT8_NS1_7vsmem_tE,@function
        .size           _ZN3cub18CUB_300001_SM_10006detail6select23DeviceSelectSweepKernelINS2_10policy_hubIiNS0_8NullTypeEiLb0ELNS0_10SelectImplE0EE10Policy1000EPiPS5_PjPlNS0_13ScanTileStateIiLb1EEE22keyValueBelowThresholdS5_iNS2_19streaming_context_tIlLb1EEELS6_0EEEvT0_T1_T2_T3_T4_T5_T6_T7_iT8_NS1_7vsmem_tE,(.L_x_798 - _ZN3cub18CUB_300001_SM_10006detail6select23DeviceSelectSweepKernelINS2_10policy_hubIiNS0_8NullTypeEiLb0ELNS0_10SelectImplE0EE10Policy1000EPiPS5_PjPlNS0_13ScanTileStateIiLb1EEE22keyValueBelowThresholdS5_iNS2_19streaming_context_tIlLb1EEELS6_0EEEvT0_T1_T2_T3_T4_T5_T6_T7_iT8_NS1_7vsmem_tE)
        .other          _ZN3cub18CUB_300001_SM_10006detail6select23DeviceSelectSweepKernelINS2_10policy_hubIiNS0_8NullTypeEiLb0ELNS0_10SelectImplE0EE10Policy1000EPiPS5_PjPlNS0_13ScanTileStateIiLb1EEE22keyValueBelowThresholdS5_iNS2_19streaming_context_tIlLb1EEELS6_0EEEvT0_T1_T2_T3_T4_T5_T6_T7_iT8_NS1_7vsmem_tE,@"STO_CUDA_ENTRY STV_DEFAULT"
_ZN3cub18CUB_300001_SM_10006detail6select23DeviceSelectSweepKernelINS2_10policy_hubIiNS0_8NullTypeEiLb0ELNS0_10SelectImplE0EE10Policy1000EPiPS5_PjPlNS0_13ScanTileStateIiLb1EEE22keyValueBelowThresholdS5_iNS2_19streaming_context_tIlLb1EEELS6_0EEEvT0_T1_T2_T3_T4_T5_T6_T7_iT8_NS1_7vsmem_tE:
.text._ZN3cub18CUB_300001_SM_10006detail6select23DeviceSelectSweepKernelINS2_10policy_hubIiNS0_8NullTypeEiLb0ELNS0_10SelectImplE0EE10Policy1000EPiPS5_PjPlNS0_13ScanTileStateIiLb1EEE22keyValueBelowThresholdS5_iNS2_19streaming_context_tIlLb1EEELS6_0EEEvT0_T1_T2_T3_T4_T5_T6_T7_iT8_NS1_7vsmem_tE:
[----:B------:R-:W-:Y:S01]  /*0000*/  LDC R1, c[0x0][0x37c] ;  /* 0x0000df00ff017b82 */ /* 0x000fe20000000800 */
[----:B------:R-:W0:Y:S07]  /*0010*/  S2R R49, SR_CTAID.Y ;  /* 0x0000000000317919 */ /* 0x000e2e0000002600 */
[----:B------:R-:W0:Y:S01]  /*0020*/  S2UR UR6, SR_CTAID.X ;  /* 0x00000000000679c3 */ /* 0x000e220000002500 */
[----:B------:R-:W1:Y:S01]  /*0030*/  LDCU UR4, c[0x0][0x3c0] ;  /* 0x00007800ff0477ac */ /* 0x000e620008000800 */
[----:B------:R-:W2:Y:S06]  /*0040*/  LDCU.64 UR8, c[0x0][0x358] ;  /* 0x00006b00ff0877ac */ /* 0x000eac0008000a00 */
[----:B------:R-:W0:Y:S01]  /*0050*/  LDC R0, c[0x0][0x374] ;  /* 0x0000dd00ff007b82 */ /* 0x000e220000000800 */
[----:B-1----:R-:W-:Y:S01]  /*0060*/  UIADD3 UR4, UPT, UPT, UR4, -0x1, URZ ;  /* 0xffffffff04047890 */ /* 0x002fe2000fffe0ff */
[----:B0-----:R-:W-:-:S04]  /*0070*/  IMAD R51, R0, UR6, R49 ;  /* 0x0000000600337c24 */ /* 0x001fc8000f8e0231 */
[C---:B------:R-:W-:Y:S01]  /*0080*/  IMAD R2, R51.reuse, 0x1680, RZ ;  /* 0x0000168033027824 */ /* 0x040fe200078e02ff */
[----:B------:R-:W-:Y:S01]  /*0090*/  ISETP.GE.AND P0, PT, R51, UR4, PT ;  /* 0x0000000433007c0c */ /* 0x000fe2000bf06270 */
[----:B------:R-:W-:-:S12]  /*00a0*/  IMAD.MOV.U32 R0, RZ, RZ, R51 ;  /* 0x000000ffff007224 */ /* 0x000fd800078e0033 */
[----:B--2---:R-:W-:Y:S05]  /*00b0*/  @P0 BRA `(.L_x_0) ;  /* 0x0000005800d00947 */ /* 0x004fea0003800000 */
[----:B------:R-:W-:-:S13]  /*00c0*/  ISETP.NE.AND P0, PT, R0, RZ, PT ;  /* 0x000000ff0000720c */ /* 0x000fda0003f05270 */
[----:B------:R-:W-:Y:S05]  /*00d0*/  @P0 BRA `(.L_x_1) ;  /* 0x0000002800040947 */ /* 0x000fea0003800000 */
[----:B------:R-:W0:Y:S01]  /*00e0*/  S2R R52, SR_TID.X ;  /* 0x0000000000347919 */ /* 0x000e220000002100 */
[----:B------:R-:W1:Y:S01]  /*00f0*/  LDC R2, c[0x0][0x374] ;  /* 0x0000dd00ff027b82 */ /* 0x000e620000000800 */
[----:B------:R-:W2:Y:S01]  /*0100*/  LDCU.U8 UR7, c[0x0][0x3c8] ;  /* 0x00007900ff0777ac */ /* 0x000ea20008000000 */
[----:B------:R-:W3:Y:S01]  /*0110*/  LDCU.64 UR4, c[0x0][0x3d8] ;  /* 0x00007b00ff0477ac */ /* 0x000ee20008000a00 */
[----:B------:R-:W4:Y:S01]  /*0120*/  LDCU.64 UR10, c[0x0][0x380] ;  /* 0x00007000ff0a77ac */ /* 0x000f220008000a00 */
[----:B--2---:R-:W-:-:S04]  /*0130*/  UISETP.NE.AND UP0, UPT, UR7, URZ, UPT ;  /* 0x000000ff0700728c */ /* 0x004fc8000bf05270 */
[----:B---3--:R-:W-:Y:S01]  /*0140*/  USEL UR4, UR4, URZ, !UP0 ;  /* 0x000000ff04047287 */ /* 0x008fe2000c000000 */
[----:B-1----:R-:W-:Y:S01]  /*0150*/  IMAD R49, R2, UR6, R49 ;  /* 0x0000000602317c24 */ /* 0x002fe2000f8e0231 */
[----:B------:R-:W-:-:S03]  /*0160*/  USEL UR5, UR5, URZ, !UP0 ;  /* 0x000000ff05057287 */ /* 0x000fc6000c000000 */
[----:B------:R-:W-:Y:S01]  /*0170*/  IMAD R49, R49, 0x1680, RZ ;  /* 0x0000168031317824 */ /* 0x000fe200078e02ff */
[C---:B0-----:R-:W-:Y:S02]  /*0180*/  LOP3.LUT R0, R52.reuse, 0x1f, RZ, 0xc0, !PT ;  /* 0x0000001f34007812 */ /* 0x041fe400078ec0ff */
[----:B------:R-:W-:-:S05]  /*0190*/  LOP3.LUT R3, R52, 0x3e0, RZ, 0xc0, !PT ;  /* 0x000003e034037812 */ /* 0x000fca00078ec0ff */
[----:B------:R-:W-:-:S05]  /*01a0*/  IMAD R0, R3, 0xf, R0 ;  /* 0x0000000f03007824 */ /* 0x000fca00078e0200 */
[----:B------:R-:W-:-:S04]  /*01b0*/  IADD3 R0, P0, P1, R0, UR4, R49 ;  /* 0x0000000400007c10 */ /* 0x000fc8000f91e031 */
[----:B------:R-:W-:Y:S02]  /*01c0*/  IADD3.X R3, PT, PT, RZ, UR5, RZ, P0, P1 ;  /* 0x00000005ff037c10 */ /* 0x000fe400087e24ff */
[----:B----4-:R-:W-:-:S04]  /*01d0*/  LEA R2, P0, R0, UR10, 0x2 ;  /* 0x0000000a00027c11 */ /* 0x010fc8000f8010ff */
[----:B------:R-:W-:-:S05]  /*01e0*/  LEA.HI.X R3, R0, UR11, R3, 0x2, P0 ;  /* 0x0000000b00037c11 */ /* 0x000fca00080f1403 */
[----:B------:R-:W2:Y:S04]  /*01f0*/  LDG.E R0, desc[UR8][R2.64] ;  /* 0x0000000802007981 */ /* 0x000ea8000c1e1900 */
[----:B------:R-:W3:Y:S04]  /*0200*/  LDG.E R4, desc[UR8][R2.64+0x80] ;  /* 0x0000800802047981 */ /* 0x000ee8000c1e1900 */
[----:B------:R-:W4:Y:S04]  /*0210*/  LDG.E R5, desc[UR8][R2.64+0x100] ;  /* 0x0001000802057981 */ /* 0x000f28000c1e1900 */
[----:B------:R-:W5:Y:S04]  /*0220*/  LDG.E R6, desc[UR8][R2.64+0x180] ;  /* 0x0001800802067981 */ /* 0x000f68000c1e1900 */
        /* <DEDUP_REMOVED lines=10> */
[----:B------:R0:W5:Y:S01]  /*02d0*/  LDG.E R19, desc[UR8][R2.64+0x700] ;  /* 0x0007000802137981 */ /* 0x000162000c1e1900 */
[----:B------:R-:W1:Y:S01]  /*02e0*/  S2UR UR5, SR_CgaCtaId ;  /* 0x00000000000579c3 */ /* 0x000e620000008800 */
[----:B------:R-:W-:Y:S01]  /*02f0*/  SHF.R.U32.HI R16, RZ, 0x5, R52 ;  /* 0x00000005ff107819 */ /* 0x000fe20000011634 */
[----:B------:R-:W-:Y:S01]  /*0300*/  UMOV UR4, 0x400 ;  /* 0x0000040000047882 */ /* 0x000fe20000000000 */
[----:B------:R-:W1:Y:S05]  /*0310*/  S2R R17, SR_LANEID ;  /* 0x0000000000117919 */ /* 0x000e6a0000000000 */
[----:B0-----:R-:W0:Y:S01]  /*0320*/  LDC.64 R2, c[0x0][0x3a8] ;  /* 0x0000ea00ff027b82 */ /* 0x001e220000000a00 */
[----:B-1----:R-:W-:Y:S01]  /*0330*/  ULEA UR4, UR5, UR4, 0x18 ;  /* 0x0000000405047291 */ /* 0x002fe2000f8ec0ff */
[----:B------:R-:W1:Y:S01]  /*0340*/  LDCU UR5, c[0x0][0x3b0] ;  /* 0x00007600ff0577ac */ /* 0x000e620008000800 */
[----:B------:R-:W-:-:S05]  /*0350*/  IMAD R20, R16, 0x1e0, R17 ;  /* 0x000001e010147824 */ /* 0x000fca00078e0211 */
[----:B------:R-:W-:-:S05]  /*0360*/  LEA R20, R20, UR4, 0x2 ;  /* 0x0000000414147c11 */ /* 0x000fca000f8e10ff */
[----:B------:R-:W-:Y:S01]  /*0370*/  IMAD R44, R17, 0x38, R20 ;  /* 0x00000038112c7824 */ /* 0x000fe200078e0214 */
[----:B--2---:R-:W-:Y:S04]  /*0380*/  STS [R20], R0 ;  /* 0x0000000014007388 */ /* 0x004fe80000000800 */
[----:B---3--:R-:W-:Y:S04]  /*0390*/  STS [R20+0x80], R4 ;  /* 0x0000800414007388 */ /* 0x008fe80000000800 */
[----:B----4-:R-:W-:Y:S04]  /*03a0*/  STS [R20+0x100], R5 ;  /* 0x0001000514007388 */ /* 0x010fe80000000800 */
[----:B-----5:R-:W-:Y:S04]  /*03b0*/  STS [R20+0x180], R6 ;  /* 0x0001800614007388 */ /* 0x020fe80000000800 */
[----:B------:R-:W-:Y:S04]  /*03c0*/  STS [R20+0x200], R7 ;  /* 0x0002000714007388 */ /* 0x000fe80000000800 */
        /* <DEDUP_REMOVED lines=9> */
[----:B------:R-:W-:Y:S01]  /*0460*/  STS [R20+0x700], R19 ;  /* 0x0007001314007388 */ /* 0x000fe20000000800 */
[----:B------:R-:W-:-:S03]  /*0470*/  NOP ;  /* 0x0000000000007918 */ /* 0x000fc60000000000 */
[----:B------:R-:W0:Y:S04]  /*0480*/  LDS R53, [R44] ;  /* 0x000000002c357984 */ /* 0x000e280000000800 */
[----:B------:R-:W2:Y:S04]  /*0490*/  LDS R43, [R44+0x4] ;  /* 0x000004002c2b7984 */ /* 0x000ea80000000800 */
[----:B------:R-:W3:Y:S04]  /*04a0*/  LDS R40, [R44+0x8] ;  /* 0x000008002c287984 */ /* 0x000ee80000000800 */
[----:B------:R-:W4:Y:S04]  /*04b0*/  LDS R39, [R44+0xc] ;  /* 0x00000c002c277984 */ /* 0x000f280000000800 */
[----:B------:R-:W5:Y:S04]  /*04c0*/  LDS R38, [R44+0x10] ;  /* 0x000010002c267984 */ /* 0x000f680000000800 */
[----:B------:R-:W1:Y:S04]  /*04d0*/  LDS R37, [R44+0x14] ;  /* 0x000014002c257984 */ /* 0x000e680000000800 */
[----:B------:R-:W1:Y:S04]  /*04e0*/  LDS R36, [R44+0x18] ;  /* 0x000018002c247984 */ /* 0x000e680000000800 */
[----:B------:R-:W1:Y:S04]  /*04f0*/  LDS R35, [R44+0x1c] ;  /* 0x00001c002c237984 */ /* 0x000e680000000800 */
[----:B------:R-:W1:Y:S04]  /*0500*/  LDS R34, [R44+0x20] ;  /* 0x000020002c227984 */ /* 0x000e680000000800 */
[----:B------:R-:W1:Y:S01]  /*0510*/  LDS R32, [R44+0x24] ;  /* 0x000024002c207984 */ /* 0x000e620000000800 */
[----:B0-----:R-:W-:-:S03]  /*0520*/  IMAD.WIDE R54, R53, 0x4, R2 ;  /* 0x0000000435367825 */ /* 0x001fc600078e0202 */
[----:B------:R-:W0:Y:S01]  /*0530*/  LDS R30, [R44+0x28] ;  /* 0x000028002c1e7984 */ /* 0x000e220000000800 */
[----:B--2---:R-:W-:-:S03]  /*0540*/  IMAD.WIDE R4, R43, 0x4, R2 ;  /* 0x000000042b047825 */ /* 0x004fc600078e0202 */
[----:B------:R-:W2:Y:S01]  /*0550*/  LDS R27, [R44+0x2c] ;  /* 0x00002c002c1b7984 */ /* 0x000ea20000000800 */
[----:B---3--:R-:W-:-:S03]  /*0560*/  IMAD.WIDE R6, R40, 0x4, R2 ;  /* 0x0000000428067825 */ /* 0x008fc600078e0202 */
[----:B------:R-:W3:Y:S04]  /*0570*/  LDG.E R54, desc[UR8][R54.64] ;  /* 0x0000000836367981 */ /* 0x000ee8000c1e1900 */
[----:B------:R1:W3:Y:S01]  /*0580*/  LDG.E R51, desc[UR8][R4.64] ;  /* 0x0000000804337981 */ /* 0x0002e2000c1e1900 */
[----:B----4-:R-:W-:-:S03]  /*0590*/  IMAD.WIDE R8, R39, 0x4, R2 ;  /* 0x0000000427087825 */ /* 0x010fc600078e0202 */
[----:B------:R4:W3:Y:S01]  /*05a0*/  LDG.E R42, desc[UR8][R6.64] ;  /* 0x00000008062a7981 */ /* 0x0008e2000c1e1900 */
[----:B-----5:R-:W-:-:S03]  /*05b0*/  IMAD.WIDE R10, R38, 0x4, R2 ;  /* 0x00000004260a7825 */ /* 0x020fc600078e0202 */
[----:B------:R5:W3:Y:S04]  /*05c0*/  LDG.E R33, desc[UR8][R8.64] ;  /* 0x0000000808217981 */ /* 0x000ae8000c1e1900 */
[----:B------:R-:W2:Y:S01]  /*05d0*/  LDS R24, [R44+0x30] ;  /* 0x000030002c187984 */ /* 0x000ea20000000800 */
[----:B-1----:R-:W-:-:S03]  /*05e0*/  IMAD.WIDE R4, R37, 0x4, R2 ;  /* 0x0000000425047825 */ /* 0x002fc600078e0202 */
[----:B------:R1:W3:Y:S04]  /*05f0*/  LDG.E R31, desc[UR8][R10.64] ;  /* 0x000000080a1f7981 */ /* 0x0002e8000c1e1900 */
[----:B------:R-:W2:Y:S01]  /*0600*/  LDS R21, [R44+0x34] ;  /* 0x000034002c157984 */ /* 0x000ea20000000800 */
[----:B------:R-:W-:-:S03]  /*0610*/  IMAD.WIDE R12, R36, 0x4, R2 ;  /* 0x00000004240c7825 */ /* 0x000fc600078e0202 */
[----:B------:R0:W3:Y:S04]  /*0620*/  LDG.E R29, desc[UR8][R4.64] ;  /* 0x00000008041d7981 */ /* 0x0000e8000c1e1900 */
[----:B------:R-:W2:Y:S01]  /*0630*/  LDS R19, [R44+0x38] ;  /* 0x000038002c137984 */ /* 0x000ea20000000800 */
[----:B----4-:R-:W-:-:S03]  /*0640*/  IMAD.WIDE R6, R35, 0x4, R2 ;  /* 0x0000000423067825 */ /* 0x010fc600078e0202 */
[----:B------:R2:W4:Y:S01]  /*0650*/  LDG.E R28, desc[UR8][R12.64] ;  /* 0x000000080c1c7981 */ /* 0x000522000c1e1900 */
[----:B-----5:R-:W-:-:S03]  /*0660*/  IMAD.WIDE R8, R34, 0x4, R2 ;  /* 0x0000000422087825 */ /* 0x020fc600078e0202 */
[----:B------:R5:W4:Y:S01]  /*0670*/  LDG.E R26, desc[UR8][R6.64] ;  /* 0x00000008061a7981 */ /* 0x000b22000c1e1900 */
[----:B-1----:R-:W-:-:S03]  /*0680*/  IMAD.WIDE R10, R32, 0x4, R2 ;  /* 0x00000004200a7825 */ /* 0x002fc600078e0202 */
[----:B------:R1:W4:Y:S01]  /*0690*/  LDG.E R25, desc[UR8][R8.64] ;  /* 0x0000000808197981 */ /* 0x000322000c1e1900 */
[----:B0-----:R-:W-:-:S03]  /*06a0*/  IMAD.WIDE R4, R30, 0x4, R2 ;  /* 0x000000041e047825 */ /* 0x001fc600078e0202 */
[----:B------:R-:W4:Y:S01]  /*06b0*/  LDG.E R23, desc[UR8][R10.64] ;  /* 0x000000080a177981 */ /* 0x000f22000c1e1900 */
[----:B--2---:R-:W-:-:S03]  /*06c0*/  IMAD.WIDE R12, R27, 0x4, R2 ;  /* 0x000000041b0c7825 */ /* 0x004fc600078e0202 */
[----:B------:R0:W2:Y:S04]  /*06d0*/  LDG.E R22, desc[UR8][R4.64] ;  /* 0x0000000804167981 */ /* 0x0000a8000c1e1900 */
[----:B------:R-:W2:Y:S01]  /*06e0*/  LDG.E R20, desc[UR8][R12.64] ;  /* 0x000000080c147981 */ /* 0x000ea2000c1e1900 */
[----:B-----5:R-:W-:-:S05]  /*06f0*/  IMAD.WIDE R6, R24, 0x4, R2 ;  /* 0x0000000418067825 */ /* 0x020fca00078e0202 */
[----:B------:R5:W2:Y:S01]  /*0700*/  LDG.E R18, desc[UR8][R6.64] ;  /* 0x0000000806127981 */ /* 0x000aa2000c1e1900 */
[----:B-1----:R-:W-:-:S05]  /*0710*/  IMAD.WIDE R8, R21, 0x4, R2 ;  /* 0x0000000415087825 */ /* 0x002fca00078e0202 */
[----:B------:R-:W2:Y:S01]  /*0720*/  LDG.E R0, desc[UR8][R8.64] ;  /* 0x0000000808007981 */ /* 0x000ea2000c1e1900 */
[----:B------:R-:W-:-:S05]  /*0730*/  IMAD.WIDE R2, R19, 0x4, R2 ;  /* 0x0000000413027825 */ /* 0x000fca00078e0202 */
[----:B------:R1:W2:Y:S01]  /*0740*/  LDG.E R41, desc[UR8][R2.64] ;  /* 0x0000000802297981 */ /* 0x0002a2000c1e1900 */
[----:B0-----:R-:W-:Y:S01]  /*0750*/  IMAD.MOV.U32 R4, RZ, RZ, 0x2 ;  /* 0x00000002ff047424 */ /* 0x001fe200078e00ff */
[----:B------:R-:W-:Y:S01]  /*0760*/  BSSY.RECONVERGENT B0, `(.L_x_2) ;  /* 0x0000098000007945 */ /* 0x000fe20003800200 */
[----:B------:R-:W-:Y:S01]  /*0770*/  BAR.SYNC.DEFER_BLOCKING 0x0 ;  /* 0x0000000000007b1d */ /* 0x000fe20000010000 */
[----:B---3--:R-:W-:Y:S02]  /*0780*/  ISETP.GE.U32.AND P0, PT, R54, UR5, PT ;  /* 0x0000000536007c0c */ /* 0x008fe4000bf06070 */
[----:B------:R-:W-:Y:S02]  /*0790*/  ISETP.GE.U32.AND P4, PT, R51, UR5, PT ;  /* 0x0000000533007c0c */ /* 0x000fe4000bf86070 */
[----:B------:R-:W-:Y:S02]  /*07a0*/  SEL R68, RZ, 0x1, P0 ;  /* 0x00000001ff447807 */ /* 0x000fe40000000000 */
[----:B------:R-:W-:-:S02]  /*07b0*/  ISETP.GE.U32.AND P1, PT, R42, UR5, PT ;  /* 0x000000052a007c0c */ /* 0x000fc4000bf26070 */
[----:B-----5:R-:W-:Y:S01]  /*07c0*/  P2R R7, PR, RZ, 0x1 ;  /* 0x00000001ff077803 */ /* 0x020fe20000000000 */
[----:B------:R-:W-:Y:S01]  /*07d0*/  VIADD R72, R68, 0x1 ;  /* 0x0000000144487836 */ /* 0x000fe20000000000 */
[----:B------:R-:W-:-:S03]  /*07e0*/  ISETP.GE.U32.AND P3, PT, R33, UR5, PT ;  /* 0x0000000521007c0c */ /* 0x000fc6000bf66070 */
[----:B------:R-:W-:Y:S02]  /*07f0*/  @P0 IMAD.MOV R4, RZ, RZ, 0x1 ;  /* 0x00000001ff040424 */ /* 0x000fe400078e02ff */
[--C-:B------:R-:W-:Y:S02]  /*0800*/  @P4 IMAD.MOV R4, RZ, RZ, R68.reuse ;  /* 0x000000ffff044224 */ /* 0x100fe400078e0244 */
[----:B------:R-:W-:Y:S01]  /*0810*/  @P4 IMAD.MOV R72, RZ, RZ, R68 ;  /* 0x000000ffff484224 */ /* 0x000fe200078e0244 */
[----:B------:R-:W-:Y:S01]  /*0820*/  ISETP.GE.U32.AND P2, PT, R31, UR5, PT ;  /* 0x000000051f007c0c */ /* 0x000fe2000bf46070 */
[----:B------:R-:W-:Y:S02]  /*0830*/  VIADD R5, R4, 0x1 ;  /* 0x0000000104057836 */ /* 0x000fe40000000000 */
[----:B------:R-:W-:Y:S02]  /*0840*/  @P1 IMAD.MOV R5, RZ, RZ, R4 ;  /* 0x000000ffff051224 */ /* 0x000fe400078e0204 */
[----:B------:R-:W-:-:S02]  /*0850*/  VIADD R70, R72, 0x1 ;  /* 0x0000000148467836 */ /* 0x000fc40000000000 */
[----:B-1----:R-:W-:Y:S01]  /*0860*/  VIADD R2, R5, 0x1 ;  /* 0x0000000105027836 */ /* 0x002fe20000000000 */
[----:B------:R-:W-:Y:S01]  /*0870*/  ISETP.GE.U32.AND P6, PT, R29, UR5, PT ;  /* 0x000000051d007c0c */ /* 0x000fe2000bfc6070 */
[----:B------:R-:W-:Y:S02]  /*0880*/  @P3 IMAD.MOV R2, RZ, RZ, R5 ;  /* 0x000000ffff023224 */ /* 0x000fe400078e0205 */
[----:B------:R-:W-:Y:S02]  /*0890*/  @P1 IMAD.MOV R70, RZ, RZ, R72 ;  /* 0x000000ffff461224 */ /* 0x000fe400078e0248 */
[----:B------:R-:W-:Y:S02]  /*08a0*/  VIADD R3, R2, 0x1 ;  /* 0x0000000102037836 */ /* 0x000fe40000000000 */
[----:B------:R-:W-:Y:S01]  /*08b0*/  @P2 IMAD.MOV R3, RZ, RZ, R2 ;  /* 0x000000ffff032224 */ /* 0x000fe200078e0202 */
[----:B----4-:R-:W-:Y:S01]  /*08c0*/  ISETP.GE.U32.AND P5, PT, R28, UR5, PT ;  /* 0x000000051c007c0c */ /* 0x010fe2000bfa6070 */
[----:B------:R-:W-:-:S02]  /*08d0*/  VIADD R44, R70, 0x1 ;  /* 0x00000001462c7836 */ /* 0x000fc40000000000 */
[----:B------:R-:W-:Y:S01]  /*08e0*/  VIADD R2, R3, 0x1 ;  /* 0x0000000103027836 */ /* 0x000fe20000000000 */
[----:B------:R-:W-:Y:S01]  /*08f0*/  ISETP.GE.U32.AND P0, PT, R26, UR5, PT ;  /* 0x000000051a007c0c */ /* 0x000fe2000bf06070 */
[----:B------:R-:W-:Y:S02]  /*0900*/  @P6 IMAD.MOV R2, RZ, RZ, R3 ;  /* 0x000000ffff026224 */ /* 0x000fe400078e0203 */
[----:B------:R-:W-:Y:S01]  /*0910*/  @P3 IMAD.MOV R44, RZ, RZ, R70 ;  /* 0x000000ffff2c3224 */ /* 0x000fe200078e0246 */
[----:B------:R-:W-:Y:S01]  /*0920*/  ISETP.GE.U32.AND P1, PT, R25, UR5, PT ;  /* 0x0000000519007c0c */ /* 0x000fe2000bf26070 */
[----:B------:R-:W-:Y:S01]  /*0930*/  VIADD R3, R2, 0x1 ;  /* 0x0000000102037836 */ /* 0x000fe20000000000 */
[----:B------:R-:W-:Y:S01]  /*0940*/  P2R R6, PR, RZ, 0x1 ;  /* 0x00000001ff067803 */ /* 0x000fe20000000000 */
[----:B------:R-:W-:Y:S01]  /*0950*/  VIADD R46, R44, 0x1 ;  /* 0x000000012c2e7836 */ /* 0x000fe20000000000 */
[----:B------:R-:W-:Y:S01]  /*0960*/  ISETP.GE.U32.AND P4, PT, R23, UR5, PT ;  /* 0x0000000517007c0c */ /* 0x000fe2000bf86070 */
[----:B------:R-:W-:Y:S01]  /*0970*/  @P5 IMAD.MOV R3, RZ, RZ, R2 ;  /* 0x000000ffff035224 */ /* 0x000fe200078e0202 */
[----:B------:R-:W-:Y:S01]  /*0980*/  P2R R5, PR, RZ, 0x2 ;  /* 0x00000002ff057803 */ /* 0x000fe20000000000 */
[----:B------:R-:W-:Y:S01]  /*0990*/  @P2 IMAD.MOV R46, RZ, RZ, R44 ;  /* 0x000000ffff2e2224 */ /* 0x000fe200078e022c */
[----:B--2---:R-:W-:Y:S01]  /*09a0*/  ISETP.GE.U32.AND P2, PT, R22, UR5, PT ;  /* 0x0000000516007c0c */ /* 0x004fe2000bf46070 */
[----:B------:R-:W-:-:S02]  /*09b0*/  VIADD R2, R3, 0x1 ;  /* 0x0000000103027836 */ /* 0x000fc40000000000 */
[----:B------:R-:W-:Y:S01]  /*09c0*/  @P0 IMAD.MOV R2, RZ, RZ, R3 ;  /* 0x000000ffff020224 */ /* 0x000fe200078e0203 */
[----:B------:R-:W-:Y:S01]  /*09d0*/  ISETP.GE.U32.AND P3, PT, R20, UR5, PT ;  /* 0x0000000514007c0c */ /* 0x000fe2000bf66070 */
[----:B------:R-:W-:Y:S01]  /*09e0*/  VIADD R48, R46, 0x1 ;  /* 0x000000012e307836 */ /* 0x000fe20000000000 */
[----:B------:R-:W-:Y:S01]  /*09f0*/  ISETP.GE.U32.AND P0, PT, R29, UR5, PT ;  /* 0x000000051d007c0c */ /* 0x000fe2000bf06070 */
[----:B------:R-:W-:Y:S02]  /*0a00*/  VIADD R3, R2, 0x1 ;  /* 0x0000000102037836 */ /* 0x000fe40000000000 */
[----:B------:R-:W-:-:S04]  /*0a10*/  @P1 IMAD.MOV R3, RZ, RZ, R2 ;  /* 0x000000ffff031224 */ /* 0x000fc800078e0202 */
[----:B------:R-:W-:Y:S02]  /*0a20*/  VIADD R2, R3, 0x1 ;  /* 0x0000000103027836 */ /* 0x000fe40000000000 */
[----:B------:R-:W-:Y:S01]  /*0a30*/  @P4 IMAD.MOV R2, RZ, RZ, R3 ;  /* 0x000000ffff024224 */ /* 0x000fe200078e0203 */
[----:B------:R-:W-:Y:S02]  /*0a40*/  ISETP.GE.U32.AND P4, PT, R18, UR5, PT ;  /* 0x0000000512007c0c */ /* 0x000fe4000bf86070 */
[----:B------:R-:W-:Y:S01]  /*0a50*/  ISETP.GE.U32.AND P5, PT, R0, UR5, PT ;  /* 0x0000000500007c0c */ /* 0x000fe2000bfa6070 */
[----:B------:R-:W-:Y:S02]  /*0a60*/  VIADD R3, R2, 0x1 ;  /* 0x0000000102037836 */ /* 0x000fe40000000000 */
[----:B------:R-:W-:Y:S02]  /*0a70*/  @P2 IMAD.MOV R3, RZ, RZ, R2 ;  /* 0x000000ffff032224 */ /* 0x000fe400078e0202 */
[----:B------:R-:W-:Y:S01]  /*0a80*/  @P0 IMAD.MOV R48, RZ, RZ, R46 ;  /* 0x000000ffff300224 */ /* 0x000fe200078e022e */
[----:B------:R-:W-:Y:S01]  /*0a90*/  ISETP.GE.U32.AND P0, PT, R28, UR5, PT ;  /* 0x000000051c007c0c */ /* 0x000fe2000bf06070 */
[----:B------:R-:W-:Y:S01]  /*0aa0*/  VIADD R2, R3, 0x1 ;  /* 0x0000000103027836 */ /* 0x000fe20000000000 */
[----:B------:R-:W-:Y:S01]  /*0ab0*/  ISETP.GE.U32.AND P6, PT, R41, UR5, PT ;  /* 0x0000000529007c0c */ /* 0x000fe2000bfc6070 */
[----:B------:R-:W-:-:S02]  /*0ac0*/  @P3 IMAD.MOV R2, RZ, RZ, R3 ;  /* 0x000000ffff023224 */ /* 0x000fc400078e0203 */
[----:B------:R-:W-:Y:S02]  /*0ad0*/  VIADD R50, R48, 0x1 ;  /* 0x0000000130327836 */ /* 0x000fe40000000000 */
[----:B------:R-:W-:Y:S02]  /*0ae0*/  VIADD R3, R2, 0x1 ;  /* 0x0000000102037836 */ /* 0x000fe40000000000 */
[----:B------:R-:W-:-:S04]  /*0af0*/  @P4 IMAD.MOV R3, RZ, RZ, R2 ;  /* 0x000000ffff034224 */ /* 0x000fc800078e0202 */
[----:B------:R-:W-:Y:S02]  /*0b00*/  VIADD R4, R3, 0x1 ;  /* 0x0000000103047836 */ /* 0x000fe40000000000 */
[----:B------:R-:W-:Y:S02]  /*0b10*/  @P5 IMAD.MOV R4, RZ, RZ, R3 ;  /* 0x000000ffff045224 */ /* 0x000fe400078e0203 */
[----:B------:R-:W-:Y:S02]  /*0b20*/  @P0 IMAD.MOV R50, RZ, RZ, R48 ;  /* 0x000000ffff320224 */ /* 0x000fe400078e0230 */
[----:B------:R-:W-:Y:S02]  /*0b30*/  VIADD R2, R4, 0x1 ;  /* 0x0000000104027836 */ /* 0x000fe40000000000 */
[----:B------:R-:W-:Y:S02]  /*0b40*/  @P6 IMAD.MOV R2, RZ, RZ, R4 ;  /* 0x000000ffff026224 */ /* 0x000fe400078e0204 */
[----:B------:R-:W-:-:S03]  /*0b50*/  VIADD R62, R50, 0x1 ;  /* 0x00000001323e7836 */ /* 0x000fc60000000000 */
[----:B------:R-:W0:Y:S02]  /*0b60*/  SHFL.UP P1, R3, R2, 0x1, RZ ;  /* 0x0420000002037989 */ /* 0x000e2400000200ff */
[----:B0-----:R-:W-:-:S05]  /*0b70*/  @P1 IMAD.IADD R3, R3, 0x1, R2 ;  /* 0x0000000103031824 */ /* 0x001fca00078e0202 */
[----:B------:R-:W0:Y:S02]  /*0b80*/  SHFL.UP P1, R4, R3, 0x2, RZ ;  /* 0x0440000003047989 */ /* 0x000e2400000200ff */
[----:B0-----:R-:W-:Y:S01]  /*0b90*/  @P1 IMAD.IADD R4, R3, 0x1, R4 ;  /* 0x0000000103041824 */ /* 0x001fe200078e0204 */
[----:B------:R-:W-:-:S04]  /*0ba0*/  ISETP.NE.AND P1, PT, R5, RZ, PT ;  /* 0x000000ff0500720c */ /* 0x000fc80003f25270 */
[----:B------:R-:W0:Y:S02]  /*0bb0*/  SHFL.UP P0, R5, R4, 0x4, RZ ;  /* 0x0480000004057989 */ /* 0x000e2400000000ff */
[----:B0-----:R-:W-:Y:S01]  /*0bc0*/  @P0 IMAD.IADD R5, R4, 0x1, R5 ;  /* 0x0000000104050824 */ /* 0x001fe200078e0205 */
[----:B------:R-:W-:-:S13]  /*0bd0*/  ISETP.NE.AND P0, PT, R6, RZ, PT ;  /* 0x000000ff0600720c */ /* 0x000fda0003f05270 */
[----:B------:R-:W-:Y:S01]  /*0be0*/  @P0 IMAD.MOV R62, RZ, RZ, R50 ;  /* 0x000000ffff3e0224 */ /* 0x000fe200078e0232 */
[----:B------:R-:W0:Y:S03]  /*0bf0*/  SHFL.UP P0, R2, R5, 0x8, RZ ;  /* 0x0500000005027989 */ /* 0x000e2600000000ff */
[----:B------:R-:W-:Y:S02]  /*0c00*/  VIADD R64, R62, 0x1 ;  /* 0x000000013e407836 */ /* 0x000fe40000000000 */
[----:B------:R-:W-:-:S04]  /*0c10*/  @P1 IMAD.MOV R64, RZ, RZ, R62 ;  /* 0x000000ffff401224 */ /* 0x000fc800078e023e */
[----:B------:R-:W-:Y:S02]  /*0c20*/  VIADD R66, R64, 0x1 ;  /* 0x0000000140427836 */ /* 0x000fe40000000000 */
[----:B0-----:R-:W-:Y:S01]  /*0c30*/  @P0 IMAD.IADD R2, R5, 0x1, R2 ;  /* 0x0000000105020824 */ /* 0x001fe200078e0202 */
[----:B------:R-:W-:-:S04]  /*0c40*/  ISETP.NE.AND P0, PT, R7, RZ, PT ;  /* 0x000000ff0700720c */ /* 0x000fc80003f05270 */
[----:B------:R-:W0:Y:S02]  /*0c50*/  SHFL.UP P1, R3, R2, 0x10, RZ ;  /* 0x0600000002037989 */ /* 0x000e2400000200ff */
[----:B0-----:R-:W-:Y:S01]  /*0c60*/  @P1 IMAD.IADD R3, R2, 0x1, R3 ;  /* 0x0000000102031824 */ /* 0x001fe200078e0203 */
[----:B------:R-:W-:-:S13]  /*0c70*/  ISETP.NE.AND P1, PT, R17, 0x1f, PT ;  /* 0x0000001f1100780c */ /* 0x000fda0003f25270 */
[----:B------:R-:W-:-:S05]  /*0c80*/  @!P1 LEA R12, R16, UR4, 0x2 ;  /* 0x00000004100c9c11 */ /* 0x000fca000f8e10ff */
[----:B------:R-:W-:Y:S01]  /*0c90*/  @!P1 STS [R12], R3 ;  /* 0x000000030c009388 */ /* 0x000fe20000000800 */
[----:B------:R-:W-:Y:S01]  /*0ca0*/  BAR.SYNC.DEFER_BLOCKING 0x0 ;  /* 0x0000000000007b1d */ /* 0x000fe20000010000 */
[----:B------:R-:W-:-:S13]  /*0cb0*/  ISETP.GE.U32.AND P1, PT, R23, UR5, PT ;  /* 0x0000000517007c0c */ /* 0x000fda000bf26070 */
[----:B------:R-:W-:Y:S01]  /*0cc0*/  @P1 IMAD.MOV R66, RZ, RZ, R64 ;  /* 0x000000ffff421224 */ /* 0x000fe200078e0240 */
[----:B------:R-:W-:-:S03]  /*0cd0*/  ISETP.NE.AND P1, PT, R16, 0x2, PT ;  /* 0x000000021000780c */ /* 0x000fc60003f25270 */
[----:B------:R-:W-:Y:S02]  /*0ce0*/  VIADD R56, R66, 0x1 ;  /* 0x0000000142387836 */ /* 0x000fe40000000000 */
[----:B------:R-:W-:Y:S01]  /*0cf0*/  @P2 IMAD.MOV R56, RZ, RZ, R66 ;  /* 0x000000ffff382224 */ /* 0x000fe200078e0242 */
[----:B------:R-:W-:Y:S01]  /*0d00*/  ISETP.NE.AND P2, PT, R16, 0x4, PT ;  /* 0x000000041000780c */ /* 0x000fe20003f45270 */
[----:B------:R-:W0:Y:S02]  /*0d10*/  LDS.128 R4, [UR4] ;  /* 0x00000004ff047984 */ /* 0x000e240008000c00 */
[----:B------:R-:W-:Y:S02]  /*0d20*/  VIADD R58, R56, 0x1 ;  /* 0x00000001383a7836 */ /* 0x000fe40000000000 */
[----:B------:R-:W-:Y:S01]  /*0d30*/  @P3 IMAD.MOV R58, RZ, RZ, R56 ;  /* 0x000000ffff3a3224 */ /* 0x000fe200078e0238 */
[----:B------:R-:W1:Y:S01]  /*0d40*/  LDS.128 R8, [UR4+0x10] ;  /* 0x00001004ff087984 */ /* 0x000e620008000c00 */
[----:B------:R-:W-:-:S02]  /*0d50*/  ISETP.NE.AND P3, PT, R16, 0x6, PT ;  /* 0x000000061000780c */ /* 0x000fc40003f65270 */
[----:B------:R-:W-:Y:S01]  /*0d60*/  VIADD R74, R58, 0x1 ;  /* 0x000000013a4a7836 */ /* 0x000fe20000000000 */
[----:B------:R-:W2:Y:S01]  /*0d70*/  LDS.128 R12, [UR4+0x20] ;  /* 0x00002004ff0c7984 */ /* 0x000ea20008000c00 */
[----:B------:R-:W-:Y:S01]  /*0d80*/  @P4 IMAD.MOV R74, RZ, RZ, R58 ;  /* 0x000000ffff4a4224 */ /* 0x000fe200078e023a */
[----:B------:R-:W-:-:S03]  /*0d90*/  ISETP.NE.AND P4, PT, R16, 0x8, PT ;  /* 0x000000081000780c */ /* 0x000fc60003f85270 */
[----:B------:R-:W-:Y:S02]  /*0da0*/  VIADD R60, R74, 0x1 ;  /* 0x000000014a3c7836 */ /* 0x000fe40000000000 */
[----:B------:R-:W-:Y:S01]  /*0db0*/  @P5 IMAD.MOV R60, RZ, RZ, R74 ;  /* 0x000000ffff3c5224 */ /* 0x000fe200078e024a */
[----:B------:R-:W-:Y:S01]  /*0dc0*/  ISETP.NE.AND P5, PT, R16, 0xb, PT ;  /* 0x0000000b1000780c */ /* 0x000fe20003fa5270 */
[----:B0-----:R-:W-:-:S05]  /*0dd0*/  IMAD.IADD R45, R4, 0x1, R5 ;  /* 0x00000001042d7824 */ /* 0x001fca00078e0205 */
[----:B------:R-:W-:Y:S01]  /*0de0*/  SEL R2, R45, R4, !P1 ;  /* 0x000000042d027207 */ /* 0x000fe20004800000 */
[----:B------:R-:W-:Y:S01]  /*0df0*/  IMAD.IADD R45, R6, 0x1, R45 ;  /* 0x00000001062d7824 */ /* 0x000fe200078e022d */
[----:B------:R-:W-:-:S04]  /*0e00*/  ISETP.NE.AND P1, PT, R16, 0x3, PT ;  /* 0x000000031000780c */ /* 0x000fc80003f25270 */
[----:B------:R-:W-:Y:S01]  /*0e10*/  SEL R2, R45, R2, !P1 ;  /* 0x000000022d027207 */ /* 0x000fe20004800000 */
[----:B------:R-:W-:Y:S01]  /*0e20*/  IMAD.IADD R45, R7, 0x1, R45 ;  /* 0x00000001072d7824 */ /* 0x000fe200078e022d */
[----:B------:R-:W-:-:S04]  /*0e30*/  ISETP.NE.AND P1, PT, R16, 0x5, PT ;  /* 0x000000051000780c */ /* 0x000fc80003f25270 */
[C---:B------:R-:W-:Y:S01]  /*0e40*/  SEL R2, R45.reuse, R2, !P2 ;  /* 0x000000022d027207 */ /* 0x040fe20005000000 */
[----:B-1----:R-:W-:Y:S01]  /*0e50*/  IMAD.IADD R45, R45, 0x1, R8 ;  /* 0x000000012d2d7824 */ /* 0x002fe200078e0208 */
[----:B------:R-:W-:-:S04]  /*0e60*/  ISETP.NE.AND P2, PT, R17, RZ, PT ;  /* 0x000000ff1100720c */ /* 0x000fc80003f45270 */
[----:B------:R-:W-:Y:S01]  /*0e70*/  SEL R2, R45, R2, !P1 ;  /* 0x000000022d027207 */ /* 0x000fe20004800000 */
[----:B------:R-:W-:Y:S01]  /*0e80*/  IMAD.IADD R45, R9, 0x1, R45 ;  /* 0x00000001092d7824 */ /* 0x000fe200078e022d */
[----:B------:R-:W-:-:S04]  /*0e90*/  ISETP.NE.AND P1, PT, R16, 0x7, PT ;  /* 0x000000071000780c */ /* 0x000fc80003f25270 */
[----:B------:R-:W-:Y:S01]  /*0ea0*/  SEL R2, R45, R2, !P3 ;  /* 0x000000022d027207 */ /* 0x000fe20005800000 */
[----:B------:R-:W-:Y:S01]  /*0eb0*/  IMAD.IADD R45, R10, 0x1, R45 ;  /* 0x000000010a2d7824 */ /* 0x000fe200078e022d */
[----:B------:R-:W-:-:S04]  /*0ec0*/  ISETP.NE.AND P3, PT, R16, 0x9, PT ;  /* 0x000000091000780c */ /* 0x000fc80003f65270 */
[----:B------:R-:W-:Y:S01]  /*0ed0*/  SEL R2, R45, R2, !P1 ;  /* 0x000000022d027207 */ /* 0x000fe20004800000 */
[----:B------:R-:W-:Y:S01]  /*0ee0*/  IMAD.IADD R45, R11, 0x1, R45 ;  /* 0x000000010b2d7824 */ /* 0x000fe200078e022d */
[----:B------:R-:W-:Y:S01]  /*0ef0*/  ISETP.NE.AND P1, PT, R16, 0xa, PT ;  /* 0x0000000a1000780c */ /* 0x000fe20003f25270 */
[----:B------:R-:W-:Y:S02]  /*0f00*/  VIADD R16, R60, 0x1 ;  /* 0x000000013c107836 */ /* 0x000fe40000000000 */
[----:B------:R-:W-:Y:S01]  /*0f10*/  @P6 IMAD.MOV R16, RZ, RZ, R60 ;  /* 0x000000ffff106224 */ /* 0x000fe200078e023c */
[C---:B------:R-:W-:Y:S01]  /*0f20*/  SEL R2, R45.reuse, R2, !P4 ;  /* 0x000000022d027207 */ /* 0x040fe20006000000 */
[----:B--2---:R-:W-:Y:S02]  /*0f30*/  IMAD.IADD R45, R45, 0x1, R12 ;  /* 0x000000012d2d7824 */ /* 0x004fe400078e020c */
[----:B------:R-:W-:Y:S01]  /*0f40*/  IMAD.IADD R16, R3, 0x1, -R16 ;  /* 0x0000000103107824 */ /* 0x000fe200078e0a10 */
[----:B------:R-:W-:-:S02]  /*0f50*/  IADD3 R3, PT, PT, R6, R5, R4 ;  /* 0x0000000506037210 */ /* 0x000fc40007ffe004 */
[----:B------:R-:W-:Y:S01]  /*0f60*/  SEL R2, R45, R2, !P3 ;  /* 0x000000022d027207 */ /* 0x000fe20005800000 */
[----:B------:R-:W-:Y:S01]  /*0f70*/  IMAD.IADD R45, R13, 0x1, R45 ;  /* 0x000000010d2d7824 */ /* 0x000fe200078e022d */
[----:B------:R-:W-:Y:S02]  /*0f80*/  IADD3 R3, PT, PT, R8, R3, R7 ;  /* 0x0000000308037210 */ /* 0x000fe40007ffe007 */
[----:B------:R-:W-:Y:S02]  /*0f90*/  ISETP.NE.AND P3, PT, R52, RZ, PT ;  /* 0x000000ff3400720c */ /* 0x000fe40003f65270 */
[----:B------:R-:W-:Y:S02]  /*0fa0*/  IADD3 R3, PT, PT, R10, R3, R9 ;  /* 0x000000030a037210 */ /* 0x000fe40007ffe009 */
[----:B------:R-:W-:Y:S01]  /*0fb0*/  SEL R2, R45, R2, !P1 ;  /* 0x000000022d027207 */ /* 0x000fe20004800000 */
[----:B------:R-:W-:Y:S01]  /*0fc0*/  @!P5 IMAD.IADD R2, R14, 0x1, R45 ;  /* 0x000000010e02d824 */ /* 0x000fe200078e022d */
[----:B------:R-:W-:-:S02]  /*0fd0*/  IADD3 R3, PT, PT, R12, R3, R11 ;  /* 0x000000030c037210 */ /* 0x000fc40007ffe00b */
[----:B------:R-:W-:Y:S02]  /*0fe0*/  ISETP.GE.U32.AND P1, PT, R52, 0x20, PT ;  /* 0x000000203400780c */ /* 0x000fe40003f26070 */
[----:B------:R-:W-:Y:S02]  /*0ff0*/  SEL R57, R16, RZ, P2 ;  /* 0x000000ff10397207 */ /* 0x000fe40001000000 */
[----:B------:R-:W-:Y:S02]  /*1000*/  IADD3 R16, PT, PT, R14, R3, R13 ;  /* 0x000000030e107210 */ /* 0x000fe40007ffe00d */
[----:B------:R-:W-:-:S03]  /*1010*/  SEL R2, R2, RZ, P1 ;  /* 0x000000ff02027207 */ /* 0x000fc60000800000 */
[----:B------:R-:W-:Y:S02]  /*1020*/  IMAD.IADD R61, R15, 0x1, R16 ;  /* 0x000000010f3d7824 */ /* 0x000fe400078e0210 */
[----:B------:R-:W-:Y:S01]  /*1030*/  IMAD.IADD R57, R2, 0x1, R57 ;  /* 0x0000000102397824 */ /* 0x000fe200078e0239 */
[----:B------:R-:W-:Y:S06]  /*1040*/  @P3 BRA `(.L_x_3) ;  /* 0x0000000000243947 */ /* 0x000fec0003800000 */
[----:B------:R-:W-:-:S04]  /*1050*/  IADD3 R2, PT, PT, R6, R5, R4 ;  /* 0x0000000506027210 */ /* 0x000fc80007ffe004 */
[----:B------:R-:W-:Y:S02]  /*1060*/  IADD3 R16, PT, PT, R8, R2, R7 ;  /* 0x0000000208107210 */ /* 0x000fe40007ffe007 */
[----:B------:R-:W0:Y:S02]  /*1070*/  LDC.64 R2, c[0x0][0x3a0] ;  /* 0x0000e800ff027b82 */ /* 0x000e240000000a00 */
[----:B------:R-:W-:-:S04]  /*1080*/  IADD3 R16, PT, PT, R10, R16, R9 ;  /* 0x000000100a107210 */ /* 0x000fc80007ffe009 */
[----:B------:R-:W-:-:S04]  /*1090*/  IADD3 R16, PT, PT, R12, R16, R11 ;  /* 0x000000100c107210 */ /* 0x000fc80007ffe00b */
[----:B------:R-:W-:-:S05]  /*10a0*/  IADD3 R16, PT, PT, R14, R16, R13 ;  /* 0x000000100e107210 */ /* 0x000fca0007ffe00d */
[----:B------:R-:W-:Y:S02]  /*10b0*/  IMAD.IADD R17, R15, 0x1, R16 ;  /* 0x000000010f117824 */ /* 0x000fe400078e0210 */
[----:B------:R-:W-:-:S05]  /*10c0*/  IMAD.MOV.U32 R16, RZ, RZ, 0x65 ;  /* 0x00000065ff107424 */ /* 0x000fca00078e00ff */
[----:B0-----:R0:W-:Y:S02]  /*10d0*/  ST.E.64.STRONG.GPU desc[UR8][R2.64+0x100], R16 ;  /* 0x0001001002007985 */ /* 0x0011e4000c10fb08 */
.L_x_3:
[----:B------:R-:W-:Y:S05]  /*10e0*/  BSYNC.RECONVERGENT B0 ;  /* 0x0000000000007941 */ /* 0x000fea0003800200 */
.L_x_2:
[----:B------:R-:W-:Y:S01]  /*10f0*/  ISETP.GT.AND P1, PT, R61, 0x180, PT ;  /* 0x000001803d00780c */ /* 0x000fe20003f24270 */
[C---:B------:R-:W-:Y:S02]  /*1100*/  IMAD.IADD R45, R57.reuse, 0x1, R46 ;  /* 0x00000001392d7824 */ /* 0x040fe400078e022e */
[C---:B------:R-:W-:Y:S02]  /*1110*/  IMAD.IADD R46, R57.reuse, 0x1, R48 ;  /* 0x00000001392e7824 */ /* 0x040fe400078e0230 */
[C---:B------:R-:W-:Y:S02]  /*1120*/  IMAD.IADD R47, R57.reuse, 0x1, R50 ;  /* 0x00000001392f7824 */ /* 0x040fe400078e0232 */
[----:B------:R-:W-:Y:S02]  /*1130*/  IMAD.IADD R55, R68, 0x1, R57 ;  /* 0x0000000144377824 */ /* 0x000fe400078e0239 */
[C---:B0-----:R-:W-:Y:S02]  /*1140*/  IMAD.IADD R17, R57.reuse, 0x1, R72 ;  /* 0x0000000139117824 */ /* 0x041fe400078e0248 */
[----:B------:R-:W-:-:S02]  /*1150*/  IMAD.IADD R16, R57, 0x1, R70 ;  /* 0x0000000139107824 */ /* 0x000fc400078e0246 */
[C---:B------:R-:W-:Y:S02]  /*1160*/  IMAD.IADD R44, R57.reuse, 0x1, R44 ;  /* 0x00000001392c7824 */ /* 0x040fe400078e022c */
[C---:B------:R-:W-:Y:S02]  /*1170*/  IMAD.IADD R48, R57.reuse, 0x1, R62 ;  /* 0x0000000139307824 */ /* 0x040fe400078e023e */
[C---:B------:R-:W-:Y:S02]  /*1180*/  IMAD.IADD R49, R57.reuse, 0x1, R64 ;  /* 0x0000000139317824 */ /* 0x040fe400078e0240 */
[C---:B------:R-:W-:Y:S02]  /*1190*/  IMAD.IADD R50, R57.reuse, 0x1, R66 ;  /* 0x0000000139327824 */ /* 0x040fe400078e0242 */
[C---:B------:R-:W-:Y:S02]  /*11a0*/  IMAD.IADD R56, R57.reuse, 0x1, R56 ;  /* 0x0000000139387824 */ /* 0x040fe400078e0238 */
[----:B------:R-:W-:-:S02]  /*11b0*/  IMAD.IADD R58, R57, 0x1, R58 ;  /* 0x00000001393a7824 */ /* 0x000fc400078e023a */
[C---:B------:R-:W-:Y:S02]  /*11c0*/  IMAD.IADD R59, R57.reuse, 0x1, R74 ;  /* 0x00000001393b7824 */ /* 0x040fe400078e024a */
[----:B------:R-:W-:Y:S01]  /*11d0*/  IMAD.IADD R60, R57, 0x1, R60 ;  /* 0x00000001393c7824 */ /* 0x000fe200078e023c */
[----:B------:R-:W-:Y:S06]  /*11e0*/  @P1 BRA `(.L_x_4) ;  /* 0x0000000c007c1947 */ /* 0x000fec0003800000 */
[----:B------:R-:W-:Y:S04]  /*11f0*/  BSSY.RECONVERGENT B0, `(.L_x_5) ;  /* 0x000000d000007945 */ /* 0x000fe80003800200 */
[----:B------:R-:W-:Y:S05]  /*1200*/  @P0 BRA `(.L_x_6) ;  /* 0x00000000002c0947 */ /* 0x000fea0003800000 */
[----:B------:R-:W-:Y:S01]  /*1210*/  UISETP.NE.AND UP0, UPT, UR7, URZ, UPT ;  /* 0x000000ff0700728c */ /* 0x000fe2000bf05270 */
[----:B------:R-:W-:Y:S01]  /*1220*/  CS2R R2, SRZ ;  /* 0x0000000000027805 */ /* 0x000fe2000001ff00 */
[----:B------:R-:W0:Y:S07]  /*1230*/  LDCU.64 UR10, c[0x0][0x390] ;  /* 0x00007200ff0a77ac */ /* 0x000e2e0008000a00 */
[----:B------:R-:W-:Y:S05]  /*1240*/  BRA.U UP0, `(.L_x_7) ;  /* 0x0000000100087547 */ /* 0x000fea000b800000 */
[----:B------:R-:W1:Y:S02]  /*1250*/  LDC.64 R2, c[0x0][0x3e0] ;  /* 0x0000f800ff027b82 */ /* 0x000e640000000a00 */
[----:B-1----:R-:W5:Y:S02]  /*1260*/  LDG.E.64 R2, desc[UR8][R2.64] ;  /* 0x0000000802027981 */ /* 0x002f64000c1e1b00 */
.L_x_7:
[----:B-----5:R-:W-:-:S04]  /*1270*/  IADD3 R4, P0, PT, R57, R2, RZ ;  /* 0x0000000239047210 */ /* 0x020fc80007f1e0ff */
[----:B------:R-:W-:Y:S02]  /*1280*/  LEA.HI.X.SX32 R3, R57, R3, 0x1, P0 ;  /* 0x0000000339037211 */ /* 0x000fe400000f0eff */
[----:B0-----:R-:W-:-:S04]  /*1290*/  LEA R2, P0, R4, UR10, 0x2 ;  /* 0x0000000a04027c11 */ /* 0x001fc8000f8010ff */
[----:B------:R-:W-:-:S05]  /*12a0*/  LEA.HI.X R3, R4, UR11, R3, 0x2, P0 ;  /* 0x0000000b04037c11 */ /* 0x000fca00080f1403 */
[----:B------:R0:W-:Y:S04]  /*12b0*/  STG.E desc[UR8][R2.64], R53 ;  /* 0x0000003502007986 */ /* 0x0001e8000c101908 */
.L_x_6:
[----:B------:R-:W-:Y:S05]  /*12c0*/  BSYNC.RECONVERGENT B0 ;  /* 0x0000000000007941 */ /* 0x000fea0003800200 */
.L_x_5:
[----:B------:R-:W-:Y:S01]  /*12d0*/  ISETP.GE.U32.AND P0, PT, R51, UR5, PT ;  /* 0x0000000533007c0c */ /* 0x000fe2000bf06070 */
[----:B------:R-:W-:-:S12]  /*12e0*/  BSSY.RECONVERGENT B0, `(.L_x_8) ;  /* 0x000000d000007945 */ /* 0x000fd80003800200 */
[----:B------:R-:W-:Y:S05]  /*12f0*/  @P0 BRA `(.L_x_9) ;  /* 0x00000000002c0947 */ /* 0x000fea0003800000 */
[----:B------:R-:W-:Y:S01]  /*1300*/  UISETP.NE.AND UP0, UPT, UR7, URZ, UPT ;  /* 0x000000ff0700728c */ /* 0x000fe2000bf05270 */
[----:B0-----:R-:W-:Y:S01]  /*1310*/  CS2R R2, SRZ ;  /* 0x0000000000027805 */ /* 0x001fe2000001ff00 */
[----:B------:R-:W0:Y:S07]  /*1320*/  LDCU.64 UR10, c[0x0][0x390] ;  /* 0x00007200ff0a77ac */ /* 0x000e2e0008000a00 */
[----:B------:R-:W-:Y:S05]  /*1330*/  BRA.U UP0, `(.L_x_10) ;  /* 0x0000000100087547 */ /* 0x000fea000b800000 */
[----:B------:R-:W1:Y:S02]  /*1340*/  LDC.64 R2, c[0x0][0x3e0] ;  /* 0x0000f800ff027b82 */ /* 0x000e640000000a00 */
[----:B-1----:R-:W5:Y:S02]  /*1350*/  LDG.E.64 R2, desc[UR8][R2.64] ;  /* 0x0000000802027981 */ /* 0x002f64000c1e1b00 */
.L_x_10:
[----:B-----5:R-:W-:-:S04]  /*1360*/  IADD3 R4, P0, PT, R55, R2, RZ ;  /* 0x0000000237047210 */ /* 0x020fc80007f1e0ff */
[----:B------:R-:W-:Y:S02]  /*1370*/  LEA.HI.X.SX32 R3, R55, R3, 0x1, P0 ;  /* 0x0000000337037211 */ /* 0x000fe400000f0eff */
[----:B0-----:R-:W-:-:S04]  /*1380*/  LEA R2, P0, R4, UR10, 0x2 ;  /* 0x0000000a04027c11 */ /* 0x001fc8000f8010ff */
[----:B------:R-:W-:-:S05]  /*1390*/  LEA.HI.X R3, R4, UR11, R3, 0x2, P0 ;  /* 0x0000000b04037c11 */ /* 0x000fca00080f1403 */
[----:B------:R1:W-:Y:S04]  /*13a0*/  STG.E desc[UR8][R2.64], R43 ;  /* 0x0000002b02007986 */ /* 0x0003e8000c101908 */
.L_x_9:
[----:B------:R-:W-:Y:S05]  /*13b0*/  BSYNC.RECONVERGENT B0 ;  /* 0x0000000000007941 */ /* 0x000fea0003800200 */
.L_x_8:
[----:B------:R-:W-:Y:S01]  /*13c0*/  ISETP.GE.U32.AND P0, PT, R42, UR5, PT ;  /* 0x000000052a007c0c */ /* 0x000fe2000bf06070 */
[----:B------:R-:W-:-:S12]  /*13d0*/  BSSY.RECONVERGENT B0, `(.L_x_11) ;  /* 0x000000d000007945 */ /* 0x000fd80003800200 */
[----:B------:R-:W-:Y:S05]  /*13e0*/  @P0 BRA `(.L_x_12) ;  /* 0x00000000002c0947 */ /* 0x000fea0003800000 */
[----:B------:R-:W-:Y:S01]  /*13f0*/  UISETP.NE.AND UP0, UPT, UR7, URZ, UPT ;  /* 0x000000ff0700728c */ /* 0x000fe2000bf05270 */
[----:B01----:R-:W-:Y:S01]  /*1400*/  CS2R R2, SRZ ;  /* 0x0000000000027805 */ /* 0x003fe2000001ff00 */
[----:B------:R-:W0:Y:S07]  /*1410*/  LDCU.64 UR10, c[0x0][0x390] ;  /* 0x00007200ff0a77ac */ /* 0x000e2e0008000a00 */
[----:B------:R-:W-:Y:S05]  /*1420*/  BRA.U UP0, `(.L_x_13) ;  /* 0x0000000100087547 */ /* 0x000fea000b800000 */
[----:B------:R-:W1:Y:S02]  /*1430*/  LDC.64 R2, c[0x0][0x3e0] ;  /* 0x0000f800ff027b82 */ /* 0x000e640000000a00 */
[----:B-1----:R-:W5:Y:S02]  /*1440*/  LDG.E.64 R2, desc[UR8][R2.64] ;  /* 0x0000000802027981 */ /* 0x002f64000c1e1b00 */
.L_x_13:
[----:B-----5:R-:W-:-:S04]  /*1450*/  IADD3 R4, P0, PT, R17, R2, RZ ;  /* 0x0000000211047210 */ /* 0x020fc80007f1e0ff */
[----:B------:R-:W-:Y:S02]  /*1460*/  LEA.HI.X.SX32 R3, R17, R3, 0x1, P0 ;  /* 0x0000000311037211 */ /* 0x000fe400000f0eff */
[----:B0-----:R-:W-:-:S04]  /*1470*/  LEA R2, P0, R4, UR10, 0x2 ;  /* 0x0000000a04027c11 */ /* 0x001fc8000f8010ff */
[----:B------:R-:W-:-:S05]  /*1480*/  LEA.HI.X R3, R4, UR11, R3, 0x2, P0 ;  /* 0x0000000b04037c11 */ /* 0x000fca00080f1403 */
[----:B------:R2:W-:Y:S04]  /*1490*/  STG.E desc[UR8][R2.64], R40 ;  /* 0x0000002802007986 */ /* 0x0005e8000c101908 */
.L_x_12:
[----:B------:R-:W-:Y:S05]  /*14a0*/  BSYNC.RECONVERGENT B0 ;  /* 0x0000000000007941 */ /* 0x000fea0003800200 */
.L_x_11:
[----:B------:R-:W-:Y:S01]  /*14b0*/  ISETP.GE.U32.AND P0, PT, R33, UR5, PT ;  /* 0x0000000521007c0c */ /* 0x000fe2000bf06070 */
[----:B------:R-:W-:-:S12]  /*14c0*/  BSSY.RECONVERGENT B0, `(.L_x_14) ;  /* 0x000000d000007945 */ /* 0x000fd80003800200 */
[----:B------:R-:W-:Y:S05]  /*14d0*/  @P0 BRA `(.L_x_15) ;  /* 0x00000000002c0947 */ /* 0x000fea0003800000 */
[----:B------:R-:W-:Y:S01]  /*14e0*/  UISETP.NE.AND UP0, UPT, UR7, URZ, UPT ;  /* 0x000000ff0700728c */ /* 0x000fe2000bf05270 */
[----:B012---:R-:W-:Y:S01]  /*14f0*/  CS2R R2, SRZ ;  /* 0x0000000000027805 */ /* 0x007fe2000001ff00 */
[----:B------:R-:W0:Y:S07]  /*1500*/  LDCU.64 UR10, c[0x0][0x390] ;  /* 0x00007200ff0a77ac */ /* 0x000e2e0008000a00 */
[----:B------:R-:W-:Y:S05]  /*1510*/  BRA.U UP0, `(.L_x_16) ;  /* 0x0000000100087547 */ /* 0x000fea000b800000 */
[----:B------:R-:W1:Y:S02]  /*1520*/  LDC.64 R2, c[0x0][0x3e0] ;  /* 0x0000f800ff027b82 */ /* 0x000e640000000a00 */
[----:B-1----:R-:W5:Y:S02]  /*1530*/  LDG.E.64 R2, desc[UR8][R2.64] ;  /* 0x0000000802027981 */ /* 0x002f64000c1e1b00 */
.L_x_16:
[----:B-----5:R-:W-:-:S04]  /*1540*/  IADD3 R4, P0, PT, R16, R2, RZ ;  /* 0x0000000210047210 */ /* 0x020fc80007f1e0ff */
[----:B------:R-:W-:Y:S02]  /*1550*/  LEA.HI.X.SX32 R3, R16, R3, 0x1, P0 ;  /* 0x0000000310037211 */ /* 0x000fe400000f0eff */
[----:B0-----:R-:W-:-:S04]  /*1560*/  LEA R2, P0, R4, UR10, 0x2 ;  /* 0x0000000a04027c11 */ /* 0x001fc8000f8010ff */
[----:B------:R-:W-:-:S05]  /*1570*/  LEA.HI.X R3, R4, UR11, R3, 0x2, P0 ;  /* 0x0000000b04037c11 */ /* 0x000fca00080f1403 */
[----:B------:R3:W-:Y:S04]  /*1580*/  STG.E desc[UR8][R2.64], R39 ;  /* 0x0000002702007986 */ /* 0x0007e8000c101908 */
.L_x_15:
[----:B------:R-:W-:Y:S05]  /*1590*/  BSYNC.RECONVERGENT B0 ;  /* 0x0000000000007941 */ /* 0x000fea0003800200 */
.L_x_14:
[----:B------:R-:W-:Y:S01]  /*15a0*/  ISETP.GE.U32.AND P0, PT, R31, UR5, PT ;  /* 0x000000051f007c0c */ /* 0x000fe2000bf06070 */
[----:B------:R-:W-:-:S12]  /*15b0*/  BSSY.RECONVERGENT B0, `(.L_x_17) ;  /* 0x000000d000007945 */ /* 0x000fd80003800200 */
[----:B------:R-:W-:Y:S05]  /*15c0*/  @P0 BRA `(.L_x_18) ;  /* 0x00000000002c0947 */ /* 0x000fea0003800000 */
[----:B------:R-:W-:Y:S01]  /*15d0*/  UISETP.NE.AND UP0, UPT, UR7, URZ, UPT ;  /* 0x000000ff0700728c */ /* 0x000fe2000bf05270 */
[----:B0123--:R-:W-:Y:S01]  /*15e0*/  CS2R R2, SRZ ;  /* 0x0000000000027805 */ /* 0x00ffe2000001ff00 */
[----:B------:R-:W0:Y:S07]  /*15f0*/  LDCU.64 UR10, c[0x0][0x390] ;  /* 0x00007200ff0a77ac */ /* 0x000e2e0008000a00 */
[----:B------:R-:W-:Y:S05]  /*1600*/  BRA.U UP0, `(.L_x_19) ;  /* 0x0000000100087547 */ /* 0x000fea000b800000 */
[----:B------:R-:W1:Y:S02]  /*1610*/  LDC.64 R2, c[0x0][0x3e0] ;  /* 0x0000f800ff027b82 */ /* 0x000e640000000a00 */
[----:B-1----:R-:W5:Y:S02]  /*1620*/  LDG.E.64 R2, desc[UR8][R2.64] ;  /* 0x0000000802027981 */ /* 0x002f64000c1e1b00 */
.L_x_19:
[----:B-----5:R-:W-:-:S04]  /*1630*/  IADD3 R4, P0, PT, R44, R2, RZ ;  /* 0x000000022c047210 */ /* 0x020fc80007f1e0ff */
[----:B------:R-:W-:Y:S02]  /*1640*/  LEA.HI.X.SX32 R3, R44, R3, 0x1, P0 ;  /* 0x000000032c037211 */ /* 0x000fe400000f0eff */
[----:B0-----:R-:W-:-:S04]  /*1650*/  LEA R2, P0, R4, UR10, 0x2 ;  /* 0x0000000a04027c11 */ /* 0x001fc8000f8010ff */
[----:B------:R-:W-:-:S05]  /*1660*/  LEA.HI.X R3, R4, UR11, R3, 0x2, P0 ;  /* 0x0000000b04037c11 */ /* 0x000fca00080f1403 */
[----:B------:R4:W-:Y:S04]  /*1670*/  STG.E desc[UR8][R2.64], R38 ;  /* 0x0000002602007986 */ /* 0x0009e8000c101908 */
.L_x_18:
[----:B------:R-:W-:Y:S05]  /*1680*/  BSYNC.RECONVERGENT B0 ;  /* 0x0000000000007941 */ /* 0x000fea0003800200 */
.L_x_17:
[----:B------:R-:W-:Y:S01]  /*1690*/  ISETP.GE.U32.AND P0, PT, R29, UR5, PT ;  /* 0x000000051d007c0c */ /* 0x000fe2000bf06070 */
[----:B------:R-:W-:-:S12]  /*16a0*/  BSSY.RECONVERGENT B0, `(.L_x_20) ;  /* 0x000000d000007945 */ /* 0x000fd80003800200 */
[----:B------:R-:W-:Y:S05]  /*16b0*/  @P0 BRA `(.L_x_21) ;  /* 0x00000000002c0947 */ /* 0x000fea0003800000 */
[----:B------:R-:W-:Y:S01]  /*16c0*/  UISETP.NE.AND UP0, UPT, UR7, URZ, UPT ;  /* 0x000000ff0700728c */ /* 0x000fe2000bf05270 */
[----:B01234-:R-:W-:Y:S01]  /*16d0*/  CS2R R2, SRZ ;  /* 0x0000000000027805 */ /* 0x01ffe2000001ff00 */
[----:B------:R-:W0:Y:S07]  /*16e0*/  LDCU.64 UR10, c[0x0][0x390] ;  /* 0x00007200ff0a77ac */ /* 0x000e2e0008000a00 */
[----:B------:R-:W-:Y:S05]  /*16f0*/  BRA.U UP0, `(.L_x_22) ;  /* 0x0000000100087547 */ /* 0x000fea000b800000 */
[----:B------:R-:W1:Y:S02]  /*1700*/  LDC.64 R2, c[0x0][0x3e0] ;  /* 0x0000f800ff027b82 */ /* 0x000e640000000a00 */
[----:B-1----:R-:W5:Y:S02]  /*1710*/  LDG.E.64 R2, desc[UR8][R2.64] ;  /* 0x0000000802027981 */ /* 0x002f64000c1e1b00 */
.L_x_22:
[----:B-----5:R-:W-:-:S04]  /*1720*/  IADD3 R4, P0, PT, R45, R2, RZ ;  /* 0x000000022d047210 */ /* 0x020fc80007f1e0ff */
[----:B------:R-:W-:Y:S02]  /*1730*/  LEA.HI.X.SX32 R3, R45, R3, 0x1, P0 ;  /* 0x000000032d037211 */ /* 0x000fe400000f0eff */
[----:B0-----:R-:W-:-:S04]  /*1740*/  LEA R2, P0, R4, UR10, 0x2 ;  /* 0x0000000a04027c11 */ /* 0x001fc8000f8010ff */
[----:B------:R-:W-:-:S05]  /*1750*/  LEA.HI.X R3, R4, UR11, R3, 0x2, P0 ;  /* 0x0000000b04037c11 */ /* 0x000fca00080f1403 */
[----:B------:R0:W-:Y:S04]  /*1760*/  STG.E desc[UR8][R2.64], R37 ;  /* 0x0000002502007986 */ /* 0x0001e8000c101908 */
.L_x_21:
[----:B------:R-:W-:Y:S05]  /*1770*/  BSYNC.RECONVERGENT B0 ;  /* 0x0000000000007941 */ /* 0x000fea0003800200 */
.L_x_20:
        /* <DEDUP_REMOVED lines=9> */
.L_x_25:
[----:B-----5:R-:W-:-:S04]  /*1810*/  IADD3 R4, P0, PT, R46, R2, RZ ;  /* 0x000000022e047210 */ /* 0x020fc80007f1e0ff */
[----:B------:R-:W-:Y:S02]  /*1820*/  LEA.HI.X.SX32 R3, R46, R3, 0x1, P0 ;  /* 0x000000032e037211 */ /* 0x000fe400000f0eff */
[----:B0-----:R-:W-:-:S04]  /*1830*/  LEA R2, P0, R4, UR10, 0x2 ;  /* 0x0000000a04027c11 */ /* 0x001fc8000f8010ff */
[----:B------:R-:W-:-:S05]  /*1840*/  LEA.HI.X R3, R4, UR11, R3, 0x2, P0 ;  /* 0x0000000b04037c11 */ /* 0x000fca00080f1403 */
[----:B------:R0:W-:Y:S04]  /*1850*/  STG.E desc[UR8][R2.64], R36 ;  /* 0x0000002402007986 */ /* 0x0001e8000c101908 */
.L_x_24:
[----:B------:R-:W-:Y:S05]  /*1860*/  BSYNC.RECONVERGENT B0 ;  /* 0x0000000000007941 */ /* 0x000fea0003800200 */
.L_x_23:
        /* <DEDUP_REMOVED lines=9> */
.L_x_28:
[----:B-----5:R-:W-:-:S04]  /*1900*/  IADD3 R4, P0, PT, R47, R2, RZ ;  /* 0x000000022f047210 */ /* 0x020fc80007f1e0ff */
[----:B------:R-:W-:Y:S02]  /*1910*/  LEA.HI.X.SX32 R3, R47, R3, 0x1, P0 ;  /* 0x000000032f037211 */ /* 0x000fe400000f0eff */
[----:B0-----:R-:W-:-:S04]  /*1920*/  LEA R2, P0, R4, UR10, 0x2 ;  /* 0x0000000a04027c11 */ /* 0x001fc8000f8010ff */
[----:B------:R-:W-:-:S05]  /*1930*/  LEA.HI.X R3, R4, UR11, R3, 0x2, P0 ;  /* 0x0000000b04037c11 */ /* 0x000fca00080f1403 */
[----:B------:R0:W-:Y:S04]  /*1940*/  STG.E desc[UR8][R2.64], R35 ;  /* 0x0000002302007986 */ /* 0x0001e8000c101908 */
.L_x_27:
[----:B------:R-:W-:Y:S05]  /*1950*/  BSYNC.RECONVERGENT B0 ;  /* 0x0000000000007941 */ /* 0x000fea0003800200 */
.L_x_26:
        /* <DEDUP_REMOVED lines=9> */
.L_x_31:
[----:B-----5:R-:W-:-:S04]  /*19f0*/  IADD3 R4, P0, PT, R48, R2, RZ ;  /* 0x0000000230047210 */ /* 0x020fc80007f1e0ff */
[----:B------:R-:W-:Y:S02]  /*1a00*/  LEA.HI.X.SX32 R3, R48, R3, 0x1, P0 ;  /* 0x0000000330037211 */ /* 0x000fe400000f0eff */
[----:B0-----:R-:W-:-:S04]  /*1a10*/  LEA R2, P0, R4, UR10, 0x2 ;  /* 0x0000000a04027c11 */ /* 0x001fc8000f8010ff */
[----:B------:R-:W-:-:S05]  /*1a20*/  LEA.HI.X R3, R4, UR11, R3, 0x2, P0 ;  /* 0x0000000b04037c11 */ /* 0x000fca00080f1403 */
[----:B------:R0:W-:Y:S04]  /*1a30*/  STG.E desc[UR8][R2.64], R34 ;  /* 0x0000002202007986 */ /* 0x0001e8000c101908 */
.L_x_30:
[----:B------:R-:W-:Y:S05]  /*1a40*/  BSYNC.RECONVERGENT B0 ;  /* 0x0000000000007941 */ /* 0x000fea0003800200 */
.L_x_29:
        /* <DEDUP_REMOVED lines=9> */
.L_x_34:
[----:B-----5:R-:W-:-:S04]  /*1ae0*/  IADD3 R4, P0, PT, R49, R2, RZ ;  /* 0x0000000231047210 */ /* 0x020fc80007f1e0ff */
[----:B------:R-:W-:Y:S02]  /*1af0*/  LEA.HI.X.SX32 R3, R49, R3, 0x1, P0 ;  /* 0x0000000331037211 */ /* 0x000fe400000f0eff */
[----:B0-----:R-:W-:-:S04]  /*1b00*/  LEA R2, P0, R4, UR10, 0x2 ;  /* 0x0000000a04027c11 */ /* 0x001fc8000f8010ff */
[----:B------:R-:W-:-:S05]  /*1b10*/  LEA.HI.X R3, R4, UR11, R3, 0x2, P0 ;  /* 0x0000000b04037c11 */ /* 0x000fca00080f1403 */
[----:B------:R0:W-:Y:S04]  /*1b20*/  STG.E desc[UR8][R2.64], R32 ;  /* 0x0000002002007986 */ /* 0x0001e8000c101908 */
.L_x_33:
[----:B------:R-:W-:Y:S05]  /*1b30*/  BSYNC.RECONVERGENT B0 ;  /* 0x0000000000007941 */ /* 0x000fea0003800200 */
.L_x_32:
        /* <DEDUP_REMOVED lines=9> */
.L_x_37:
[----:B-----5:R-:W-:-:S04]  /*1bd0*/  IADD3 R4, P0, PT, R50, R2, RZ ;  /* 0x0000000232047210 */ /* 0x020fc80007f1e0ff */
[----:B------:R-:W-:Y:S02]  /*1be0*/  LEA.HI.X.SX32 R3, R50, R3, 0x1, P0 ;  /* 0x0000000332037211 */ /* 0x000fe400000f0eff */
[----:B0-----:R-:W-:-:S04]  /*1bf0*/  LEA R2, P0, R4, UR10, 0x2 ;  /* 0x0000000a04027c11 */ /* 0x001fc8000f8010ff */
[----:B------:R-:W-:-:S05]  /*1c00*/  LEA.HI.X R3, R4, UR11, R3, 0x2, P0 ;  /* 0x0000000b04037c11 */ /* 0x000fca00080f1403 */
[----:B------:R0:W-:Y:S04]  /*1c10*/  STG.E desc[UR8][R2.64], R30 ;  /* 0x0000001e02007986 */ /* 0x0001e8000c101908 */
.L_x_36:
[----:B------:R-:W-:Y:S05]  /*1c20*/  BSYNC.RECONVERGENT B0 ;  /* 0x0000000000007941 */ /* 0x000fea0003800200 */
.L_x_35:
        /* <DEDUP_REMOVED lines=9> */
.L_x_40:
[----:B-----5:R-:W-:-:S04]  /*1cc0*/  IADD3 R4, P0, PT, R56, R2, RZ ;  /* 0x0000000238047210 */ /* 0x020fc80007f1e0ff */
[----:B------:R-:W-:Y:S02]  /*1cd0*/  LEA.HI.X.SX32 R3, R56, R3, 0x1, P0 ;  /* 0x0000000338037211 */ /* 0x000fe400000f0eff */
[----:B0-----:R-:W-:-:S04]  /*1ce0*/  LEA R2, P0, R4, UR10, 0x2 ;  /* 0x0000000a04027c11 */ /* 0x001fc8000f8010ff */
[----:B------:R-:W-:-:S05]  /*1cf0*/  LEA.HI.X R3, R4, UR11, R3, 0x2, P0 ;  /* 0x0000000b04037c11 */ /* 0x000fca00080f1403 */
[----:B------:R0:W-:Y:S04]  /*1d00*/  STG.E desc[UR8][R2.64], R27 ;  /* 0x0000001b02007986 */ /* 0x0001e8000c101908 */
.L_x_39:
[----:B------:R-:W-:Y:S05]  /*1d10*/  BSYNC.RECONVERGENT B0 ;  /* 0x0000000000007941 */ /* 0x000fea0003800200 */
.L_x_38:
        /* <DEDUP_REMOVED lines=9> */
.L_x_43:
[----:B-----5:R-:W-:-:S04]  /*1db0*/  IADD3 R4, P0, PT, R58, R2, RZ ;  /* 0x000000023a047210 */ /* 0x020fc80007f1e0ff */
[----:B------:R-:W-:Y:S02]  /*1dc0*/  LEA.HI.X.SX32 R3, R58, R3, 0x1, P0 ;  /* 0x000000033a037211 */ /* 0x000fe400000f0eff */
[----:B0-----:R-:W-:-:S04]  /*1dd0*/  LEA R2, P0, R4, UR10, 0x2 ;  /* 0x0000000a04027c11 */ /* 0x001fc8000f8010ff */
[----:B------:R-:W-:-:S05]  /*1de0*/  LEA.HI.X R3, R4, UR11, R3, 0x2, P0 ;  /* 0x0000000b04037c11 */ /* 0x000fca00080f1403 */
[----:B------:R0:W-:Y:S04]  /*1df0*/  STG.E desc[UR8][R2.64], R24 ;  /* 0x0000001802007986 */ /* 0x0001e8000c101908 */
.L_x_42:
[----:B------:R-:W-:Y:S05]  /*1e00*/  BSYNC.RECONVERGENT B0 ;  /* 0x0000000000007941 */ /* 0x000fea0003800200 */
.L_x_41:
        /* <DEDUP_REMOVED lines=9> */
.L_x_46:
[----:B-----5:R-:W-:-:S04]  /*1ea0*/  IADD3 R0, P0, PT, R59, R2, RZ ;  /* 0x000000023b007210 */ /* 0x020fc80007f1e0ff */
[----:B------:R-:W-:Y:S02]  /*1eb0*/  LEA.HI.X.SX32 R3, R59, R3, 0x1, P0 ;  /* 0x000000033b037211 */ /* 0x000fe400000f0eff */
[----:B0-----:R-:W-:-:S04]  /*1ec0*/  LEA R2, P0, R0, UR10, 0x2 ;  /* 0x0000000a00027c11 */ /* 0x001fc8000f8010ff */
[----:B------:R-:W-:-:S05]  /*1ed0*/  LEA.HI.X R3, R0, UR11, R3, 0x2, P0 ;  /* 0x0000000b00037c11 */ /* 0x000fca00080f1403 */
[----:B------:R0:W-:Y:S04]  /*1ee0*/  STG.E desc[UR8][R2.64], R21 ;  /* 0x0000001502007986 */ /* 0x0001e8000c101908 */
.L_x_45:
[----:B------:R-:W-:Y:S05]  /*1ef0*/  BSYNC.RECONVERGENT B0 ;  /* 0x0000000000007941 */ /* 0x000fea0003800200 */
.L_x_44:
[----:B------:R-:W-:-:S13]  /*1f00*/  ISETP.GE.U32.AND P0, PT, R41, UR5, PT ;  /* 0x0000000529007c0c */ /* 0x000fda000bf06070 */
[----:B------:R-:W-:Y:S05]  /*1f10*/  @P0 EXIT ;  /* 0x000000000000094d */ /* 0x000fea0003800000 */
[----:B------:R-:W-:Y:S01]  /*1f20*/  UISETP.NE.AND UP0, UPT, UR7, URZ, UPT ;  /* 0x000000ff0700728c */ /* 0x000fe2000bf05270 */
[----:B01234-:R-:W-:-:S08]  /*1f30*/  CS2R R2, SRZ ;  /* 0x0000000000027805 */ /* 0x01ffd0000001ff00 */
[----:B------:R-:W-:Y:S05]  /*1f40*/  BRA.U UP0, `(.L_x_47) ;  /* 0x0000000100087547 */ /* 0x000fea000b800000 */
[----:B------:R-:W0:Y:S02]  /*1f50*/  LDC.64 R2, c[0x0][0x3e0] ;  /* 0x0000f800ff027b82 */ /* 0x000e240000000a00 */
[----:B0-----:R-:W5:Y:S02]  /*1f60*/  LDG.E.64 R2, desc[UR8][R2.64] ;  /* 0x0000000802027981 */ /* 0x001f64000c1e1b00 */
.L_x_47:
[----:B------:R-:W0:Y:S01]  /*1f70*/  LDCU.64 UR4, c[0x0][0x390] ;  /* 0x00007200ff0477ac */ /* 0x000e220008000a00 */
[----:B-----5:R-:W-:-:S04]  /*1f80*/  IADD3 R0, P0, PT, R60, R2, RZ ;  /* 0x000000023c007210 */ /* 0x020fc80007f1e0ff */
[----:B------:R-:W-:Y:S02]  /*1f90*/  LEA.HI.X.SX32 R3, R60, R3, 0x1, P0 ;  /* 0x000000033c037211 */ /* 0x000fe400000f0eff */
[----:B0-----:R-:W-:-:S04]  /*1fa0*/  LEA R2, P0, R0, UR4, 0x2 ;  /* 0x0000000400027c11 */ /* 0x001fc8000f8010ff */
[----:B------:R-:W-:-:S05]  /*1fb0*/  LEA.HI.X R3, R0, UR5, R3, 0x2, P0 ;  /* 0x0000000500037c11 */ /* 0x000fca00080f1403 */
[----:B------:R-:W-:Y:S01]  /*1fc0*/  STG.E desc[UR8][R2.64], R19 ;  /* 0x0000001302007986 */ /* 0x000fe2000c101908 */
[----:B------:R-:W-:Y:S05]  /*1fd0*/  EXIT ;  /* 0x000000000000794d */ /* 0x000fea0003800000 */
.L_x_4:
[----:B------:R-:W-:Y:S01]  /*1fe0*/  BAR.SYNC.DEFER_BLOCKING 0x0 ;  /* 0x0000000000007b1d */ /* 0x000fe20000010000 */
[----:B------:R-:W-:Y:S02]  /*1ff0*/  ISETP.GE.U32.AND P2, PT, R54, UR5, PT ;  /* 0x0000000536007c0c */ /* 0x000fe4000bf46070 */
[----:B------:R-:W-:Y:S02]  /*2000*/  ISETP.GE.U32.AND P1, PT, R51, UR5, PT ;  /* 0x0000000533007c0c */ /* 0x000fe4000bf26070 */
[----:B------:R-:W-:Y:S02]  /*2010*/  ISETP.GE.U32.AND P4, PT, R42, UR5, PT ;  /* 0x000000052a007c0c */ /* 0x000fe4000bf86070 */
[----:B------:R-:W-:Y:S02]  /*2020*/  ISETP.GE.U32.AND P3, PT, R33, UR5, PT ;  /* 0x0000000521007c0c */ /* 0x000fe4000bf66070 */
[----:B------:R-:W-:Y:S02]  /*2030*/  ISETP.GE.U32.AND P6, PT, R31, UR5, PT ;  /* 0x000000051f007c0c */ /* 0x000fe4000bfc6070 */
[----:B------:R-:W-:-:S02]  /*2040*/  ISETP.GE.U32.AND P5, PT, R29, UR5, PT ;  /* 0x000000051d007c0c */ /* 0x000fc4000bfa6070 */
[----:B------:R-:W-:Y:S02]  /*2050*/  ISETP.GE.U32.AND P0, PT, R28, UR5, PT ;  /* 0x000000051c007c0c */ /* 0x000fe4000bf06070 */
[----:B------:R-:W-:Y:S02]  /*2060*/  @!P2 LEA R2, R57, UR4, 0x2 ;  /* 0x000000043902ac11 */ /* 0x000fe4000f8e10ff */
[----:B------:R-:W-:Y:S02]  /*2070*/  @!P1 LEA R28, R55, UR4, 0x2 ;  /* 0x00000004371c9c11 */ /* 0x000fe4000f8e10ff */
[----:B------:R-:W-:Y:S02]  /*2080*/  @!P4 LEA R17, R17, UR4, 0x2 ;  /* 0x000000041111cc11 */ /* 0x000fe4000f8e10ff */
[----:B------:R-:W-:Y:S02]  /*2090*/  @!P3 LEA R16, R16, UR4, 0x2 ;  /* 0x000000041010bc11 */ /* 0x000fe4000f8e10ff */
[----:B------:R-:W-:Y:S01]  /*20a0*/  @!P6 LEA R3, R44, UR4, 0x2 ;  /* 0x000000042c03ec11 */ /* 0x000fe2000f8e10ff */
[----:B------:R0:W-:Y:S01]  /*20b0*/  @!P2 STS [R2], R53 ;  /* 0x000000350200a388 */ /* 0x0001e20000000800 */
[----:B------:R-:W-:-:S03]  /*20c0*/  ISETP.GE.U32.AND P2, PT, R26, UR5, PT ;  /* 0x000000051a007c0c */ /* 0x000fc6000bf46070 */
[----:B------:R-:W-:Y:S01]  /*20d0*/  @!P1 STS [R28], R43 ;  /* 0x0000002b1c009388 */ /* 0x000fe20000000800 */
[----:B------:R-:W-:-:S03]  /*20e0*/  ISETP.GE.U32.AND P1, PT, R25, UR5, PT ;  /* 0x0000000519007c0c */ /* 0x000fc6000bf26070 */
[----:B------:R1:W-:Y:S01]  /*20f0*/  @!P4 STS [R17], R40 ;  /* 0x000000281100c388 */ /* 0x0003e20000000800 */
[----:B------:R-:W-:Y:S02]  /*2100*/  ISETP.GE.U32.AND P4, PT, R23, UR5, PT ;  /* 0x0000000517007c0c */ /* 0x000fe4000bf86070 */
[----:B0-----:R-:W-:Y:S01]  /*2110*/  @!P5 LEA R2, R45, UR4, 0x2 ;  /* 0x000000042d02dc11 */ /* 0x001fe2000f8e10ff */
[----:B------:R-:W-:Y:S01]  /*2120*/  @!P3 STS [R16], R39 ;  /* 0x000000271000b388 */ /* 0x000fe20000000800 */
[----:B------:R-:W-:Y:S02]  /*2130*/  @!P0 LEA R23, R46, UR4, 0x2 ;  /* 0x000000042e178c11 */ /* 0x000fe4000f8e10ff */
[----:B------:R-:W-:Y:S01]  /*2140*/  ISETP.GE.U32.AND P3, PT, R22, UR5, PT ;  /* 0x0000000516007c0c */ /* 0x000fe2000bf66070 */
[----:B------:R0:W-:Y:S01]  /*2150*/  @!P6 STS [R3], R38 ;  /* 0x000000260300e388 */ /* 0x0001e20000000800 */
[----:B------:R-:W-:Y:S02]  /*2160*/  ISETP.GE.U32.AND P6, PT, R20, UR5, PT ;  /* 0x0000000514007c0c */ /* 0x000fe4000bfc6070 */
[----:B------:R-:W-:Y:S01]  /*2170*/  @!P2 LEA R20, R47, UR4, 0x2 ;  /* 0x000000042f14ac11 */ /* 0x000fe2000f8e10ff */
[----:B------:R-:W-:Y:S01]  /*2180*/  @!P5 STS [R2], R37 ;  /* 0x000000250200d388 */ /* 0x000fe20000000800 */
[----:B------:R-:W-:-:S02]  /*2190*/  ISETP.GE.U32.AND P5, PT, R18, UR5, PT ;  /* 0x0000000512007c0c */ /* 0x000fc4000bfa6070 */
[----:B-1----:R-:W-:Y:S01]  /*21a0*/  @!P1 LEA R17, R48, UR4, 0x2 ;  /* 0x0000000430119c11 */ /* 0x002fe2000f8e10ff */
[----:B------:R1:W-:Y:S01]  /*21b0*/  @!P0 STS [R23], R36 ;  /* 0x0000002417008388 */ /* 0x0003e20000000800 */
[----:B------:R-:W-:Y:S02]  /*21c0*/  ISETP.GE.U32.AND P0, PT, R0, UR5, PT ;  /* 0x0000000500007c0c */ /* 0x000fe4000bf06070 */
[----:B------:R-:W-:Y:S01]  /*21d0*/  @!P4 LEA R49, R49, UR4, 0x2 ;  /* 0x000000043131cc11 */ /* 0x000fe2000f8e10ff */
[----:B------:R2:W-:Y:S01]  /*21e0*/  @!P2 STS [R20], R35 ;  /* 0x000000231400a388 */ /* 0x0005e20000000800 */
[----:B------:R-:W-:Y:S02]  /*21f0*/  ISETP.GE.U32.AND P2, PT, R41, UR5, PT ;  /* 0x0000000529007c0c */ /* 0x000fe4000bf46070 */
[----:B0-----:R-:W-:Y:S01]  /*2200*/  @!P3 LEA R3, R50, UR4, 0x2 ;  /* 0x000000043203bc11 */ /* 0x001fe2000f8e10ff */
[----:B------:R2:W-:Y:S01]  /*2210*/  @!P1 STS [R17], R34 ;  /* 0x0000002211009388 */ /* 0x0005e20000000800 */
[----:B------:R-:W-:-:S02]  /*2220*/  @!P6 LEA R56, R56, UR4, 0x2 ;  /* 0x000000043838ec11 */ /* 0x000fc4000f8e10ff */
[----:B-1----:R-:W-:Y:S01]  /*2230*/  @!P5 LEA R23, R58, UR4, 0x2 ;  /* 0x000000043a17dc11 */ /* 0x002fe2000f8e10ff */
[----:B------:R2:W-:Y:S01]  /*2240*/  @!P4 STS [R49], R32 ;  /* 0x000000203100c388 */ /* 0x0005e20000000800 */
[----:B------:R-:W-:Y:S02]  /*2250*/  ISETP.GE.U32.AND P1, PT, R52, R61, PT ;  /* 0x0000003d3400720c */ /* 0x000fe40003f26070 */
[----:B------:R-:W-:Y:S01]  /*2260*/  @!P0 LEA R0, R59, UR4, 0x2 ;  /* 0x000000043b008c11 */ /* 0x000fe2000f8e10ff */
[----:B------:R2:W-:Y:S02]  /*2270*/  @!P3 STS [R3], R30 ;  /* 0x0000001e0300b388 */ /* 0x0005e40000000800 */
[----:B------:R-:W-:Y:S02]  /*2280*/  @!P2 LEA R60, R60, UR4, 0x2 ;  /* 0x000000043c3cac11 */ /* 0x000fe4000f8e10ff */
[----:B------:R2:W-:Y:S04]  /*2290*/  @!P6 STS [R56], R27 ;  /* 0x0000001b3800e388 */ /* 0x0005e80000000800 */
[----:B------:R2:W-:Y:S04]  /*22a0*/  @!P5 STS [R23], R24 ;  /* 0x000000181700d388 */ /* 0x0005e80000000800 */
[----:B------:R2:W-:Y:S04]  /*22b0*/  @!P0 STS [R0], R21 ;  /* 0x0000001500008388 */ /* 0x0005e80000000800 */
[----:B------:R2:W-:Y:S01]  /*22c0*/  @!P2 STS [R60], R19 ;  /* 0x000000133c00a388 */ /* 0x0005e20000000800 */
[----:B------:R-:W-:Y:S06]  /*22d0*/  BAR.SYNC.DEFER_BLOCKING 0x0 ;  /* 0x0000000000007b1d */ /* 0x000fec0000010000 */
[----:B------:R-:W-:Y:S05]  /*22e0*/  @P1 EXIT ;  /* 0x000000000000194d */ /* 0x000fea0003800000 */
[----:B------:R-:W-:Y:S01]  /*22f0*/  IADD3 R5, PT, PT, R7, R5, R6 ;  /* 0x0000000507057210 */ /* 0x000fe20007ffe006 */
[----:B------:R-:W0:Y:S01]  /*2300*/  LDCU.64 UR10, c[0x0][0x390] ;  /* 0x00007200ff0a77ac */ /* 0x000e220008000a00 */
[----:B--2---:R-:W-:Y:S01]  /*2310*/  LOP3.LUT R0, RZ, R52, RZ, 0x33, !PT ;  /* 0x00000034ff007212 */ /* 0x004fe200078e33ff */
[----:B------:R-:W-:Y:S01]  /*2320*/  BSSY.RECONVERGENT B0, `(.L_x_48) ;  /* 0x0000022000007945 */ /* 0x000fe20003800200 */
[----:B------:R-:W-:-:S04]  /*2330*/  IADD3 R5, PT, PT, R9, R5, R8 ;  /* 0x0000000509057210 */ /* 0x000fc80007ffe008 */
[----:B------:R-:W-:-:S04]  /*2340*/  IADD3 R5, PT, PT, R11, R5, R10 ;  /* 0x000000050b057210 */ /* 0x000fc80007ffe00a */
[----:B------:R-:W-:-:S04]  /*2350*/  IADD3 R5, PT, PT, R13, R5, R12 ;  /* 0x000000050d057210 */ /* 0x000fc80007ffe00c */
[----:B------:R-:W-:-:S04]  /*2360*/  IADD3 R5, PT, PT, R15, R5, R14 ;  /* 0x000000050f057210 */ /* 0x000fc80007ffe00e */
[----:B------:R-:W-:-:S05]  /*2370*/  IADD3 R10, PT, PT, R0, R5, R4 ;  /* 0x00000005000a7210 */ /* 0x000fca0007ffe004 */
[----:B------:R-:W-:-:S05]  /*2380*/  IMAD.HI.U32 R0, R10, -0x55555555, RZ ;  /* 0xaaaaaaab0a007827 */ /* 0x000fca00078e00ff */
[----:B------:R-:W-:-:S04]  /*2390*/  SHF.R.U32.HI R0, RZ, 0x8, R0 ;  /* 0x00000008ff007819 */ /* 0x000fc80000011600 */
[----:B------:R-:W-:-:S04]  /*23a0*/  LOP3.LUT R2, R0, 0x3, RZ, 0xc0, !PT ;  /* 0x0000000300027812 */ /* 0x000fc800078ec0ff */
[----:B------:R-:W-:-:S13]  /*23b0*/  ISETP.NE.AND P0, PT, R2, 0x3, PT ;  /* 0x000000030200780c */ /* 0x000fda0003f05270 */
[----:B0-----:R-:W-:Y:S05]  /*23c0*/  @!P0 BRA `(.L_x_49) ;  /* 0x00000000005c8947 */ /* 0x001fea0003800000 */
[----:B------:R-:W-:Y:S01]  /*23d0*/  VIADD R0, R0, 0x1 ;  /* 0x0000000100007836 */ /* 0x000fe20000000000 */
[----:B------:R-:W-:Y:S01]  /*23e0*/  BSSY.RECONVERGENT B1, `(.L_x_49) ;  /* 0x0000015000017945 */ /* 0x000fe20003800200 */
[----:B------:R-:W-:Y:S01]  /*23f0*/  LEA R6, R52, UR4, 0x2 ;  /* 0x0000000434067c11 */ /* 0x000fe2000f8e10ff */
[----:B------:R-:W-:Y:S02]  /*2400*/  IMAD.MOV.U32 R9, RZ, RZ, RZ ;  /* 0x000000ffff097224 */ /* 0x000fe400078e00ff */
[----:B------:R-:W-:-:S05]  /*2410*/  LOP3.LUT R0, R0, 0x3, RZ, 0xc0, !PT ;  /* 0x0000000300007812 */ /* 0x000fca00078ec0ff */
[----:B------:R-:W-:-:S07]  /*2420*/  IMAD.MOV R0, RZ, RZ, -R0 ;  /* 0x000000ffff007224 */ /* 0x000fce00078e0a00 */
.L_x_50:
[----:B------:R-:W-:Y:S02]  /*2430*/  ISETP.NE.AND P0, PT, RZ, UR7, PT ;  /* 0x00000007ff007c0c */ /* 0x000fe4000bf05270 */
[----:B0-----:R-:W-:Y:S01]  /*2440*/  CS2R R2, SRZ ;  /* 0x0000000000027805 */ /* 0x001fe2000001ff00 */
[----:B------:R0:W1:Y:S10]  /*2450*/  LDS R11, [R6] ;  /* 0x00000000060b7984 */ /* 0x0000740000000800 */
[----:B------:R-:W2:Y:S02]  /*2460*/  @!P0 LDC.64 R4, c[0x0][0x3e0] ;  /* 0x0000f800ff048b82 */ /* 0x000ea40000000a00 */
[----:B--2---:R-:W2:Y:S01]  /*2470*/  @!P0 LDG.E.64 R2, desc[UR8][R4.64] ;  /* 0x0000000804028981 */ /* 0x004ea2000c1e1b00 */
[----:B------:R-:W-:-:S02]  /*2480*/  VIADD R0, R0, 0x1 ;  /* 0x0000000100007836 */ /* 0x000fc40000000000 */
[----:B0-----:R-:W-:Y:S01]  /*2490*/  VIADD R6, R6, 0x600 ;  /* 0x0000060006067836 */ /* 0x001fe20000000000 */
[C---:B--2---:R-:W-:Y:S02]  /*24a0*/  IADD3 R7, P0, PT, R52.reuse, R2, RZ ;  /* 0x0000000234077210 */ /* 0x044fe40007f1e0ff */
[----:B------:R-:W-:-:S03]  /*24b0*/  IADD3 R52, P1, PT, R52, 0x180, RZ ;  /* 0x0000018034347810 */ /* 0x000fc60007f3e0ff */
[----:B------:R-:W-:Y:S01]  /*24c0*/  IMAD.X R8, R9, 0x1, R3, P0 ;  /* 0x0000000109087824 */ /* 0x000fe200000e0603 */
[----:B------:R-:W-:Y:S01]  /*24d0*/  LEA R2, P0, R7, UR10, 0x2 ;  /* 0x0000000a07027c11 */ /* 0x000fe2000f8010ff */
[----:B------:R-:W-:-:S03]  /*24e0*/  IMAD.X R9, RZ, RZ, R9, P1 ;  /* 0x000000ffff097224 */ /* 0x000fc600008e0609 */
[----:B------:R-:W-:Y:S02]  /*24f0*/  LEA.HI.X R3, R7, UR11, R8, 0x2, P0 ;  /* 0x0000000b07037c11 */ /* 0x000fe400080f1408 */
[----:B------:R-:W-:-:S03]  /*2500*/  ISETP.NE.AND P0, PT, R0, RZ, PT ;  /* 0x000000ff0000720c */ /* 0x000fc60003f05270 */
[----:B-1----:R0:W-:Y:S10]  /*2510*/  STG.E desc[UR8][R2.64], R11 ;  /* 0x0000000b02007986 */ /* 0x0021f4000c101908 */
[----:B------:R-:W-:Y:S05]  /*2520*/  @P0 BRA `(.L_x_50) ;  /* 0xfffffffc00c00947 */ /* 0x000fea000383ffff */
[----:B------:R-:W-:Y:S05]  /*2530*/  BSYNC.RECONVERGENT B1 ;  /* 0x0000000000017941 */ /* 0x000fea0003800200 */
.L_x_49:
[----:B------:R-:W-:Y:S05]  /*2540*/  BSYNC.RECONVERGENT B0 ;  /* 0x0000000000007941 */ /* 0x000fea0003800200 */
.L_x_48:
[----:B------:R-:W-:-:S13]  /*2550*/  ISETP.GE.U32.AND P0, PT, R10, 0x480, PT ;  /* 0x000004800a00780c */ /* 0x000fda0003f06070 */
[----:B------:R-:W-:Y:S05]  /*2560*/  @!P0 EXIT ;  /* 0x000000000000894d */ /* 0x000fea0003800000 */
[----:B------:R-:W1:Y:S01]  /*2570*/  S2UR UR5, SR_CgaCtaId ;  /* 0x00000000000579c3 */ /* 0x000e620000008800 */
[----:B------:R-:W-:Y:S01]  /*2580*/  UMOV UR4, 0x400 ;  /* 0x0000040000047882 */ /* 0x000fe20000000000 */
[----:B------:R-:W-:Y:S01]  /*2590*/  UISETP.NE.AND UP0, UPT, UR7, URZ, UPT ;  /* 0x000000ff0700728c */ /* 0x000fe2000bf05270 */
[----:B------:R-:W-:Y:S02]  /*25a0*/  IMAD.MOV.U32 R15, RZ, RZ, RZ ;  /* 0x000000ffff0f7224 */ /* 0x000fe400078e00ff */
[----:B------:R-:W-:-:S03]  /*25b0*/  IMAD.MOV.U32 R17, RZ, RZ, RZ ;  /* 0x000000ffff117224 */ /* 0x000fc600078e00ff */
[----:B0-----:R-:W0:Y:S01]  /*25c0*/  LDC.64 R2, c[0x0][0x390] ;  /* 0x0000e400ff027b82 */ /* 0x001e220000000a00 */
[----:B------:R-:W-:Y:S01]  /*25d0*/  PLOP3.LUT P0, PT, PT, PT, UP0, 0x80, 0x8 ;  /* 0x000000000008781c */ /* 0x000fe20003f0f008 */
[----:B------:R-:W-:Y:S02]  /*25e0*/  UISETP.NE.AND UP0, UPT, UR7, URZ, UPT ;  /* 0x000000ff0700728c */ /* 0x000fe4000bf05270 */
[----:B-1----:R-:W-:-:S06]  /*25f0*/  ULEA UR4, UR5, UR4, 0x18 ;  /* 0x0000000405047291 */ /* 0x002fcc000f8ec0ff */
[C---:B------:R-:W-:Y:S01]  /*2600*/  LEA R0, R52.reuse, UR4, 0x2 ;  /* 0x0000000434007c11 */ /* 0x040fe2000f8e10ff */
[----:B0-----:R-:W-:-:S04]  /*2610*/  IMAD.WIDE.U32 R8, R52, 0x4, R2 ;  /* 0x0000000434087825 */ /* 0x001fc800078e0002 */
[----:B------:R-:W-:-:S07]  /*2620*/  VIADD R0, R0, 0xc00 ;  /* 0x00000c0000007836 */ /* 0x000fce0000000000 */
.L_x_51:
[----:B------:R-:W0:Y:S01]  /*2630*/  @!P0 LDC.64 R6, c[0x0][0x3e0] ;  /* 0x0000f800ff068b82 */ /* 0x000e220000000a00 */
[----:B-1----:R-:W-:Y:S01]  /*2640*/  CS2R R2, SRZ ;  /* 0x0000000000027805 */ /* 0x002fe2000001ff00 */
[----:B------:R-:W1:Y:S04]  /*2650*/  LDS R19, [R0+-0xc00] ;  /* 0xfff4000000137984 */ /* 0x000e680000000800 */
[----:B------:R-:W2:Y:S04]  /*2660*/  LDS R21, [R0+-0x600] ;  /* 0xfffa000000157984 */ /* 0x000ea80000000800 */
[----:B0-----:R-:W3:Y:S01]  /*2670*/  @!P0 LDG.E.64 R2, desc[UR8][R6.64] ;  /* 0x0000000806028981 */ /* 0x001ee2000c1e1b00 */
[----:B------:R-:W-:-:S13]  /*2680*/  PLOP3.LUT P0, PT, PT, PT, UP0, 0x80, 0x8 ;  /* 0x000000000008781c */ /* 0x000fda0003f0f008 */
[----:B------:R-:W0:Y:S01]  /*2690*/  @!P0 LDC.64 R10, c[0x0][0x3e0] ;  /* 0x0000f800ff0a8b82 */ /* 0x000e220000000a00 */
[----:B---3--:R-:W-:-:S04]  /*26a0*/  LEA R5, P1, R2, R15, 0x2 ;  /* 0x0000000f02057211 */ /* 0x008fc800078210ff */
[----:B------:R-:W-:Y:S02]  /*26b0*/  LEA.HI.X R3, R2, R17, R3, 0x2, P1 ;  /* 0x0000001102037211 */ /* 0x000fe400008f1403 */
[----:B------:R-:W-:-:S05]  /*26c0*/  IADD3 R4, P1, PT, R8, R5, RZ ;  /* 0x0000000508047210 */ /* 0x000fca0007f3e0ff */
[----:B------:R-:W-:Y:S01]  /*26d0*/  IMAD.X R5, R9, 0x1, R3, P1 ;  /* 0x0000000109057824 */ /* 0x000fe200008e0603 */
[----:B------:R-:W-:-:S04]  /*26e0*/  CS2R R2, SRZ ;  /* 0x0000000000027805 */ /* 0x000fc8000001ff00 */
[----:B-1----:R1:W-:Y:S04]  /*26f0*/  STG.E desc[UR8][R4.64], R19 ;  /* 0x0000001304007986 */ /* 0x0023e8000c101908 */
[----:B0-----:R-:W3:Y:S01]  /*2700*/  @!P0 LDG.E.64 R2, desc[UR8][R10.64] ;  /* 0x000000080a028981 */ /* 0x001ee2000c1e1b00 */
[----:B------:R-:W0:Y:S03]  /*2710*/  @!P0 LDC.64 R12, c[0x0][0x3e0] ;  /* 0x0000f800ff0c8b82 */ /* 0x000e260000000a00 */
[----:B------:R-:W4:Y:S01]  /*2720*/  LDS R19, [R0] ;  /* 0x0000000000137984 */ /* 0x000f220000000800 */
[----:B---3--:R-:W-:-:S04]  /*2730*/  LEA R7, P1, R2, R15, 0x2 ;  /* 0x0000000f02077211 */ /* 0x008fc800078210ff */
[----:B------:R-:W-:Y:S02]  /*2740*/  LEA.HI.X R3, R2, R17, R3, 0x2, P1 ;  /* 0x0000001102037211 */ /* 0x000fe400008f1403 */
[----:B------:R-:W-:-:S05]  /*2750*/  IADD3 R6, P1, PT, R8, R7, RZ ;  /* 0x0000000708067210 */ /* 0x000fca0007f3e0ff */
[----:B------:R-:W-:Y:S01]  /*2760*/  IMAD.X R7, R9, 0x1, R3, P1 ;  /* 0x0000000109077824 */ /* 0x000fe200008e0603 */
[----:B------:R-:W-:-:S04]  /*2770*/  CS2R R2, SRZ ;  /* 0x0000000000027805 */ /* 0x000fc8000001ff00 */
[----:B--2---:R-:W-:Y:S04]  /*2780*/  STG.E desc[UR8][R6.64+0x600], R21 ;  /* 0x0006001506007986 */ /* 0x004fe8000c101908 */
[----:B0-----:R-:W1:Y:S01]  /*2790*/  @!P0 LDG.E.64 R2, desc[UR8][R12.64] ;  /* 0x000000080c028981 */ /* 0x001e62000c1e1b00 */
[----:B------:R-:W0:Y:S03]  /*27a0*/  @!P0 LDC.64 R10, c[0x0][0x3e0] ;  /* 0x0000f800ff0a8b82 */ /* 0x000e260000000a00 */
[----:B------:R2:W3:Y:S01]  /*27b0*/  LDS R21, [R0+0x600] ;  /* 0x0006000000157984 */ /* 0x0004e20000000800 */
[----:B-1----:R-:W-:-:S04]  /*27c0*/  LEA R5, P1, R2, R15, 0x2 ;  /* 0x0000000f02057211 */ /* 0x002fc800078210ff */
[----:B------:R-:W-:Y:S02]  /*27d0*/  LEA.HI.X R3, R2, R17, R3, 0x2, P1 ;  /* 0x0000001102037211 */ /* 0x000fe400008f1403 */
[----:B------:R-:W-:-:S05]  /*27e0*/  IADD3 R4, P1, PT, R8, R5, RZ ;  /* 0x0000000508047210 */ /* 0x000fca0007f3e0ff */
[----:B------:R-:W-:Y:S01]  /*27f0*/  IMAD.X R5, R9, 0x1, R3, P1 ;  /* 0x0000000109057824 */ /* 0x000fe200008e0603 */
[----:B------:R-:W-:-:S04]  /*2800*/  CS2R R2, SRZ ;  /* 0x0000000000027805 */ /* 0x000fc8000001ff00 */
[----:B----4-:R1:W-:Y:S04]  /*2810*/  STG.E desc[UR8][R4.64+0xc00], R19 ;  /* 0x000c001304007986 */ /* 0x0103e8000c101908 */
[----:B0-----:R-:W4:Y:S01]  /*2820*/  @!P0 LDG.E.64 R2, desc[UR8][R10.64] ;  /* 0x000000080a028981 */ /* 0x001f22000c1e1b00 */
[----:B------:R-:W-:Y:S02]  /*2830*/  VIADD R52, R52, 0x600 ;  /* 0x0000060034347836 */ /* 0x000fe40000000000 */
[----:B--2---:R-:W-:Y:S01]  /*2840*/  VIADD R0, R0, 0x1800 ;  /* 0x0000180000007836 */ /* 0x004fe20000000000 */
[----:B----4-:R-:W-:Y:S02]  /*2850*/  LEA R7, P1, R2, R15, 0x2 ;  /* 0x0000000f02077211 */ /* 0x010fe400078210ff */
[----:B------:R-:W-:-:S02]  /*2860*/  IADD3 R15, P2, PT, R15, 0x1800, RZ ;  /* 0x000018000f0f7810 */ /* 0x000fc40007f5e0ff */
[----:B------:R-:W-:Y:S02]  /*2870*/  LEA.HI.X R3, R2, R17, R3, 0x2, P1 ;  /* 0x0000001102037211 */ /* 0x000fe400008f1403 */
[----:B------:R-:W-:Y:S01]  /*2880*/  IADD3 R2, P1, PT, R8, R7, RZ ;  /* 0x0000000708027210 */ /* 0x000fe20007f3e0ff */
[----:B------:R-:W-:-:S04]  /*2890*/  IMAD.X R17, RZ, RZ, R17, P2 ;  /* 0x000000ffff117224 */ /* 0x000fc800010e0611 */
[----:B------:R-:W-:Y:S01]  /*28a0*/  IMAD.X R3, R9, 0x1, R3, P1 ;  /* 0x0000000109037824 */ /* 0x000fe200008e0603 */
[----:B------:R-:W-:-:S04]  /*28b0*/  ISETP.GE.AND P1, PT, R52, R61, PT ;  /* 0x0000003d3400720c */ /* 0x000fc80003f26270 */
[----:B---3--:R1:W-:Y:S09]  /*28c0*/  STG.E desc[UR8][R2.64+0x1200], R21 ;  /* 0x0012001502007986 */ /* 0x0083f2000c101908 */
[----:B------:R-:W-:Y:S05]  /*28d0*/  @!P1 BRA `(.L_x_51) ;  /* 0xfffffffc00549947 */ /* 0x000fea000383ffff */
[----:B------:R-:W-:Y:S05]  /*28e0*/  EXIT ;  /* 0x000000000000794d */ /* 0x000fea0003800000 */
.L_x_1:
[----:B------:R-:W0:Y:S01]  /*28f0*/  S2R R16, SR_TID.X ;  /* 0x0000000000107919 */ /* 0x000e220000002100 */
[----:B------:R-:W1:Y:S01]  /*2900*/  LDCU.U8 UR7, c[0x0][0x3c8] ;  /* 0x00007900ff0777ac */ /* 0x000e620008000000 */
[----:B------:R-:W2:Y:S01]  /*2910*/  LDCU.64 UR4, c[0x0][0x3d8] ;  /* 0x00007b00ff0477ac */ /* 0x000ea20008000a00 */
[----:B------:R-:W3:Y:S01]  /*2920*/  LDCU.64 UR10, c[0x0][0x380] ;  /* 0x00007000ff0a77ac */ /* 0x000ee20008000a00 */
[----:B-1----:R-:W-:-:S04]  /*2930*/  UISETP.NE.AND UP0, UPT, UR7, URZ, UPT ;  /* 0x000000ff0700728c */ /* 0x002fc8000bf05270 */
[----:B--2---:R-:W-:Y:S02]  /*2940*/  USEL UR4, UR4, URZ, !UP0 ;  /* 0x000000ff04047287 */ /* 0x004fe4000c000000 */
[----:B------:R-:W-:Y:S01]  /*2950*/  USEL UR5, UR5, URZ, !UP0 ;  /* 0x000000ff05057287 */ /* 0x000fe2000c000000 */
[C---:B0-----:R-:W-:Y:S02]  /*2960*/  LOP3.LUT R2, R16.reuse, 0x1f, RZ, 0xc0, !PT ;  /* 0x0000001f10027812 */ /* 0x041fe400078ec0ff */
[----:B------:R-:W-:-:S05]  /*2970*/  LOP3.LUT R3, R16, 0x3e0, RZ, 0xc0, !PT ;  /* 0x000003e010037812 */ /* 0x000fca00078ec0ff */
[----:B------:R-:W-:Y:S02]  /*2980*/  IMAD R3, R3, 0xf, R2 ;  /* 0x0000000f03037824 */ /* 0x000fe400078e0202 */
[----:B------:R-:W-:-:S05]  /*2990*/  IMAD R2, R0, 0x1680, RZ ;  /* 0x0000168000027824 */ /* 0x000fca00078e02ff */
[--C-:B------:R-:W-:Y:S02]  /*29a0*/  IADD3 R3, P0, P1, R3, UR4, R2.reuse ;  /* 0x0000000403037c10 */ /* 0x100fe4000f91e002 */
[----:B------:R-:W-:-:S04]  /*29b0*/  SHF.R.S32.HI R2, RZ, 0x1f, R2 ;  /* 0x0000001fff027819 */ /* 0x000fc80000011402 */
[----:B------:R-:W-:Y:S02]  /*29c0*/  IADD3.X R4, PT, PT, RZ, UR5, R2, P0, P1 ;  /* 0x00000005ff047c10 */ /* 0x000fe400087e2402 */
[----:B---3--:R-:W-:-:S04]  /*29d0*/  LEA R2, P0, R3, UR10, 0x2 ;  /* 0x0000000a03027c11 */ /* 0x008fc8000f8010ff */
        /* <DEDUP_REMOVED lines=55> */
[----:B------:R5:W2:Y:S01]  /*2d50*/  LDG.E R24, desc[UR8][R4.64] ;  /* 0x0000000804187981 */ /* 0x000aa2000c1e1900 */
[----:B---3--:R-:W-:-:S03]  /*2d60*/  IMAD.WIDE R8, R20, 0x4, R2 ;  /* 0x0000000414087825 */ /* 0x008fc600078e0202 */
[----:B------:R1:W3:Y:S01]  /*2d70*/  LDG.E R26, desc[UR8][R6.64] ;  /* 0x00000008061a7981 */ /* 0x0002e2000c1e1900 */
[----:B----4-:R-:W-:-:S03]  /*2d80*/  IMAD.WIDE R10, R21, 0x4, R2 ;  /* 0x00000004150a7825 */ /* 0x010fc600078e0202 */
[----:B------:R4:W3:Y:S01]  /*2d90*/  LDG.E R28, desc[UR8][R8.64] ;  /* 0x00000008081c7981 */ /* 0x0008e2000c1e1900 */
[----:B-----5:R-:W-:-:S03]  /*2da0*/  IMAD.WIDE R4, R22, 0x4, R2 ;  /* 0x0000000416047825 */ /* 0x020fc600078e0202 */
[----:B------:R5:W3:Y:S04]  /*2db0*/  LDG.E R30, desc[UR8][R10.64] ;  /* 0x000000080a1e7981 */ /* 0x000ae8000c1e1900 */
[----:B------:R5:W3:Y:S01]  /*2dc0*/  LDG.E R32, desc[UR8][R4.64] ;  /* 0x0000000804207981 */ /* 0x000ae2000c1e1900 */
[----:B-1----:R-:W-:-:S03]  /*2dd0*/  IMAD.WIDE R6, R23, 0x4, R2 ;  /* 0x0000000417067825 */ /* 0x002fc600078e0202 */
[----:B------:R-:W1:Y:S01]  /*2de0*/  LDS R35, [R47+0x2c] ;  /* 0x00002c002f237984 */ /* 0x000e620000000800 */
[----:B----4-:R-:W-:-:S03]  /*2df0*/  IMAD.WIDE R8, R25, 0x4, R2 ;  /* 0x0000000419087825 */ /* 0x010fc600078e0202 */
[----:B------:R4:W3:Y:S04]  /*2e00*/  LDG.E R34, desc[UR8][R6.64] ;  /* 0x0000000806227981 */ /* 0x0008e8000c1e1900 */
[----:B------:R-:W1:Y:S04]  /*2e10*/  LDS R37, [R47+0x30] ;  /* 0x000030002f257984 */ /* 0x000e680000000800 */
[----:B------:R1:W3:Y:S01]  /*2e20*/  LDG.E R36, desc[UR8][R8.64] ;  /* 0x0000000808247981 */ /* 0x0002e2000c1e1900 */
[----:B-----5:R-:W-:-:S03]  /*2e30*/  IMAD.WIDE R10, R27, 0x4, R2 ;  /* 0x000000041b0a7825 */ /* 0x020fc600078e0202 */
[----:B------:R-:W5:Y:S01]  /*2e40*/  LDS R39, [R47+0x34] ;  /* 0x000034002f277984 */ /* 0x000f620000000800 */
[----:B------:R-:W-:-:S03]  /*2e50*/  IMAD.WIDE R4, R29, 0x4, R2 ;  /* 0x000000041d047825 */ /* 0x000fc600078e0202 */
[----:B------:R1:W3:Y:S04]  /*2e60*/  LDG.E R38, desc[UR8][R10.64] ;  /* 0x000000080a267981 */ /* 0x0002e8000c1e1900 */
[----:B------:R-:W5:Y:S04]  /*2e70*/  LDS R41, [R47+0x38] ;  /* 0x000038002f297984 */ /* 0x000f680000000800 */
[----:B------:R5:W3:Y:S01]  /*2e80*/  LDG.E R40, desc[UR8][R4.64] ;  /* 0x0000000804287981 */ /* 0x000ae2000c1e1900 */
[----:B----4-:R-:W-:-:S04]  /*2e90*/  IMAD.WIDE R6, R31, 0x4, R2 ;  /* 0x000000041f067825 */ /* 0x010fc800078e0202 */
[--C-:B0-----:R-:W-:Y:S01]  /*2ea0*/  IMAD.WIDE R12, R33, 0x4, R2.reuse ;  /* 0x00000004210c7825 */ /* 0x101fe200078e0202 */
[----:B------:R-:W4:Y:S04]  /*2eb0*/  LDG.E R42, desc[UR8][R6.64] ;  /* 0x00000008062a7981 */ /* 0x000f28000c1e1900 */
[----:B------:R-:W4:Y:S01]  /*2ec0*/  LDG.E R43, desc[UR8][R12.64] ;  /* 0x000000080c2b7981 */ /* 0x000f22000c1e1900 */
[----:B-1----:R-:W-:-:S05]  /*2ed0*/  IMAD.WIDE R8, R35, 0x4, R2 ;  /* 0x0000000423087825 */ /* 0x002fca00078e0202 */
[----:B------:R-:W4:Y:S01]  /*2ee0*/  LDG.E R44, desc[UR8][R8.64] ;  /* 0x00000008082c7981 */ /* 0x000f22000c1e1900 */
[----:B------:R-:W-:-:S05]  /*2ef0*/  IMAD.WIDE R10, R37, 0x4, R2 ;  /* 0x00000004250a7825 */ /* 0x000fca00078e0202 */
[----:B------:R-:W4:Y:S01]  /*2f00*/  LDG.E R45, desc[UR8][R10.64] ;  /* 0x000000080a2d7981 */ /* 0x000f22000c1e1900 */
[----:B-----5:R-:W-:-:S05]  /*2f10*/  IMAD.WIDE R14, R39, 0x4, R2 ;  /* 0x00000004270e7825 */ /* 0x020fca00078e0202 */
[----:B------:R-:W5:Y:S01]  /*2f20*/  LDG.E R46, desc[UR8][R14.64] ;  /* 0x000000080e2e7981 */ /* 0x000f62000c1e1900 */
[----:B------:R-:W-:-:S05]  /*2f30*/  IMAD.WIDE R2, R41, 0x4, R2 ;  /* 0x0000000429027825 */ /* 0x000fca00078e0202 */
[----:B------:R0:W5:Y:S01]  /*2f40*/  LDG.E R47, desc[UR8][R2.64] ;  /* 0x00000008022f7981 */ /* 0x000162000c1e1900 */
[----:B------:R-:W-:Y:S01]  /*2f50*/  IMAD.MOV.U32 R5, RZ, RZ, 0x2 ;  /* 0x00000002ff057424 */ /* 0x000fe200078e00ff */
[----:B------:R-:W-:Y:S01]  /*2f60*/  BAR.SYNC.DEFER_BLOCKING 0x0 ;  /* 0x0000000000007b1d */ /* 0x000fe20000010000 */
[----:B--2---:R-:W-:Y:S02]  /*2f70*/  ISETP.GE.U32.AND P0, PT, R24, UR5, PT ;  /* 0x0000000518007c0c */ /* 0x004fe4000bf06070 */
[----:B---3--:R-:W-:Y:S02]  /*2f80*/  ISETP.GE.U32.AND P1, PT, R26, UR5, PT ;  /* 0x000000051a007c0c */ /* 0x008fe4000bf26070 */
[----:B------:R-:W-:Y:S02]  /*2f90*/  SEL R4, RZ, 0x1, P0 ;  /* 0x00000001ff047807 */ /* 0x000fe40000000000 */
[----:B------:R-:W-:-:S07]  /*2fa0*/  ISETP.GE.U32.AND P2, PT, R28, UR5, PT ;  /* 0x000000051c007c0c */ /* 0x000fce000bf46070 */
[----:B------:R-:W-:Y:S01]  /*2fb0*/  @P0 IMAD.MOV R5, RZ, RZ, 0x1 ;  /* 0x00000001ff050424 */ /* 0x000fe200078e02ff */
[----:B------:R-:W-:Y:S01]  /*2fc0*/  ISETP.GE.U32.AND P0, PT, R30, UR5, PT ;  /* 0x000000051e007c0c */ /* 0x000fe2000bf06070 */
[----:B------:R-:W-:Y:S01]  /*2fd0*/  @P1 IMAD.MOV R5, RZ, RZ, R4 ;  /* 0x000000ffff051224 */ /* 0x000fe200078e0204 */
[----:B------:R-:W-:-:S03]  /*2fe0*/  ISETP.GE.U32.AND P1, PT, R32, UR5, PT ;  /* 0x0000000520007c0c */ /* 0x000fc6000bf26070 */
[----:B------:R-:W-:Y:S02]  /*2ff0*/  VIADD R4, R5, 0x1 ;  /* 0x0000000105047836 */ /* 0x000fe40000000000 */
[----:B------:R-:W-:Y:S01]  /*3000*/  @P2 IMAD.MOV R4, RZ, RZ, R5 ;  /* 0x000000ffff042224 */ /* 0x000fe200078e0205 */
[----:B------:R-:W-:-:S03]  /*3010*/  ISETP.NE.AND P2, PT, R17, RZ, PT ;  /* 0x000000ff1100720c */ /* 0x000fc60003f45270 */
[----:B0-----:R-:W-:Y:S02]  /*3020*/  VIADD R2, R4, 0x1 ;  /* 0x0000000104027836 */ /* 0x001fe40000000000 */
[----:B------:R-:W-:Y:S01]  /*3030*/  @P0 IMAD.MOV R2, RZ, RZ, R4 ;  /* 0x000000ffff020224 */ /* 0x000fe200078e0204 */
[----:B------:R-:W-:-:S03]  /*3040*/  ISETP.GE.U32.AND P0, PT, R34, UR5, PT ;  /* 0x0000000522007c0c */ /* 0x000fc6000bf06070 */
[----:B------:R-:W-:Y:S02]  /*3050*/  VIADD R3, R2, 0x1 ;  /* 0x0000000102037836 */ /* 0x000fe40000000000 */
[----:B------:R-:W-:Y:S01]  /*3060*/  @P1 IMAD.MOV R3, RZ, RZ, R2 ;  /* 0x000000ffff031224 */ /* 0x000fe200078e0202 */
[----:B------:R-:W-:-:S03]  /*3070*/  ISETP.GE.U32.AND P1, PT, R36, UR5, PT ;  /* 0x0000000524007c0c */ /* 0x000fc6000bf26070 */
[----:B------:R-:W-:-:S04]  /*3080*/  VIADD R2, R3, 0x1 ;  /* 0x0000000103027836 */ /* 0x000fc80000000000 */
[----:B------:R-:W-:Y:S01]  /*3090*/  @P0 IMAD.MOV R2, RZ, RZ, R3 ;  /* 0x000000ffff020224 */ /* 0x000fe200078e0203 */
[----:B------:R-:W-:-:S03]  /*30a0*/  ISETP.GE.U32.AND P0, PT, R38, UR5, PT ;  /* 0x0000000526007c0c */ /* 0x000fc6000bf06070 */
[----:B------:R-:W-:Y:S02]  /*30b0*/  VIADD R3, R2, 0x1 ;  /* 0x0000000102037836 */ /* 0x000fe40000000000 */
[----:B------:R-:W-:Y:S01]  /*30c0*/  @P1 IMAD.MOV R3, RZ, RZ, R2 ;  /* 0x000000ffff031224 */ /* 0x000fe200078e0202 */
[----:B------:R-:W-:-:S03]  /*30d0*/  ISETP.GE.U32.AND P1, PT, R40, UR5, PT ;  /* 0x0000000528007c0c */ /* 0x000fc6000bf26070 */
[----:B------:R-:W-:-:S04]  /*30e0*/  VIADD R2, R3, 0x1 ;  /* 0x0000000103027836 */ /* 0x000fc80000000000 */
[----:B------:R-:W-:Y:S01]  /*30f0*/  @P0 IMAD.MOV R2, RZ, RZ, R3 ;  /* 0x000000ffff020224 */ /* 0x000fe200078e0203 */
[----:B----4-:R-:W-:-:S03]  /*3100*/  ISETP.GE.U32.AND P0, PT, R42, UR5, PT ;  /* 0x000000052a007c0c */ /* 0x010fc6000bf06070 */
        /* <DEDUP_REMOVED lines=11> */
[----:B-----5:R-:W-:-:S03]  /*31c0*/  ISETP.GE.U32.AND P0, PT, R46, UR5, PT ;  /* 0x000000052e007c0c */ /* 0x020fc6000bf06070 */
[----:B------:R-:W-:Y:S02]  /*31d0*/  VIADD R3, R2, 0x1 ;  /* 0x0000000102037836 */ /* 0x000fe40000000000 */
[----:B------:R-:W-:Y:S01]  /*31e0*/  @P1 IMAD.MOV R3, RZ, RZ, R2 ;  /* 0x000000ffff031224 */ /* 0x000fe200078e0202 */
[----:B------:R-:W-:-:S03]  /*31f0*/  ISETP.GE.U32.AND P1, PT, R47, UR5, PT ;  /* 0x000000052f007c0c */ /* 0x000fc6000bf26070 */
[----:B------:R-:W-:-:S04]  /*3200*/  VIADD R4, R3, 0x1 ;  /* 0x0000000103047836 */ /* 0x000fc80000000000 */
[----:B------:R-:W-:-:S04]  /*3210*/  @P0 IMAD.MOV R4, RZ, RZ, R3 ;  /* 0x000000ffff040224 */ /* 0x000fc800078e0203 */
[----:B------:R-:W-:Y:S02]  /*3220*/  VIADD R2, R4, 0x1 ;  /* 0x0000000104027836 */ /* 0x000fe40000000000 */
[----:B------:R-:W-:Y:S01]  /*3230*/  @P1 IMAD.MOV R2, RZ, RZ, R4 ;  /* 0x000000ffff021224 */ /* 0x000fe200078e0204 */
[----:B------:R-:W-:-:S04]  /*3240*/  ISETP.NE.AND P1, PT, R17, 0x1f, PT ;  /* 0x0000001f1100780c */ /* 0x000fc80003f25270 */
[----:B------:R-:W0:Y:S09]  /*3250*/  SHFL.UP P0, R3, R2, 0x1, RZ ;  /* 0x0420000002037989 */ /* 0x000e3200000000ff */
[----:B------:R-:W-:Y:S01]  /*3260*/  @!P1 LEA R52, R50, UR4, 0x2 ;  /* 0x0000000432349c11 */ /* 0x000fe2000f8e10ff */
[----:B0-----:R-:W-:-:S05]  /*3270*/  @P0 IMAD.IADD R3, R3, 0x1, R2 ;  /* 0x0000000103030824 */ /* 0x001fca00078e0202 */
[----:B------:R-:W0:Y:S02]  /*3280*/  SHFL.UP P0, R4, R3, 0x2, RZ ;  /* 0x0440000003047989 */ /* 0x000e2400000000ff */
[----:B0-----:R-:W-:-:S05]  /*3290*/  @P0 IMAD.IADD R4, R3, 0x1, R4 ;  /* 0x0000000103040824 */ /* 0x001fca00078e0204 */
[----:B------:R-:W0:Y:S02]  /*32a0*/  SHFL.UP P0, R13, R4, 0x4, RZ ;  /* 0x04800000040d7989 */ /* 0x000e2400000000ff */
[----:B0-----:R-:W-:-:S05]  /*32b0*/  @P0 IMAD.IADD R13, R4, 0x1, R13 ;  /* 0x00000001040d0824 */ /* 0x001fca00078e020d */
[----:B------:R-:W0:Y:S02]  /*32c0*/  SHFL.UP P0, R12, R13, 0x8, RZ ;  /* 0x050000000d0c7989 */ /* 0x000e2400000000ff */
[----:B0-----:R-:W-:-:S05]  /*32d0*/  @P0 IMAD.IADD R12, R13, 0x1, R12 ;  /* 0x000000010d0c0824 */ /* 0x001fca00078e020c */
[----:B------:R-:W0:Y:S02]  /*32e0*/  SHFL.UP P0, R51, R12, 0x10, RZ ;  /* 0x060000000c337989 */ /* 0x000e2400000000ff */
[----:B0-----:R-:W-:Y:S01]  /*32f0*/  @P0 IMAD.IADD R51, R12, 0x1, R51 ;  /* 0x000000010c330824 */ /* 0x001fe200078e0233 */
[----:B------:R-:W-:-:S03]  /*3300*/  ISETP.NE.AND P0, PT, R50, 0x2, PT ;  /* 0x000000023200780c */ /* 0x000fc60003f05270 */
[----:B------:R-:W-:Y:S01]  /*3310*/  IMAD.IADD R2, R51, 0x1, -R2 ;  /* 0x0000000133027824 */ /* 0x000fe200078e0a02 */
[----:B------:R-:W-:Y:S01]  /*3320*/  @!P1 STS [R52], R51 ;  /* 0x0000003334009388 */ /* 0x000fe20000000800 */
[----:B------:R-:W-:Y:S01]  /*3330*/  BAR.SYNC.DEFER_BLOCKING 0x0 ;  /* 0x0000000000007b1d */ /* 0x000fe20000010000 */
[----:B------:R-:W-:Y:S02]  /*3340*/  ISETP.NE.AND P1, PT, R50, 0x9, PT ;  /* 0x000000093200780c */ /* 0x000fe40003f25270 */
[----:B------:R-:W-:-:S03]  /*3350*/  SEL R3, R2, RZ, P2 ;  /* 0x000000ff02037207 */ /* 0x000fc60001000000 */
[----:B------:R-:W0:Y:S04]  /*3360*/  LDS.128 R4, [UR4] ;  /* 0x00000004ff047984 */ /* 0x000e280008000c00 */
[----:B------:R-:W1:Y:S04]  /*3370*/  LDS.128 R8, [UR4+0x10] ;  /* 0x00001004ff087984 */ /* 0x000e680008000c00 */
[----:B------:R-:W2:Y:S01]  /*3380*/  LDS.128 R12, [UR4+0x20] ;  /* 0x00002004ff0c7984 */ /* 0x000ea20008000c00 */
[----:B0-----:R-:W-:-:S04]  /*3390*/  IMAD.IADD R5, R4, 0x1, R5 ;  /* 0x0000000104057824 */ /* 0x001fc800078e0205 */
[----:B------:R-:W-:Y:S01]  /*33a0*/  IMAD.IADD R6, R6, 0x1, R5 ;  /* 0x0000000106067824 */ /* 0x000fe200078e0205 */
[----:B------:R-:W-:Y:S02]  /*33b0*/  SEL R4, R5, R4, !P0 ;  /* 0x0000000405047207 */ /* 0x000fe40004000000 */
[----:B------:R-:W-:Y:S01]  /*33c0*/  ISETP.NE.AND P0, PT, R50, 0x3, PT ;  /* 0x000000033200780c */ /* 0x000fe20003f05270 */
[----:B------:R-:W-:-:S03]  /*33d0*/  IMAD.IADD R7, R7, 0x1, R6 ;  /* 0x0000000107077824 */ /* 0x000fc600078e0206 */
[----:B------:R-:W-:Y:S01]  /*33e0*/  SEL R4, R6, R4, !P0 ;  /* 0x0000000406047207 */ /* 0x000fe20004000000 */
[----:B-1----:R-:W-:Y:S01]  /*33f0*/  IMAD.IADD R8, R7, 0x1, R8 ;  /* 0x0000000107087824 */ /* 0x002fe200078e0208 */
[----:B------:R-:W-:-:S03]  /*3400*/  ISETP.NE.AND P0, PT, R50, 0x4, PT ;  /* 0x000000043200780c */ /* 0x000fc60003f05270 */
[----:B------:R-:W-:Y:S01]  /*3410*/  IMAD.IADD R9, R9, 0x1, R8 ;  /* 0x0000000109097824 */ /* 0x000fe200078e0208 */
[----:B------:R-:W-:Y:S02]  /*3420*/  SEL R4, R7, R4, !P0 ;  /* 0x0000000407047207 */ /* 0x000fe40004000000 */
[----:B------:R-:W-:Y:S01]  /*3430*/  ISETP.NE.AND P0, PT, R50, 0x5, PT ;  /* 0x000000053200780c */ /* 0x000fe20003f05270 */
[----:B------:R-:W-:-:S03]  /*3440*/  IMAD.IADD R10, R10, 0x1, R9 ;  /* 0x000000010a0a7824 */ /* 0x000fc600078e0209 */
[----:B------:R-:W-:Y:S01]  /*3450*/  SEL R4, R8, R4, !P0 ;  /* 0x0000000408047207 */ /* 0x000fe20004000000 */
[----:B------:R-:W-:Y:S01]  /*3460*/  IMAD.IADD R11, R11, 0x1, R10 ;  /* 0x000000010b0b7824 */ /* 0x000fe200078e020a */
[----:B------:R-:W-:-:S03]  /*3470*/  ISETP.NE.AND P0, PT, R50, 0x6, PT ;  /* 0x000000063200780c */ /* 0x000fc60003f05270 */
[----:B--2---:R-:W-:Y:S01]  /*3480*/  IMAD.IADD R12, R11, 0x1, R12 ;  /* 0x000000010b0c7824 */ /* 0x004fe200078e020c */
[----:B------:R-:W-:Y:S02]  /*3490*/  SEL R4, R9, R4, !P0 ;  /* 0x0000000409047207 */ /* 0x000fe40004000000 */
[----:B------:R-:W-:Y:S01]  /*34a0*/  ISETP.NE.AND P0, PT, R50, 0x7, PT ;  /* 0x000000073200780c */ /* 0x000fe20003f05270 */
[----:B------:R-:W-:-:S03]  /*34b0*/  IMAD.IADD R13, R13, 0x1, R12 ;  /* 0x000000010d0d7824 */ /* 0x000fc600078e020c */
[----:B------:R-:W-:Y:S01]  /*34c0*/  SEL R4, R10, R4, !P0 ;  /* 0x000000040a047207 */ /* 0x000fe20004000000 */
[----:B------:R-:W-:Y:S01]  /*34d0*/  IMAD.IADD R14, R14, 0x1, R13 ;  /* 0x000000010e0e7824 */ /* 0x000fe200078e020d */
[----:B------:R-:W-:-:S03]  /*34e0*/  ISETP.NE.AND P0, PT, R50, 0x8, PT ;  /* 0x000000083200780c */ /* 0x000fc60003f05270 */
[----:B------:R-:W-:Y:S01]  /*34f0*/  IMAD.IADD R15, R15, 0x1, R14 ;  /* 0x000000010f0f7824 */ /* 0x000fe200078e020e */
[----:B------:R-:W-:Y:S02]  /*3500*/  SEL R4, R11, R4, !P0 ;  /* 0x000000040b047207 */ /* 0x000fe40004000000 */
[----:B------:R-:W-:Y:S02]  /*3510*/  ISETP.NE.AND P0, PT, R50, 0xa, PT ;  /* 0x0000000a3200780c */ /* 0x000fe40003f05270 */
[----:B------:R-:W-:Y:S02]  /*3520*/  SEL R4, R12, R4, !P1 ;  /* 0x000000040c047207 */ /* 0x000fe40004800000 */
[----:B------:R-:W-:Y:S02]  /*3530*/  ISETP.NE.AND P1, PT, R50, 0xb, PT ;  /* 0x0000000b3200780c */ /* 0x000fe40003f25270 */
[----:B------:R-:W-:Y:S02]  /*3540*/  SEL R4, R13, R4, !P0 ;  /* 0x000000040d047207 */ /* 0x000fe40004000000 */
[----:B------:R-:W-:-:S02]  /*3550*/  ISETP.GE.U32.AND P0, PT, R16, 0x20, PT ;  /* 0x000000201000780c */ /* 0x000fc40003f06070 */
[----:B------:R-:W-:Y:S02]  /*3560*/  SEL R4, R14, R4, !P1 ;  /* 0x000000040e047207 */ /* 0x000fe40004800000 */
[----:B------:R-:W-:-:S03]  /*3570*/  ISETP.GT.U32.AND P1, PT, R16, 0x1f, PT ;  /* 0x0000001f1000780c */ /* 0x000fc60003f24070 */
[----:B------:R-:W-:-:S05]  /*3580*/  IMAD.IADD R5, R4, 0x1, R3 ;  /* 0x0000000104057824 */ /* 0x000fca00078e0203 */
[----:B------:R-:W-:-:S05]  /*3590*/  SEL R12, R2, R5, !P0 ;  /* 0x00000005020c7207 */ /* 0x000fca0004000000 */
[----:B------:R-:W-:Y:S05]  /*35a0*/  @P1 BRA `(.L_x_52) ;  /* 0x0000000800e41947 */ /* 0x000fea0003800000 */
[----:B------:R-:W0:Y:S01]  /*35b0*/  LDC.64 R6, c[0x0][0x3a0] ;  /* 0x0000e800ff067b82 */ /* 0x000e220000000a00 */
[----:B------:R-:W-:Y:S02]  /*35c0*/  ISETP.NE.AND P0, PT, R16, RZ, PT ;  /* 0x000000ff1000720c */ /* 0x000fe40003f05270 */
[----:B------:R-:W-:-:S05]  /*35d0*/  LOP3.LUT R5, RZ, R16, RZ, 0x33, !PT ;  /* 0x00000010ff057212 */ /* 0x000fca00078e33ff */
[----:B------:R-:W-:-:S06]  /*35e0*/  IMAD.IADD R5, R0, 0x1, R5 ;  /* 0x0000000100057824 */ /* 0x000fcc00078e0205 */
[----:B------:R-:W-:Y:S01]  /*35f0*/  @!P0 IMAD.MOV.U32 R14, RZ, RZ, 0x64 ;  /* 0x00000064ff0e8424 */ /* 0x000fe200078e00ff */
[----:B------:R1:W-:Y:S01]  /*3600*/  @!P0 STS [UR4+0x4c], R15 ;  /* 0x00004c0fff008988 */ /* 0x0003e20008000804 */
[----:B0-----:R-:W-:-:S04]  /*3610*/  IMAD.WIDE R2, R0, 0x8, R6 ;  /* 0x0000000800027825 */ /* 0x001fc800078e0206 */
[----:B------:R-:W-:Y:S01]  /*3620*/  IMAD.WIDE R6, R5, 0x8, R6 ;  /* 0x0000000805067825 */ /* 0x000fe200078e0206 */
[----:B------:R1:W-:Y:S01]  /*3630*/  @!P0 ST.E.64.STRONG.GPU desc[UR8][R2.64+0x100], R14 ;  /* 0x0001000e02008985 */ /* 0x0003e2000c10fb08 */
[----:B------:R-:W-:Y:S05]  /*3640*/  NANOSLEEP 0x249 ;  /* 0x000002490000795d */ /* 0x000fea0003800000 */
[----:B------:R-:W2:Y:S01]  /*3650*/  LD.E.64.STRONG.GPU R4, desc[UR8][R6.64+0x100] ;  /* 0x0001000806047980 */ /* 0x000ea2000c10fb00 */
[----:B------:R-:W-:Y:S01]  /*3660*/  UMOV UR5, 0xffffffff ;  /* 0xffffffff00057882 */ /* 0x000fe20000000000 */
[----:B--2---:R-:W-:Y:S02]  /*3670*/  ISETP.NE.AND P0, PT, R4, 0x63, PT ;  /* 0x000000630400780c */ /* 0x004fe40003f05270 */
[----:B-1----:R-:W-:Y:S11]  /*3680*/  BRA.DIV UR5, `(.L_x_53) ;  /* 0x0000008e052c7947 */ /* 0x002ff6000b800000 */
[----:B------:R-:W-:-:S13]  /*3690*/  VOTE.ANY P0, !P0 ;  /* 0x0000000000ff7806 */ /* 0x000fda0004000100 */
.L_x_232:
[----:B------:R-:W-:Y:S05]  /*36a0*/  @!P0 BRA `(.L_x_54) ;  /* 0x00000000007c8947 */ /* 0x000fea0003800000 */
[----:B------:R-:W-:-:S07]  /*36b0*/  IMAD.MOV.U32 R9, RZ, RZ, 0x2f2 ;  /* 0x000002f2ff097424 */ /* 0x000fce00078e00ff */
.L_x_56:
[----:B------:R-:W-:Y:S01]  /*36c0*/  SHF.R.U32.HI R8, RZ, 0x1, R9 ;  /* 0x00000001ff087819 */ /* 0x000fe20000011609 */
[----:B------:R-:W-:-:S03]  /*36d0*/  IMAD R0, R0, 0x41a7, RZ ;  /* 0x000041a700007824 */ /* 0x000fc600078e02ff */
[----:B------:R-:W-:Y:S02]  /*36e0*/  IADD3 R9, PT, PT, R9, 0x1, -R8 ;  /* 0x0000000109097810 */ /* 0x000fe40007ffe808 */
[----:B------:R-:W-:Y:S02]  /*36f0*/  LOP3.LUT R0, R0, 0x7fffffff, RZ, 0xc0, !PT ;  /* 0x7fffffff00007812 */ /* 0x000fe400078ec0ff */
[----:B------:R-:W0:Y:S01]  /*3700*/  I2F.U32.RP R10, R9 ;  /* 0x00000009000a7306 */ /* 0x000e220000209000 */
[----:B------:R-:W-:Y:S01]  /*3710*/  IMAD.MOV R11, RZ, RZ, -R9 ;  /* 0x000000ffff0b7224 */ /* 0x000fe200078e0a09 */
[----:B------:R-:W-:-:S06]  /*3720*/  ISETP.NE.U32.AND P1, PT, R9, RZ, PT ;  /* 0x000000ff0900720c */ /* 0x000fcc0003f25070 */
[----:B0-----:R-:W0:Y:S02]  /*3730*/  MUFU.RCP R10, R10 ;  /* 0x0000000a000a7308 */ /* 0x001e240000001000 */
[----:B0-----:R-:W-:-:S06]  /*3740*/  VIADD R4, R10, 0xffffffe ;  /* 0x0ffffffe0a047836 */ /* 0x001fcc0000000000 */
[----:B------:R0:W1:Y:S02]  /*3750*/  F2I.FTZ.U32.TRUNC.NTZ R5, R4 ;  /* 0x0000000400057305 */ /* 0x000064000021f000 */
[----:B0-----:R-:W-:Y:S02]  /*3760*/  IMAD.MOV.U32 R4, RZ, RZ, RZ ;  /* 0x000000ffff047224 */ /* 0x001fe400078e00ff */
[----:B-1----:R-:W-:-:S04]  /*3770*/  IMAD R11, R11, R5, RZ ;  /* 0x000000050b0b7224 */ /* 0x002fc800078e02ff */
[----:B------:R-:W-:-:S06]  /*3780*/  IMAD.HI.U32 R5, R5, R11, R4 ;  /* 0x0000000b05057227 */ /* 0x000fcc00078e0004 */
[----:B------:R-:W-:-:S04]  /*3790*/  IMAD.HI.U32 R5, R5, R0, RZ ;  /* 0x0000000005057227 */ /* 0x000fc800078e00ff */
[----:B------:R-:W-:-:S04]  /*37a0*/  IMAD.MOV R5, RZ, RZ, -R5 ;  /* 0x000000ffff057224 */ /* 0x000fc800078e0a05 */
[----:B------:R-:W-:-:S05]  /*37b0*/  IMAD R10, R9, R5, R0 ;  /* 0x00000005090a7224 */ /* 0x000fca00078e0200 */
[----:B------:R-:W-:-:S13]  /*37c0*/  ISETP.GE.U32.AND P0, PT, R10, R9, PT ;  /* 0x000000090a00720c */ /* 0x000fda0003f06070 */
[----:B------:R-:W-:-:S05]  /*37d0*/  @P0 IMAD.IADD R10, R10, 0x1, -R9 ;  /* 0x000000010a0a0824 */ /* 0x000fca00078e0a09 */
[----:B------:R-:W-:-:S13]  /*37e0*/  ISETP.GE.U32.AND P0, PT, R10, R9, PT ;  /* 0x000000090a00720c */ /* 0x000fda0003f06070 */
[----:B------:R-:W-:Y:S01]  /*37f0*/  @P0 IMAD.IADD R10, R10, 0x1, -R9 ;  /* 0x000000010a0a0824 */ /* 0x000fe200078e0a09 */
[----:B------:R-:W-:-:S05]  /*3800*/  @!P1 LOP3.LUT R10, RZ, R9, RZ, 0x33, !PT ;  /* 0x00000009ff0a9212 */ /* 0x000fca00078e33ff */
[----:B------:R-:W-:-:S04]  /*3810*/  IMAD.IADD R10, R8, 0x1, R10 ;  /* 0x00000001080a7824 */ /* 0x000fc800078e020a */
[----:B------:R-:W-:Y:S05]  /*3820*/  NANOSLEEP R10 ;  /* 0x0000000a0000735d */ /* 0x000fea0003800000 */
[----:B------:R-:W2:Y:S01]  /*3830*/  LD.E.64.STRONG.GPU R4, desc[UR8][R6.64+0x100] ;  /* 0x0001000806047980 */ /* 0x000ea2000c10fb00 */
[----:B------:R-:W-:Y:S01]  /*3840*/  UMOV UR5, 0xffffffff ;  /* 0xffffffff00057882 */ /* 0x000fe20000000000 */
[----:B------:R-:W-:Y:S01]  /*3850*/  IMAD.MOV.U32 R9, RZ, RZ, R8 ;  /* 0x000000ffff097224 */ /* 0x000fe200078e0008 */
[----:B--2---:R-:W-:Y:S01]  /*3860*/  ISETP.NE.AND P0, PT, R4, 0x63, PT ;  /* 0x000000630400780c */ /* 0x004fe20003f05270 */
[----:B------:R-:W-:-:S12]  /*3870*/  BRA.DIV UR5, `(.L_x_55) ;  /* 0x0000008a05d07947 */ /* 0x000fd8000b800000 */
[----:B------:R-:W-:-:S13]  /*3880*/  VOTE.ANY P0, !P0 ;  /* 0x0000000000ff7806 */ /* 0x000fda0004000100 */
.L_x_235:
[----:B------:R-:W-:Y:S05]  /*3890*/  @P0 BRA `(.L_x_56) ;  /* 0xfffffffc00880947 */ /* 0x000fea000383ffff */
.L_x_54:
[----:B------:R-:W0:Y:S01]  /*38a0*/  LDC R14, c[0x0][0x374] ;  /* 0x0000dd00ff0e7b82 */ /* 0x000e220000000800 */
[----:B------:R-:W-:Y:S01]  /*38b0*/  LOP3.LUT R7, RZ, R16, RZ, 0x33, !PT ;  /* 0x00000010ff077212 */ /* 0x000fe200078e33ff */
[----:B------:R-:W-:Y:S01]  /*38c0*/  UMOV UR5, 0xffffffff ;  /* 0xffffffff00057882 */ /* 0x000fe20000000000 */
[----:B------:R-:W-:Y:S01]  /*38d0*/  ISETP.NE.AND P0, PT, R4, 0x65, PT ;  /* 0x000000650400780c */ /* 0x000fe20003f05270 */
[----:B0-----:R-:W-:-:S04]  /*38e0*/  IMAD R14, R14, UR6, R49 ;  /* 0x000000060e0e7c24 */ /* 0x001fc8000f8e0231 */
[----:B------:R-:W-:Y:S01]  /*38f0*/  IMAD.IADD R14, R14, 0x1, R7 ;  /* 0x000000010e0e7824 */ /* 0x000fe200078e0207 */
[----:B------:R-:W-:Y:S07]  /*3900*/  BRA.DIV UR5, `(.L_x_57) ;  /* 0x0000008a05cc7947 */ /* 0x000fee000b800000 */
[----:B------:R-:W0:Y:S01]  /*3910*/  S2R R13, SR_GEMASK ;  /* 0x00000000000d7919 */ /* 0x000e220000003c00 */
[----:B------:R-:W-:Y:S01]  /*3920*/  VOTE.ANY R8, PT, !P0 ;  /* 0x0000000000087806 */ /* 0x000fe200040e0100 */
[----:B------:R-:W-:-:S03]  /*3930*/  VIADD R9, R17, 0x2 ;  /* 0x0000000211097836 */ /* 0x000fc60000000000 */
[----:B0-----:R-:W-:-:S05]  /*3940*/  LOP3.LUT R8, R8, 0x80000000, R13, 0xec, !PT ;  /* 0x8000000008087812 */ /* 0x001fca00078eec0d */
[----:B------:R-:W-:-:S05]  /*3950*/  VIADD R7, R8, 0xffffffff ;  /* 0xffffffff08077836 */ /* 0x000fca0000000000 */
[----:B------:R-:W-:-:S04]  /*3960*/  LOP3.LUT R7, R8, R7, RZ, 0xc, !PT ;  /* 0x0000000708077212 */ /* 0x000fc800078e0cff */
[----:B------:R0:W1:Y:S02]  /*3970*/  POPC R10, R7 ;  /* 0x00000007000a7309 */ /* 0x0000640000000000 */
[C---:B0-----:R-:W-:Y:S01]  /*3980*/  VIADD R7, R17.reuse, 0x4 ;  /* 0x0000000411077836 */ /* 0x041fe20000000000 */
[----:B-1----:R-:W0:Y:S01]  /*3990*/  SHFL.DOWN PT, R11, R5, 0x1, R10 ;  /* 0x08200000050b7989 */ /* 0x002e2200000e000a */
[----:B------:R-:W-:-:S04]  /*39a0*/  ISETP.GE.AND P0, PT, R17, R10, PT ;  /* 0x0000000a1100720c */ /* 0x000fc80003f06270 */
[----:B0-----:R-:W-:Y:S02]  /*39b0*/  SEL R6, R11, RZ, !P0 ;  /* 0x000000ff0b067207 */ /* 0x001fe40004000000 */
[----:B------:R-:W-:-:S03]  /*39c0*/  ISETP.GT.AND P0, PT, R9, R10, PT ;  /* 0x0000000a0900720c */ /* 0x000fc60003f04270 */
[----:B------:R-:W-:Y:S02]  /*39d0*/  IMAD.IADD R49, R6, 0x1, R5 ;  /* 0x0000000106317824 */ /* 0x000fe400078e0205 */
[----:B------:R-:W-:-:S03]  /*39e0*/  VIADD R5, R17, 0x8 ;  /* 0x0000000811057836 */ /* 0x000fc60000000000 */
[----:B------:R-:W0:Y:S02]  /*39f0*/  SHFL.DOWN PT, R11, R49, 0x2, R10 ;  /* 0x08400000310b7989 */ /* 0x000e2400000e000a */
[----:B0-----:R-:W-:Y:S02]  /*3a00*/  SEL R6, R11, RZ, !P0 ;  /* 0x000000ff0b067207 */ /* 0x001fe40004000000 */
[----:B------:R-:W-:-:S03]  /*3a10*/  ISETP.GT.AND P0, PT, R7, R10, PT ;  /* 0x0000000a0700720c */ /* 0x000fc60003f04270 */
[----:B------:R-:W-:-:S05]  /*3a20*/  IMAD.IADD R51, R49, 0x1, R6 ;  /* 0x0000000131337824 */ /* 0x000fca00078e0206 */
[----:B------:R-:W0:Y:S02]  /*3a30*/  SHFL.DOWN PT, R11, R51, 0x4, R10 ;  /* 0x08800000330b7989 */ /* 0x000e2400000e000a */
[----:B0-----:R-:W-:Y:S02]  /*3a40*/  SEL R6, R11, RZ, !P0 ;  /* 0x000000ff0b067207 */ /* 0x001fe40004000000 */
[----:B------:R-:W-:Y:S01]  /*3a50*/  ISETP.GT.AND P0, PT, R5, R10, PT ;  /* 0x0000000a0500720c */ /* 0x000fe20003f04270 */
[----:B------:R-:W-:Y:S02]  /*3a60*/  VIADD R5, R17, 0x10 ;  /* 0x0000001011057836 */ /* 0x000fe40000000000 */
[----:B------:R-:W-:-:S03]  /*3a70*/  IMAD.IADD R53, R51, 0x1, R6 ;  /* 0x0000000133357824 */ /* 0x000fc600078e0206 */
[----:B------:R-:W-:Y:S02]  /*3a80*/  ISETP.GT.AND P1, PT, R5, R10, PT ;  /* 0x0000000a0500720c */ /* 0x000fe40003f24270 */
[----:B------:R-:W0:Y:S02]  /*3a90*/  SHFL.DOWN PT, R11, R53, 0x8, R10 ;  /* 0x09000000350b7989 */ /* 0x000e2400000e000a */
[----:B0-----:R-:W-:Y:S02]  /*3aa0*/  SEL R6, R11, RZ, !P0 ;  /* 0x000000ff0b067207 */ /* 0x001fe40004000000 */
[----:B------:R-:W-:-:S03]  /*3ab0*/  ISETP.NE.AND P0, PT, R4, 0x65, PT ;  /* 0x000000650400780c */ /* 0x000fc60003f05270 */
[----:B------:R-:W-:Y:S02]  /*3ac0*/  IMAD.IADD R55, R53, 0x1, R6 ;  /* 0x0000000135377824 */ /* 0x000fe400078e0206 */
[----:B------:R-:W0:Y:S03]  /*3ad0*/  LDC.64 R6, c[0x0][0x3a0] ;  /* 0x0000e800ff067b82 */ /* 0x000e260000000a00 */
[----:B------:R-:W1:Y:S05]  /*3ae0*/  SHFL.DOWN PT, R11, R55, 0x10, R10 ;  /* 0x0a000000370b7989 */ /* 0x000e6a00000e000a */
[----:B------:R-:W-:-:S02]  /*3af0*/  VOTE.ALL P0, P0 ;  /* 0x0000000000ff7806 */ /* 0x000fc40000000000 */
[----:B0-----:R-:W-:Y:S02]  /*3b00*/  IADD3 R49, P2, PT, R6, 0x100, RZ ;  /* 0x0000010006317810 */ /* 0x001fe40007f5e0ff */
[----:B-1----:R-:W-:-:S03]  /*3b10*/  SEL R50, R11, RZ, !P1 ;  /* 0x000000ff0b327207 */ /* 0x002fc60004800000 */
[----:B------:R-:W-:Y:S02]  /*3b20*/  IMAD.X R52, RZ, RZ, R7, P2 ;  /* 0x000000ffff347224 */ /* 0x000fe400010e0607 */
[----:B------:R-:W-:-:S07]  /*3b30*/  IMAD.IADD R50, R55, 0x1, R50 ;  /* 0x0000000137327824 */ /* 0x000fce00078e0232 */
.L_x_244:
[----:B------:R-:W-:Y:S05]  /*3b40*/  @!P0 BRA `(.L_x_58) ;  /* 0x00000004003c8947 */ /* 0x000fea0003800000 */
[----:B------:R-:W-:-:S07]  /*3b50*/  IMAD.MOV.U32 R51, RZ, RZ, 0x2f2 ;  /* 0x000002f2ff337424 */ /* 0x000fce00078e00ff */
.L_x_64:
[----:B------:R-:W-:Y:S02]  /*3b60*/  IMAD.MOV.U32 R4, RZ, RZ, R49 ;  /* 0x000000ffff047224 */ /* 0x000fe400078e0031 */
[----:B------:R-:W-:Y:S02]  /*3b70*/  IMAD.MOV.U32 R5, RZ, RZ, R52 ;  /* 0x000000ffff057224 */ /* 0x000fe400078e0034 */
[----:B------:R-:W-:-:S05]  /*3b80*/  IMAD.WIDE R6, R14, 0x8, R4 ;  /* 0x000000080e067825 */ /* 0x000fca00078e0204 */
[----:B------:R-:W2:Y:S01]  /*3b90*/  LD.E.64.STRONG.GPU R4, desc[UR8][R6.64+-0x100] ;  /* 0xffff000806047980 */ /* 0x000ea2000c10fb00 */
[----:B------:R-:W-:Y:S05]  /*3ba0*/  YIELD ;  /* 0x0000000000007946 */ /* 0x000fea0003800000 */
[----:B------:R-:W-:Y:S01]  /*3bb0*/  UMOV UR5, 0xffffffff ;  /* 0xffffffff00057882 */ /* 0x000fe20000000000 */
[----:B------:R-:W-:Y:S02]  /*3bc0*/  SHF.R.U32.HI R51, RZ, 0x1, R51 ;  /* 0x00000001ff337819 */ /* 0x000fe40000011633 */
[----:B--2---:R-:W-:Y:S01]  /*3bd0*/  ISETP.NE.AND P0, PT, R4, 0x63, PT ;  /* 0x000000630400780c */ /* 0x004fe20003f05270 */
[----:B------:R-:W-:-:S12]  /*3be0*/  BRA.DIV UR5, `(.L_x_59) ;  /* 0x0000008e05147947 */ /* 0x000fd8000b800000 */
[----:B------:R-:W-:-:S13]  /*3bf0*/  VOTE.ANY P0, !P0 ;  /* 0x0000000000ff7806 */ /* 0x000fda0004000100 */
.L_x_247:
[----:B------:R-:W-:Y:S05]  /*3c00*/  @!P0 BRA `(.L_x_60) ;  /* 0x00000000007c8947 */ /* 0x000fea0003800000 */
[----:B------:R-:W-:-:S07]  /*3c10*/  IMAD.MOV.U32 R9, RZ, RZ, R51 ;  /* 0x000000ffff097224 */ /* 0x000fce00078e0033 */
.L_x_62:
        /* <DEDUP_REMOVED lines=29> */
.L_x_250:
[----:B------:R-:W-:Y:S05]  /*3df0*/  @P0 BRA `(.L_x_62) ;  /* 0xfffffffc00880947 */ /* 0x000fea000383ffff */
.L_x_60:
[----:B------:R-:W-:Y:S01]  /*3e00*/  UMOV UR5, 0xffffffff ;  /* 0xffffffff00057882 */ /* 0x000fe20000000000 */
[----:B------:R-:W-:Y:S02]  /*3e10*/  ISETP.NE.AND P0, PT, R4, 0x65, PT ;  /* 0x000000650400780c */ /* 0x000fe40003f05270 */
[----:B------:R-:W-:Y:S11]  /*3e20*/  BRA.DIV UR5, `(.L_x_63) ;  /* 0x0000008a05c47947 */ /* 0x000ff6000b800000 */
[----:B------:R-:W-:Y:S01]  /*3e30*/  VOTE.ANY R8, PT, !P0 ;  /* 0x0000000000087806 */ /* 0x000fe200040e0100 */
[----:B------:R-:W-:Y:S02]  /*3e40*/  VIADD R9, R17, 0x2 ;  /* 0x0000000211097836 */ /* 0x000fe40000000000 */
[----:B------:R-:W-:Y:S01]  /*3e50*/  VIADD R14, R14, 0xffffffe0 ;  /* 0xffffffe00e0e7836 */ /* 0x000fe20000000000 */
[----:B------:R-:W-:-:S05]  /*3e60*/  LOP3.LUT R8, R8, 0x80000000, R13, 0xec, !PT ;  /* 0x8000000008087812 */ /* 0x000fca00078eec0d */
        /* <DEDUP_REMOVED lines=23> */
[----:B------:R-:W-:-:S05]  /*3fe0*/  IMAD.IADD R53, R7, 0x1, R6 ;  /* 0x0000000107357824 */ /* 0x000fca00078e0206 */
[----:B------:R-:W0:Y:S05]  /*3ff0*/  SHFL.DOWN PT, R11, R53, 0x10, R10 ;  /* 0x0a000000350b7989 */ /* 0x000e2a00000e000a */
[----:B------:R-:W-:Y:S02]  /*4000*/  VOTE.ALL P0, P0 ;  /* 0x0000000000ff7806 */ /* 0x000fe40000000000 */
[----:B0-----:R-:W-:-:S04]  /*4010*/  SEL R11, R11, RZ, !P1 ;  /* 0x000000ff0b0b7207 */ /* 0x001fc80004800000 */
[----:B------:R-:W-:-:S07]  /*4020*/  IADD3 R50, PT, PT, R53, R11, R50 ;  /* 0x0000000b35327210 */ /* 0x000fce0007ffe032 */
.L_x_259:
[----:B------:R-:W-:Y:S05]  /*4030*/  @P0 BRA `(.L_x_64) ;  /* 0xfffffff800c80947 */ /* 0x000fea000383ffff */
.L_x_58:
[----:B------:R-:W-:Y:S02]  /*4040*/  ISETP.NE.AND P1, PT, R16, RZ, PT ;  /* 0x000000ff1000720c */ /* 0x000fe40003f25270 */
[----:B------:R-:W-:-:S11]  /*4050*/  ISETP.NE.AND P0, PT, R17, RZ, PT ;  /* 0x000000ff1100720c */ /* 0x000fd60003f05270 */
[----:B------:R-:W0:Y:S01]  /*4060*/  @!P1 S2R R5, SR_CgaCtaId ;  /* 0x0000000000059919 */ /* 0x000e220000008800 */
[----:B------:R-:W-:Y:S01]  /*4070*/  @!P1 MOV R0, 0x400 ;  /* 0x0000040000009802 */ /* 0x000fe20000000f00 */
[----:B------:R-:W-:Y:S01]  /*4080*/  @!P1 IMAD.IADD R15, R15, 0x1, R50 ;  /* 0x000000010f0f9824 */ /* 0x000fe200078e0232 */
[----:B------:R-:W-:Y:S01]  /*4090*/  @!P0 MOV R4, 0x400 ;  /* 0x0000040000048802 */ /* 0x000fe20000000f00 */
[----:B------:R-:W1:Y:S01]  /*40a0*/  @!P0 S2R R7, SR_CgaCtaId ;  /* 0x0000000000078919 */ /* 0x000e620000008800 */
[----:B------:R-:W-:-:S05]  /*40b0*/  @!P1 IMAD.MOV.U32 R14, RZ, RZ, 0x65 ;  /* 0x00000065ff0e9424 */ /* 0x000fca00078e00ff */
[----:B------:R2:W-:Y:S01]  /*40c0*/  @!P1 ST.E.64.STRONG.GPU desc[UR8][R2.64+0x100], R14 ;  /* 0x0001000e02009985 */ /* 0x0005e2000c10fb08 */
[----:B0-----:R-:W-:Y:S01]  /*40d0*/  @!P1 LEA R0, R5, R0, 0x18 ;  /* 0x0000000005009211 */ /* 0x001fe200078ec0ff */
[----:B------:R-:W-:Y:S02]  /*40e0*/  IMAD.MOV.U32 R5, RZ, RZ, R12 ;  /* 0x000000ffff057224 */ /* 0x000fe400078e000c */
[----:B------:R-:W-:Y:S01]  /*40f0*/  @!P0 IMAD.MOV.U32 R5, RZ, RZ, R50 ;  /* 0x000000ffff058224 */ /* 0x000fe200078e0032 */
[----:B-1----:R-:W-:Y:S01]  /*4100*/  @!P0 LEA R7, R7, R4, 0x18 ;  /* 0x0000000407078211 */ /* 0x002fe200078ec0ff */
[----:B------:R2:W-:Y:S04]  /*4110*/  @!P1 STS [R0+0x48], R15 ;  /* 0x0000480f00009388 */ /* 0x0005e80000000800 */
[----:B------:R2:W-:Y:S04]  /*4120*/  @!P1 STS [R0+0x44], R50 ;  /* 0x0000443200009388 */ /* 0x0005e80000000800 */
[----:B------:R2:W-:Y:S02]  /*4130*/  @!P0 STS [R7+0x3c], R50 ;  /* 0x00003c3207008388 */ /* 0x0005e40000000800 */
.L_x_52:
[----:B------:R-:W-:Y:S05]  /*4140*/  WARPSYNC.ALL ;  /* 0x0000000000007948 */ /* 0x000fea0003800000 */
[----:B------:R-:W0:Y:S08]  /*4150*/  S2UR UR5, SR_CgaCtaId ;  /* 0x00000000000579c3 */ /* 0x000e300000008800 */
[----:B------:R-:W-:Y:S01]  /*4160*/  BAR.SYNC.DEFER_BLOCKING 0x0 ;  /* 0x0000000000007b1d */ /* 0x000fe20000010000 */
[----:B------:R-:W-:-:S05]  /*4170*/  ISETP.NE.AND P1, PT, R16, RZ, PT ;  /* 0x000000ff1000720c */ /* 0x000fca0003f25270 */
[----:B------:R-:W-:Y:S02]  /*4180*/  UMOV UR4, 0x400 ;  /* 0x0000040000047882 */ /* 0x000fe40000000000 */
[----:B0-----:R-:W-:Y:S01]  /*4190*/  ULEA UR4, UR5, UR4, 0x18 ;  /* 0x0000000405047291 */ /* 0x001fe2000f8ec0ff */
[----:B------:R-:W0:Y:S08]  /*41a0*/  LDCU UR5, c[0x0][0x3b0] ;  /* 0x00007600ff0577ac */ /* 0x000e300008000800 */
[----:B--2---:R-:W1:Y:S04]  /*41b0*/  LDS R0, [UR4+0x3c] ;  /* 0x00003c04ff007984 */ /* 0x004e680008000800 */
[----:B------:R-:W2:Y:S04]  /*41c0*/  LDS R3, [UR4+0x4c] ;  /* 0x00004c04ff037984 */ /* 0x000ea80008000800 */
[----:B------:R-:W3:Y:S01]  /*41d0*/  LDS R13, [UR4+0x44] ;  /* 0x00004404ff0d7984 */ /* 0x000ee20008000800 */
[----:B0-----:R-:W-:-:S02]  /*41e0*/  ISETP.GE.U32.AND P2, PT, R26, UR5, PT ;  /* 0x000000051a007c0c */ /* 0x001fc4000bf46070 */
[----:B------:R-:W-:Y:S02]  /*41f0*/  ISETP.GE.U32.AND P0, PT, R24, UR5, PT ;  /* 0x0000000518007c0c */ /* 0x000fe4000bf06070 */
[----:B------:R-:W-:Y:S02]  /*4200*/  ISETP.GE.U32.AND P3, PT, R44, UR5, PT ;  /* 0x000000052c007c0c */ /* 0x000fe4000bf66070 */
[----:B------:R-:W-:Y:S02]  /*4210*/  SEL R50, RZ, 0x1, P0 ;  /* 0x00000001ff327807 */ /* 0x000fe40000000000 */
[----:B------:R-:W-:-:S03]  /*4220*/  ISETP.GE.U32.AND P4, PT, R45, UR5, PT ;  /* 0x000000052d007c0c */ /* 0x000fc6000bf86070 */
[----:B------:R-:W-:Y:S02]  /*4230*/  VIADD R2, R50, 0x1 ;  /* 0x0000000132027836 */ /* 0x000fe40000000000 */
[----:B------:R-:W-:Y:S01]  /*4240*/  @P2 IMAD.MOV R2, RZ, RZ, R50 ;  /* 0x000000ffff022224 */ /* 0x000fe200078e0232 */
[----:B------:R-:W-:Y:S02]  /*4250*/  ISETP.GE.U32.AND P2, PT, R30, UR5, PT ;  /* 0x000000051e007c0c */ /* 0x000fe4000bf46070 */
[----:B-1----:R-:W-:Y:S02]  /*4260*/  SEL R0, R0, RZ, P1 ;  /* 0x000000ff00007207 */ /* 0x002fe40000800000 */
[----:B------:R-:W-:-:S03]  /*4270*/  ISETP.GE.U32.AND P1, PT, R28, UR5, PT ;  /* 0x000000051c007c0c */ /* 0x000fc6000bf26070 */
[----:B------:R-:W-:-:S04]  /*4280*/  IMAD.IADD R15, R0, 0x1, R5 ;  /* 0x00000001000f7824 */ /* 0x000fc800078e0205 */
[----:B------:R-:W-:Y:S02]  /*4290*/  IMAD.IADD R49, R15, 0x1, R2 ;  /* 0x000000010f317824 */ /* 0x000fe400078e0202 */
[----:B------:R-:W-:Y:S02]  /*42a0*/  IMAD.IADD R48, R48, 0x1, R15 ;  /* 0x0000000130307824 */ /* 0x000fe400078e020f */
[----:B------:R-:W-:Y:S02]  /*42b0*/  VIADD R14, R49, 0x1 ;  /* 0x00000001310e7836 */ /* 0x000fe40000000000 */
[----:B------:R-:W-:Y:S01]  /*42c0*/  @P1 IMAD.MOV R14, RZ, RZ, R49 ;  /* 0x000000ffff0e1224 */ /* 0x000fe200078e0231 */
[----:B------:R-:W-:Y:S01]  /*42d0*/  ISETP.GE.U32.AND P1, PT, R32, UR5, PT ;  /* 0x0000000520007c0c */ /* 0x000fe2000bf26070 */
[----:B------:R-:W-:Y:S02]  /*42e0*/  VIADD R6, R48, 0x1 ;  /* 0x0000000130067836 */ /* 0x000fe40000000000 */
[----:B------:R-:W-:-:S02]  /*42f0*/  VIADD R12, R14, 0x1 ;  /* 0x000000010e0c7836 */ /* 0x000fc40000000000 */
[----:B------:R-:W-:Y:S01]  /*4300*/  @P2 IMAD.MOV R12, RZ, RZ, R14 ;  /* 0x000000ffff0c2224 */ /* 0x000fe200078e020e */
[----:B------:R-:W-:Y:S01]  /*4310*/  ISETP.GE.U32.AND P2, PT, R34, UR5, PT ;  /* 0x0000000522007c0c */ /* 0x000fe2000bf46070 */
[----:B------:R-:W-:Y:S01]  /*4320*/  @P3 IMAD.MOV R6, RZ, RZ, R48 ;  /* 0x000000ffff063224 */ /* 0x000fe200078e0230 */
[----:B------:R-:W-:Y:S01]  /*4330*/  ISETP.GE.U32.AND P3, PT, R46, UR5, PT ;  /* 0x000000052e007c0c */ /* 0x000fe2000bf66070 */
[----:B------:R-:W-:Y:S02]  /*4340*/  VIADD R11, R12, 0x1 ;  /* 0x000000010c0b7836 */ /* 0x000fe40000000000 */
[----:B------:R-:W-:Y:S02]  /*4350*/  VIADD R5, R6, 0x1 ;  /* 0x0000000106057836 */ /* 0x000fe40000000000 */
[----:B------:R-:W-:Y:S01]  /*4360*/  @P1 IMAD.MOV R11, RZ, RZ, R12 ;  /* 0x000000ffff0b1224 */ /* 0x000fe200078e020c */
[----:B------:R-:W-:Y:S01]  /*4370*/  ISETP.GE.U32.AND P1, PT, R36, UR5, PT ;  /* 0x0000000524007c0c */ /* 0x000fe2000bf26070 */
[----:B------:R-:W-:-:S02]  /*4380*/  @P4 IMAD.MOV R5, RZ, RZ, R6 ;  /* 0x000000ffff054224 */ /* 0x000fc400078e0206 */
[----:B------:R-:W-:Y:S02]  /*4390*/  VIADD R10, R11, 0x1 ;  /* 0x000000010b0a7836 */ /* 0x000fe40000000000 */
[----:B------:R-:W-:Y:S01]  /*43a0*/  @P2 IMAD.MOV R10, RZ, RZ, R11 ;  /* 0x000000ffff0a2224 */ /* 0x000fe200078e020b */
[----:B------:R-:W-:Y:S01]  /*43b0*/  ISETP.GE.U32.AND P2, PT, R38, UR5, PT ;  /* 0x0000000526007c0c */ /* 0x000fe2000bf46070 */
[----:B------:R-:W-:Y:S02]  /*43c0*/  VIADD R4, R5, 0x1 ;  /* 0x0000000105047836 */ /* 0x000fe40000000000 */
[----:B------:R-:W-:Y:S02]  /*43d0*/  VIADD R8, R10, 0x1 ;  /* 0x000000010a087836 */ /* 0x000fe40000000000 */
[----:B------:R-:W-:Y:S02]  /*43e0*/  IMAD.IADD R17, R50, 0x1, R15 ;  /* 0x0000000132117824 */ /* 0x000fe400078e020f */
[----:B------:R-:W-:Y:S01]  /*43f0*/  @P1 IMAD.MOV R8, RZ, RZ, R10 ;  /* 0x000000ffff081224 */ /* 0x000fe200078e020a */
[----:B------:R-:W-:Y:S01]  /*4400*/  ISETP.GE.U32.AND P1, PT, R40, UR5, PT ;  /* 0x0000000528007c0c */ /* 0x000fe2000bf26070 */
[----:B------:R-:W-:-:S02]  /*4410*/  @P3 IMAD.MOV R4, RZ, RZ, R5 ;  /* 0x000000ffff043224 */ /* 0x000fc400078e0205 */
[----:B------:R-:W-:Y:S02]  /*4420*/  VIADD R9, R8, 0x1 ;  /* 0x0000000108097836 */ /* 0x000fe40000000000 */
[----:B------:R-:W-:Y:S01]  /*4430*/  @P2 IMAD.MOV R9, RZ, RZ, R8 ;  /* 0x000000ffff092224 */ /* 0x000fe200078e0208 */
[----:B------:R-:W-:-:S03]  /*4440*/  ISETP.GE.U32.AND P2, PT, R42, UR5, PT ;  /* 0x000000052a007c0c */ /* 0x000fc6000bf46070 */
[----:B------:R-:W-:-:S04]  /*4450*/  VIADD R7, R9, 0x1 ;  /* 0x0000000109077836 */ /* 0x000fc80000000000 */
[----:B------:R-:W-:Y:S01]  /*4460*/  @P1 IMAD.MOV R7, RZ, RZ, R9 ;  /* 0x000000ffff071224 */ /* 0x000fe200078e0209 */
[----:B--2---:R-:W-:-:S03]  /*4470*/  ISETP.GT.AND P1, PT, R3, 0x180, PT ;  /* 0x000001800300780c */ /* 0x004fc60003f24270 */
[----:B------:R-:W-:Y:S02]  /*4480*/  VIADD R0, R7, 0x1 ;  /* 0x0000000107007836 */ /* 0x000fe40000000000 */
[----:B------:R-:W-:-:S08]  /*4490*/  @P2 IMAD.MOV R0, RZ, RZ, R7 ;  /* 0x000000ffff002224 */ /* 0x000fd000078e0207 */
[----:B---3--:R-:W-:Y:S05]  /*44a0*/  @P1 BRA `(.L_x_65) ;  /* 0x0000000c00801947 */ /* 0x008fea0003800000 */
[----:B------:R-:W0:Y:S01]  /*44b0*/  LDCU.U8 UR4, c[0x0][0x3c8] ;  /* 0x00007900ff0477ac */ /* 0x000e220008000000 */
[----:B------:R-:W-:Y:S04]  /*44c0*/  BSSY.RECONVERGENT B0, `(.L_x_66) ;  /* 0x000000d000007945 */ /* 0x000fe80003800200 */
[----:B------:R-:W-:Y:S05]  /*44d0*/  @P0 BRA `(.L_x_67) ;  /* 0x00000000002c0947 */ /* 0x000fea0003800000 */
[----:B0-----:R-:W-:Y:S01]  /*44e0*/  UISETP.NE.AND UP0, UPT, UR4, URZ, UPT ;  /* 0x000000ff0400728c */ /* 0x001fe2000bf05270 */
[----:B------:R-:W-:Y:S01]  /*44f0*/  CS2R R2, SRZ ;  /* 0x0000000000027805 */ /* 0x000fe2000001ff00 */
[----:B------:R-:W0:Y:S07]  /*4500*/  LDCU.64 UR6, c[0x0][0x390] ;  /* 0x00007200ff0677ac */ /* 0x000e2e0008000a00 */
[----:B------:R-:W-:Y:S05]  /*4510*/  BRA.U UP0, `(.L_x_68) ;  /* 0x0000000100087547 */ /* 0x000fea000b800000 */
[----:B------:R-:W1:Y:S02]  /*4520*/  LDC.64 R2, c[0x0][0x3e0] ;  /* 0x0000f800ff027b82 */ /* 0x000e640000000a00 */
[----:B-1----:R-:W5:Y:S02]  /*4530*/  LDG.E.64 R2, desc[UR8][R2.64] ;  /* 0x0000000802027981 */ /* 0x002f64000c1e1b00 */
.L_x_68:
[----:B-----5:R-:W-:-:S04]  /*4540*/  IADD3 R13, P0, PT, R15, R2, RZ ;  /* 0x000000020f0d7210 */ /* 0x020fc80007f1e0ff */
[----:B------:R-:W-:Y:S02]  /*4550*/  LEA.HI.X.SX32 R16, R15, R3, 0x1, P0 ;  /* 0x000000030f107211 */ /* 0x000fe400000f0eff */
[----:B0-----:R-:W-:-:S04]  /*4560*/  LEA R2, P0, R13, UR6, 0x2 ;  /* 0x000000060d027c11 */ /* 0x001fc8000f8010ff */
[----:B------:R-:W-:-:S05]  /*4570*/  LEA.HI.X R3, R13, UR7, R16, 0x2, P0 ;  /* 0x000000070d037c11 */ /* 0x000fca00080f1410 */
[----:B------:R1:W-:Y:S04]  /*4580*/  STG.E desc[UR8][R2.64], R18 ;  /* 0x0000001202007986 */ /* 0x0003e8000c101908 */
.L_x_67:
[----:B0-----:R-:W-:Y:S05]  /*4590*/  BSYNC.RECONVERGENT B0 ;  /* 0x0000000000007941 */ /* 0x001fea0003800200 */
.L_x_66:
[----:B------:R-:W-:Y:S01]  /*45a0*/  ISETP.GE.U32.AND P0, PT, R26, UR5, PT ;  /* 0x000000051a007c0c */ /* 0x000fe2000bf06070 */
[----:B------:R-:W-:-:S12]  /*45b0*/  BSSY.RECONVERGENT B0, `(.L_x_69) ;  /* 0x000000d000007945 */ /* 0x000fd80003800200 */
[----:B------:R-:W-:Y:S05]  /*45c0*/  @P0 BRA `(.L_x_70) ;  /* 0x00000000002c0947 */ /* 0x000fea0003800000 */
[----:B------:R-:W-:Y:S01]  /*45d0*/  UISETP.NE.AND UP0, UPT, UR4, URZ, UPT ;  /* 0x000000ff0400728c */ /* 0x000fe2000bf05270 */
[----:B-1----:R-:W-:Y:S01]  /*45e0*/  CS2R R2, SRZ ;  /* 0x0000000000027805 */ /* 0x002fe2000001ff00 */
[----:B------:R-:W0:Y:S07]  /*45f0*/  LDCU.64 UR6, c[0x0][0x390] ;  /* 0x00007200ff0677ac */ /* 0x000e2e0008000a00 */
[----:B------:R-:W-:Y:S05]  /*4600*/  BRA.U UP0, `(.L_x_71) ;  /* 0x0000000100087547 */ /* 0x000fea000b800000 */
[----:B------:R-:W1:Y:S02]  /*4610*/  LDC.64 R2, c[0x0][0x3e0] ;  /* 0x0000f800ff027b82 */ /* 0x000e640000000a00 */
[----:B-1----:R-:W5:Y:S02]  /*4620*/  LDG.E.64 R2, desc[UR8][R2.64] ;  /* 0x0000000802027981 */ /* 0x002f64000c1e1b00 */
.L_x_71:
[----:B-----5:R-:W-:-:S04]  /*4630*/  IADD3 R13, P0, PT, R17, R2, RZ ;  /* 0x00000002110d7210 */ /* 0x020fc80007f1e0ff */
[----:B------:R-:W-:Y:S02]  /*4640*/  LEA.HI.X.SX32 R16, R17, R3, 0x1, P0 ;  /* 0x0000000311107211 */ /* 0x000fe400000f0eff */
[----:B0-----:R-:W-:-:S04]  /*4650*/  LEA R2, P0, R13, UR6, 0x2 ;  /* 0x000000060d027c11 */ /* 0x001fc8000f8010ff */
[----:B------:R-:W-:-:S05]  /*4660*/  LEA.HI.X R3, R13, UR7, R16, 0x2, P0 ;  /* 0x000000070d037c11 */ /* 0x000fca00080f1410 */
[----:B------:R0:W-:Y:S04]  /*4670*/  STG.E desc[UR8][R2.64], R19 ;  /* 0x0000001302007986 */ /* 0x0001e8000c101908 */
.L_x_70:
[----:B------:R-:W-:Y:S05]  /*4680*/  BSYNC.RECONVERGENT B0 ;  /* 0x0000000000007941 */ /* 0x000fea0003800200 */
.L_x_69:
        /* <DEDUP_REMOVED lines=9> */
.L_x_74:
[----:B-----5:R-:W-:-:S04]  /*4720*/  IADD3 R13, P0, PT, R49, R2, RZ ;  /* 0x00000002310d7210 */ /* 0x020fc80007f1e0ff */
[----:B------:R-:W-:Y:S02]  /*4730*/  LEA.HI.X.SX32 R16, R49, R3, 0x1, P0 ;  /* 0x0000000331107211 */ /* 0x000fe400000f0eff */
[----:B0-----:R-:W-:-:S04]  /*4740*/  LEA R2, P0, R13, UR6, 0x2 ;  /* 0x000000060d027c11 */ /* 0x001fc8000f8010ff */
[----:B------:R-:W-:-:S05]  /*4750*/  LEA.HI.X R3, R13, UR7, R16, 0x2, P0 ;  /* 0x000000070d037c11 */ /* 0x000fca00080f1410 */
[----:B------:R2:W-:Y:S04]  /*4760*/  STG.E desc[UR8][R2.64], R20 ;  /* 0x0000001402007986 */ /* 0x0005e8000c101908 */
.L_x_73:
[----:B------:R-:W-:Y:S05]  /*4770*/  BSYNC.RECONVERGENT B0 ;  /* 0x0000000000007941 */ /* 0x000fea0003800200 */
.L_x_72:
        /* <DEDUP_REMOVED lines=9> */
.L_x_77:
[----:B-----5:R-:W-:-:S04]  /*4810*/  IADD3 R13, P0, PT, R14, R2, RZ ;  /* 0x000000020e0d7210 */ /* 0x020fc80007f1e0ff */
[----:B------:R-:W-:Y:S02]  /*4820*/  LEA.HI.X.SX32 R14, R14, R3, 0x1, P0 ;  /* 0x000000030e0e7211 */ /* 0x000fe400000f0eff */
[----:B0-----:R-:W-:-:S04]  /*4830*/  LEA R2, P0, R13, UR6, 0x2 ;  /* 0x000000060d027c11 */ /* 0x001fc8000f8010ff */
[----:B------:R-:W-:-:S05]  /*4840*/  LEA.HI.X R3, R13, UR7, R14, 0x2, P0 ;  /* 0x000000070d037c11 */ /* 0x000fca00080f140e */
[----:B------:R3:W-:Y:S04]  /*4850*/  STG.E desc[UR8][R2.64], R21 ;  /* 0x0000001502007986 */ /* 0x0007e8000c101908 */
.L_x_76:
[----:B------:R-:W-:Y:S05]  /*4860*/  BSYNC.RECONVERGENT B0 ;  /* 0x0000000000007941 */ /* 0x000fea0003800200 */
.L_x_75:
        /* <DEDUP_REMOVED lines=9> */
.L_x_80:
[----:B-----5:R-:W-:-:S04]  /*4900*/  IADD3 R13, P0, PT, R12, R2, RZ ;  /* 0x000000020c0d7210 */ /* 0x020fc80007f1e0ff */
[----:B------:R-:W-:Y:S02]  /*4910*/  LEA.HI.X.SX32 R12, R12, R3, 0x1, P0 ;  /* 0x000000030c0c7211 */ /* 0x000fe400000f0eff */
[----:B0-----:R-:W-:-:S04]  /*4920*/  LEA R2, P0, R13, UR6, 0x2 ;  /* 0x000000060d027c11 */ /* 0x001fc8000f8010ff */
[----:B------:R-:W-:-:S05]  /*4930*/  LEA.HI.X R3, R13, UR7, R12, 0x2, P0 ;  /* 0x000000070d037c11 */ /* 0x000fca00080f140c */
[----:B------:R4:W-:Y:S04]  /*4940*/  STG.E desc[UR8][R2.64], R22 ;  /* 0x0000001602007986 */ /* 0x0009e8000c101908 */
.L_x_79:
[----:B------:R-:W-:Y:S05]  /*4950*/  BSYNC.RECONVERGENT B0 ;  /* 0x0000000000007941 */ /* 0x000fea0003800200 */
.L_x_78:
        /* <DEDUP_REMOVED lines=9> */
.L_x_83:
[----:B-----5:R-:W-:-:S04]  /*49f0*/  IADD3 R12, P0, PT, R11, R2, RZ ;  /* 0x000000020b0c7210 */ /* 0x020fc80007f1e0ff */
[----:B------:R-:W-:Y:S02]  /*4a00*/  LEA.HI.X.SX32 R3, R11, R3, 0x1, P0 ;  /* 0x000000030b037211 */ /* 0x000fe400000f0eff */
[----:B0-----:R-:W-:-:S04]  /*4a10*/  LEA R2, P0, R12, UR6, 0x2 ;  /* 0x000000060c027c11 */ /* 0x001fc8000f8010ff */
[----:B------:R-:W-:-:S05]  /*4a20*/  LEA.HI.X R3, R12, UR7, R3, 0x2, P0 ;  /* 0x000000070c037c11 */ /* 0x000fca00080f1403 */
[----:B------:R0:W-:Y:S04]  /*4a30*/  STG.E desc[UR8][R2.64], R23 ;  /* 0x0000001702007986 */ /* 0x0001e8000c101908 */
.L_x_82:
[----:B------:R-:W-:Y:S05]  /*4a40*/  BSYNC.RECONVERGENT B0 ;  /* 0x0000000000007941 */ /* 0x000fea0003800200 */
.L_x_81:
        /* <DEDUP_REMOVED lines=9> */
.L_x_86:
[----:B-----5:R-:W-:-:S04]  /*4ae0*/  IADD3 R11, P0, PT, R10, R2, RZ ;  /* 0x000000020a0b7210 */ /* 0x020fc80007f1e0ff */
[----:B------:R-:W-:Y:S02]  /*4af0*/  LEA.HI.X.SX32 R10, R10, R3, 0x1, P0 ;  /* 0x000000030a0a7211 */ /* 0x000fe400000f0eff */
[----:B0-----:R-:W-:-:S04]  /*4b00*/  LEA R2, P0, R11, UR6, 0x2 ;  /* 0x000000060b027c11 */ /* 0x001fc8000f8010ff */
[----:B------:R-:W-:-:S05]  /*4b10*/  LEA.HI.X R3, R11, UR7, R10, 0x2, P0 ;  /* 0x000000070b037c11 */ /* 0x000fca00080f140a */
[----:B------:R0:W-:Y:S04]  /*4b20*/  STG.E desc[UR8][R2.64], R25 ;  /* 0x0000001902007986 */ /* 0x0001e8000c101908 */
.L_x_85:
[----:B------:R-:W-:Y:S05]  /*4b30*/  BSYNC.RECONVERGENT B0 ;  /* 0x0000000000007941 */ /* 0x000fea0003800200 */
.L_x_84:
        /* <DEDUP_REMOVED lines=9> */
.L_x_89:
[----:B-----5:R-:W-:-:S04]  /*4bd0*/  IADD3 R10, P0, PT, R8, R2, RZ ;  /* 0x00000002080a7210 */ /* 0x020fc80007f1e0ff */
[----:B------:R-:W-:Y:S02]  /*4be0*/  LEA.HI.X.SX32 R3, R8, R3, 0x1, P0 ;  /* 0x0000000308037211 */ /* 0x000fe400000f0eff */
[----:B0-----:R-:W-:-:S04]  /*4bf0*/  LEA R2, P0, R10, UR6, 0x2 ;  /* 0x000000060a027c11 */ /* 0x001fc8000f8010ff */
[----:B------:R-:W-:-:S05]  /*4c00*/  LEA.HI.X R3, R10, UR7, R3, 0x2, P0 ;  /* 0x000000070a037c11 */ /* 0x000fca00080f1403 */
[----:B------:R0:W-:Y:S04]  /*4c10*/  STG.E desc[UR8][R2.64], R27 ;  /* 0x0000001b02007986 */ /* 0x0001e8000c101908 */
.L_x_88:
[----:B------:R-:W-:Y:S05]  /*4c20*/  BSYNC.RECONVERGENT B0 ;  /* 0x0000000000007941 */ /* 0x000fea0003800200 */
.L_x_87:
        /* <DEDUP_REMOVED lines=9> */
.L_x_92:
[----:B-----5:R-:W-:-:S04]  /*4cc0*/  IADD3 R8, P0, PT, R9, R2, RZ ;  /* 0x0000000209087210 */ /* 0x020fc80007f1e0ff */
[----:B------:R-:W-:Y:S02]  /*4cd0*/  LEA.HI.X.SX32 R3, R9, R3, 0x1, P0 ;  /* 0x0000000309037211 */ /* 0x000fe400000f0eff */
[----:B0-----:R-:W-:-:S04]  /*4ce0*/  LEA R2, P0, R8, UR6, 0x2 ;  /* 0x0000000608027c11 */ /* 0x001fc8000f8010ff */
[----:B------:R-:W-:-:S05]  /*4cf0*/  LEA.HI.X R3, R8, UR7, R3, 0x2, P0 ;  /* 0x0000000708037c11 */ /* 0x000fca00080f1403 */
[----:B------:R0:W-:Y:S04]  /*4d00*/  STG.E desc[UR8][R2.64], R29 ;  /* 0x0000001d02007986 */ /* 0x0001e8000c101908 */
.L_x_91:
[----:B------:R-:W-:Y:S05]  /*4d10*/  BSYNC.RECONVERGENT B0 ;  /* 0x0000000000007941 */ /* 0x000fea0003800200 */
.L_x_90:
        /* <DEDUP_REMOVED lines=9> */
.L_x_95:
[----:B-----5:R-:W-:-:S04]  /*4db0*/  IADD3 R8, P0, PT, R7, R2, RZ ;  /* 0x0000000207087210 */ /* 0x020fc80007f1e0ff */
[----:B------:R-:W-:Y:S02]  /*4dc0*/  LEA.HI.X.SX32 R3, R7, R3, 0x1, P0 ;  /* 0x0000000307037211 */ /* 0x000fe400000f0eff */
[----:B0-----:R-:W-:-:S04]  /*4dd0*/  LEA R2, P0, R8, UR6, 0x2 ;  /* 0x0000000608027c11 */ /* 0x001fc8000f8010ff */
[----:B------:R-:W-:-:S05]  /*4de0*/  LEA.HI.X R3, R8, UR7, R3, 0x2, P0 ;  /* 0x0000000708037c11 */ /* 0x000fca00080f1403 */
[----:B------:R0:W-:Y:S04]  /*4df0*/  STG.E desc[UR8][R2.64], R31 ;  /* 0x0000001f02007986 */ /* 0x0001e8000c101908 */
.L_x_94:
[----:B------:R-:W-:Y:S05]  /*4e00*/  BSYNC.RECONVERGENT B0 ;  /* 0x0000000000007941 */ /* 0x000fea0003800200 */
.L_x_93:
        /* <DEDUP_REMOVED lines=9> */
.L_x_98:
[----:B-----5:R-:W-:-:S04]  /*4ea0*/  IADD3 R7, P0, PT, R0, R2, RZ ;  /* 0x0000000200077210 */ /* 0x020fc80007f1e0ff */
[----:B------:R-:W-:Y:S02]  /*4eb0*/  LEA.HI.X.SX32 R0, R0, R3, 0x1, P0 ;  /* 0x0000000300007211 */ /* 0x000fe400000f0eff */
[----:B0-----:R-:W-:-:S04]  /*4ec0*/  LEA R2, P0, R7, UR6, 0x2 ;  /* 0x0000000607027c11 */ /* 0x001fc8000f8010ff */
[----:B------:R-:W-:-:S05]  /*4ed0*/  LEA.HI.X R3, R7, UR7, R0, 0x2, P0 ;  /* 0x0000000707037c11 */ /* 0x000fca00080f1400 */
[----:B------:R0:W-:Y:S04]  /*4ee0*/  STG.E desc[UR8][R2.64], R33 ;  /* 0x0000002102007986 */ /* 0x0001e8000c101908 */
.L_x_97:
[----:B------:R-:W-:Y:S05]  /*4ef0*/  BSYNC.RECONVERGENT B0 ;  /* 0x0000000000007941 */ /* 0x000fea0003800200 */
.L_x_96:
        /* <DEDUP_REMOVED lines=9> */
.L_x_101:
[----:B-----5:R-:W-:-:S04]  /*4f90*/  IADD3 R0, P0, PT, R48, R2, RZ ;  /* 0x0000000230007210 */ /* 0x020fc80007f1e0ff */
[----:B------:R-:W-:Y:S02]  /*4fa0*/  LEA.HI.X.SX32 R3, R48, R3, 0x1, P0 ;  /* 0x0000000330037211 */ /* 0x000fe400000f0eff */
[----:B0-----:R-:W-:-:S04]  /*4fb0*/  LEA R2, P0, R0, UR6, 0x2 ;  /* 0x0000000600027c11 */ /* 0x001fc8000f8010ff */
[----:B------:R-:W-:-:S05]  /*4fc0*/  LEA.HI.X R3, R0, UR7, R3, 0x2, P0 ;  /* 0x0000000700037c11 */ /* 0x000fca00080f1403 */
[----:B------:R0:W-:Y:S04]  /*4fd0*/  STG.E desc[UR8][R2.64], R35 ;  /* 0x0000002302007986 */ /* 0x0001e8000c101908 */
.L_x_100:
[----:B------:R-:W-:Y:S05]  /*4fe0*/  BSYNC.RECONVERGENT B0 ;  /* 0x0000000000007941 */ /* 0x000fea0003800200 */
.L_x_99:
        /* <DEDUP_REMOVED lines=9> */
.L_x_104:
[----:B-----5:R-:W-:-:S04]  /*5080*/  IADD3 R0, P0, PT, R6, R2, RZ ;  /* 0x0000000206007210 */ /* 0x020fc80007f1e0ff */
[----:B------:R-:W-:Y:S02]  /*5090*/  LEA.HI.X.SX32 R3, R6, R3, 0x1, P0 ;  /* 0x0000000306037211 */ /* 0x000fe400000f0eff */
[----:B0-----:R-:W-:-:S04]  /*50a0*/  LEA R2, P0, R0, UR6, 0x2 ;  /* 0x0000000600027c11 */ /* 0x001fc8000f8010ff */
[----:B------:R-:W-:-:S05]  /*50b0*/  LEA.HI.X R3, R0, UR7, R3, 0x2, P0 ;  /* 0x0000000700037c11 */ /* 0x000fca00080f1403 */
[----:B------:R0:W-:Y:S04]  /*50c0*/  STG.E desc[UR8][R2.64], R37 ;  /* 0x0000002502007986 */ /* 0x0001e8000c101908 */
.L_x_103:
[----:B------:R-:W-:Y:S05]  /*50d0*/  BSYNC.RECONVERGENT B0 ;  /* 0x0000000000007941 */ /* 0x000fea0003800200 */
.L_x_102:
        /* <DEDUP_REMOVED lines=9> */
.L_x_107:
[----:B-----5:R-:W-:-:S04]  /*5170*/  IADD3 R0, P0, PT, R5, R2, RZ ;  /* 0x0000000205007210 */ /* 0x020fc80007f1e0ff */
[----:B------:R-:W-:Y:S02]  /*5180*/  LEA.HI.X.SX32 R3, R5, R3, 0x1, P0 ;  /* 0x0000000305037211 */ /* 0x000fe400000f0eff */
[----:B0-----:R-:W-:-:S04]  /*5190*/  LEA R2, P0, R0, UR6, 0x2 ;  /* 0x0000000600027c11 */ /* 0x001fc8000f8010ff */
[----:B------:R-:W-:-:S05]  /*51a0*/  LEA.HI.X R3, R0, UR7, R3, 0x2, P0 ;  /* 0x0000000700037c11 */ /* 0x000fca00080f1403 */
[----:B------:R0:W-:Y:S04]  /*51b0*/  STG.E desc[UR8][R2.64], R39 ;  /* 0x0000002702007986 */ /* 0x0001e8000c101908 */
.L_x_106:
[----:B------:R-:W-:Y:S05]  /*51c0*/  BSYNC.RECONVERGENT B0 ;  /* 0x0000000000007941 */ /* 0x000fea0003800200 */
.L_x_105:
[----:B------:R-:W-:-:S13]  /*51d0*/  ISETP.GE.U32.AND P0, PT, R47, UR5, PT ;  /* 0x000000052f007c0c */ /* 0x000fda000bf06070 */
[----:B------:R-:W-:Y:S05]  /*51e0*/  @P0 EXIT ;  /* 0x000000000000094d */ /* 0x000fea0003800000 */
[----:B------:R-:W-:Y:S01]  /*51f0*/  UISETP.NE.AND UP0, UPT, UR4, URZ, UPT ;  /* 0x000000ff0400728c */ /* 0x000fe2000bf05270 */
[----:B01234-:R-:W-:-:S08]  /*5200*/  CS2R R2, SRZ ;  /* 0x0000000000027805 */ /* 0x01ffd0000001ff00 */
[----:B------:R-:W-:Y:S05]  /*5210*/  BRA.U UP0, `(.L_x_108) ;  /* 0x0000000100087547 */ /* 0x000fea000b800000 */
[----:B------:R-:W0:Y:S02]  /*5220*/  LDC.64 R2, c[0x0][0x3e0] ;  /* 0x0000f800ff027b82 */ /* 0x000e240000000a00 */
[----:B0-----:R-:W5:Y:S02]  /*5230*/  LDG.E.64 R2, desc[UR8][R2.64] ;  /* 0x0000000802027981 */ /* 0x001f64000c1e1b00 */
.L_x_108:
[----:B------:R-:W0:Y:S01]  /*5240*/  LDCU.64 UR4, c[0x0][0x390] ;  /* 0x00007200ff0477ac */ /* 0x000e220008000a00 */
[----:B-----5:R-:W-:-:S04]  /*5250*/  IADD3 R0, P0, PT, R4, R2, RZ ;  /* 0x0000000204007210 */ /* 0x020fc80007f1e0ff */
[----:B------:R-:W-:Y:S02]  /*5260*/  LEA.HI.X.SX32 R3, R4, R3, 0x1, P0 ;  /* 0x0000000304037211 */ /* 0x000fe400000f0eff */
[----:B0-----:R-:W-:-:S04]  /*5270*/  LEA R2, P0, R0, UR4, 0x2 ;  /* 0x0000000400027c11 */ /* 0x001fc8000f8010ff */
[----:B------:R-:W-:-:S05]  /*5280*/  LEA.HI.X R3, R0, UR5, R3, 0x2, P0 ;  /* 0x0000000500037c11 */ /* 0x000fca00080f1403 */
[----:B------:R-:W-:Y:S01]  /*5290*/  STG.E desc[UR8][R2.64], R41 ;  /* 0x0000002902007986 */ /* 0x000fe2000c101908 */
[----:B------:R-:W-:Y:S05]  /*52a0*/  EXIT ;  /* 0x000000000000794d */ /* 0x000fea0003800000 */
.L_x_65:
[----:B------:R-:W-:Y:S01]  /*52b0*/  BAR.SYNC.DEFER_BLOCKING 0x0 ;  /* 0x0000000000007b1d */ /* 0x000fe20000010000 */
[----:B------:R-:W-:Y:S02]  /*52c0*/  ISETP.GE.U32.AND P1, PT, R24, UR5, PT ;  /* 0x0000000518007c0c */ /* 0x000fe4000bf26070 */
[----:B------:R-:W-:Y:S02]  /*52d0*/  ISETP.GE.U32.AND P0, PT, R26, UR5, PT ;  /* 0x000000051a007c0c */ /* 0x000fe4000bf06070 */
[----:B------:R-:W-:Y:S02]  /*52e0*/  ISETP.GE.U32.AND P4, PT, R28, UR5, PT ;  /* 0x000000051c007c0c */ /* 0x000fe4000bf86070 */
[----:B------:R-:W-:Y:S02]  /*52f0*/  ISETP.GE.U32.AND P3, PT, R30, UR5, PT ;  /* 0x000000051e007c0c */ /* 0x000fe4000bf66070 */
[----:B------:R-:W-:Y:S02]  /*5300*/  ISETP.GE.U32.AND P6, PT, R32, UR5, PT ;  /* 0x0000000520007c0c */ /* 0x000fe4000bfc6070 */
[----:B------:R-:W-:-:S02]  /*5310*/  ISETP.GE.U32.AND P5, PT, R34, UR5, PT ;  /* 0x0000000522007c0c */ /* 0x000fc4000bfa6070 */
[----:B------:R-:W-:Y:S01]  /*5320*/  ISETP.GE.U32.AND P2, PT, R36, UR5, PT ;  /* 0x0000000524007c0c */ /* 0x000fe2000bf46070 */
[----:B------:R-:W-:-:S05]  /*5330*/  @!P1 IMAD.IADD R2, R15, 0x1, -R13 ;  /* 0x000000010f029824 */ /* 0x000fca00078e0a0d */
[----:B------:R-:W-:Y:S01]  /*5340*/  @!P1 LEA R15, R2, UR4, 0x2 ;  /* 0x00000004020f9c11 */ /* 0x000fe2000f8e10ff */
[--C-:B------:R-:W-:Y:S02]  /*5350*/  @!P0 IMAD.IADD R2, R17, 0x1, -R13.reuse ;  /* 0x0000000111028824 */ /* 0x100fe400078e0a0d */
[--C-:B------:R-:W-:Y:S02]  /*5360*/  @!P4 IMAD.IADD R17, R49, 0x1, -R13.reuse ;  /* 0x000000013111c824 */ /* 0x100fe400078e0a0d */
[----:B------:R0:W-:Y:S01]  /*5370*/  @!P1 STS [R15], R18 ;  /* 0x000000120f009388 */ /* 0x0001e20000000800 */
[----:B------:R-:W-:Y:S01]  /*5380*/  ISETP.GE.U32.AND P1, PT, R38, UR5, PT ;  /* 0x0000000526007c0c */ /* 0x000fe2000bf26070 */
[--C-:B------:R-:W-:Y:S01]  /*5390*/  @!P3 IMAD.IADD R14, R14, 0x1, -R13.reuse ;  /* 0x000000010e0eb824 */ /* 0x100fe200078e0a0d */
[----:B------:R-:W-:Y:S01]  /*53a0*/  @!P0 LEA R2, R2, UR4, 0x2 ;  /* 0x0000000402028c11 */ /* 0x000fe2000f8e10ff */
[--C-:B------:R-:W-:Y:S01]  /*53b0*/  @!P6 IMAD.IADD R12, R12, 0x1, -R13.reuse ;  /* 0x000000010c0ce824 */ /* 0x100fe200078e0a0d */
[----:B------:R-:W-:Y:S01]  /*53c0*/  @!P4 LEA R17, R17, UR4, 0x2 ;  /* 0x000000041111cc11 */ /* 0x000fe2000f8e10ff */
[--C-:B------:R-:W-:Y:S01]  /*53d0*/  @!P2 IMAD.IADD R10, R10, 0x1, -R13.reuse ;  /* 0x000000010a0aa824 */ /* 0x100fe200078e0a0d */
[----:B------:R-:W-:Y:S01]  /*53e0*/  @!P3 LEA R14, R14, UR4, 0x2 ;  /* 0x000000040e0ebc11 */ /* 0x000fe2000f8e10ff */
[----:B------:R1:W-:Y:S01]  /*53f0*/  @!P0 STS [R2], R19 ;  /* 0x0000001302008388 */ /* 0x0003e20000000800 */
[----:B------:R-:W-:Y:S01]  /*5400*/  ISETP.GE.U32.AND P0, PT, R40, UR5, PT ;  /* 0x0000000528007c0c */ /* 0x000fe2000bf06070 */
[--C-:B0-----:R-:W-:Y:S01]  /*5410*/  @!P5 IMAD.IADD R15, R11, 0x1, -R13.reuse ;  /* 0x000000010b0fd824 */ /* 0x101fe200078e0a0d */
[----:B------:R-:W-:Y:S01]  /*5420*/  @!P6 LEA R11, R12, UR4, 0x2 ;  /* 0x000000040c0bec11 */ /* 0x000fe2000f8e10ff */
[----:B------:R-:W-:Y:S01]  /*5430*/  @!P4 STS [R17], R20 ;  /* 0x000000141100c388 */ /* 0x000fe20000000800 */
[----:B------:R-:W-:Y:S01]  /*5440*/  @!P2 LEA R10, R10, UR4, 0x2 ;  /* 0x000000040a0aac11 */ /* 0x000fe2000f8e10ff */
[----:B------:R-:W-:Y:S01]  /*5450*/  @!P1 IMAD.IADD R8, R8, 0x1, -R13 ;  /* 0x0000000108089824 */ /* 0x000fe200078e0a0d */
[----:B------:R-:W-:Y:S01]  /*5460*/  ISETP.GE.U32.AND P4, PT, R42, UR5, PT ;  /* 0x000000052a007c0c */ /* 0x000fe2000bf86070 */
[----:B------:R-:W-:Y:S01]  /*5470*/  @!P3 STS [R14], R21 ;  /* 0x000000150e00b388 */ /* 0x000fe20000000800 */
[----:B------:R-:W-:-:S02]  /*5480*/  ISETP.GE.U32.AND P3, PT, R43, UR5, PT ;  /* 0x000000052b007c0c */ /* 0x000fc4000bf66070 */
[----:B-1----:R-:W-:Y:S01]  /*5490*/  @!P5 LEA R2, R15, UR4, 0x2 ;  /* 0x000000040f02dc11 */ /* 0x002fe2000f8e10ff */
[----:B------:R0:W-:Y:S01]  /*54a0*/  @!P6 STS [R11], R22 ;  /* 0x000000160b00e388 */ /* 0x0001e20000000800 */
[----:B------:R-:W-:Y:S01]  /*54b0*/  @!P1 LEA R8, R8, UR4, 0x2 ;  /* 0x0000000408089c11 */ /* 0x000fe2000f8e10ff */
[----:B------:R-:W-:Y:S01]  /*54c0*/  @!P0 IMAD.IADD R9, R9, 0x1, -R13 ;  /* 0x0000000109098824 */ /* 0x000fe200078e0a0d */
[----:B------:R-:W-:Y:S01]  /*54d0*/  ISETP.GE.U32.AND P6, PT, R44, UR5, PT ;  /* 0x000000052c007c0c */ /* 0x000fe2000bfc6070 */
[----:B------:R1:W-:Y:S01]  /*54e0*/  @!P5 STS [R2], R23 ;  /* 0x000000170200d388 */ /* 0x0003e20000000800 */
[----:B------:R-:W-:-:S03]  /*54f0*/  ISETP.GE.U32.AND P5, PT, R45, UR5, PT ;  /* 0x000000052d007c0c */ /* 0x000fc6000bfa6070 */
[----:B------:R-:W-:Y:S01]  /*5500*/  @!P2 STS [R10], R25 ;  /* 0x000000190a00a388 */ /* 0x000fe20000000800 */
[----:B------:R-:W-:Y:S01]  /*5510*/  ISETP.GE.U32.AND P2, PT, R46, UR5, PT ;  /* 0x000000052e007c0c */ /* 0x000fe2000bf46070 */
[--C-:B------:R-:W-:Y:S02]  /*5520*/  @!P4 IMAD.IADD R7, R7, 0x1, -R13.reuse ;  /* 0x000000010707c824 */ /* 0x100fe400078e0a0d */
[----:B------:R2:W-:Y:S01]  /*5530*/  @!P1 STS [R8], R27 ;  /* 0x0000001b08009388 */ /* 0x0005e20000000800 */
[----:B------:R-:W-:Y:S01]  /*5540*/  ISETP.GE.U32.AND P1, PT, R47, UR5, PT ;  /* 0x000000052f007c0c */ /* 0x000fe2000bf26070 */
[--C-:B0-----:R-:W-:Y:S01]  /*5550*/  @!P3 IMAD.IADD R11, R0, 0x1, -R13.reuse ;  /* 0x00000001000bb824 */ /* 0x101fe200078e0a0d */
[----:B------:R-:W-:Y:S01]  /*5560*/  @!P0 LEA R0, R9, UR4, 0x2 ;  /* 0x0000000409008c11 */ /* 0x000fe2000f8e10ff */
[--C-:B------:R-:W-:Y:S01]  /*5570*/  @!P6 IMAD.IADD R48, R48, 0x1, -R13.reuse ;  /* 0x000000013030e824 */ /* 0x100fe200078e0a0d */
[----:B------:R-:W-:Y:S01]  /*5580*/  @!P4 LEA R12, R7, UR4, 0x2 ;  /* 0x00000004070ccc11 */ /* 0x000fe2000f8e10ff */
[--C-:B------:R-:W-:Y:S01]  /*5590*/  @!P5 IMAD.IADD R6, R6, 0x1, -R13.reuse ;  /* 0x000000010606d824 */ /* 0x100fe200078e0a0d */
[----:B-1----:R-:W-:Y:S01]  /*55a0*/  @!P3 LEA R2, R11, UR4, 0x2 ;  /* 0x000000040b02bc11 */ /* 0x002fe2000f8e10ff */
[----:B------:R0:W-:Y:S01]  /*55b0*/  @!P0 STS [R0], R29 ;  /* 0x0000001d00008388 */ /* 0x0001e20000000800 */
[----:B------:R-:W-:Y:S01]  /*55c0*/  @!P6 LEA R48, R48, UR4, 0x2 ;  /* 0x000000043030ec11 */ /* 0x000fe2000f8e10ff */
[--C-:B------:R-:W-:Y:S01]  /*55d0*/  @!P2 IMAD.IADD R5, R5, 0x1, -R13.reuse ;  /* 0x000000010505a824 */ /* 0x100fe200078e0a0d */
[----:B------:R-:W-:Y:S01]  /*55e0*/  @!P5 LEA R6, R6, UR4, 0x2 ;  /* 0x000000040606dc11 */ /* 0x000fe2000f8e10ff */
[----:B------:R0:W-:Y:S01]  /*55f0*/  @!P4 STS [R12], R31 ;  /* 0x0000001f0c00c388 */ /* 0x0001e20000000800 */
[----:B------:R-:W-:Y:S01]  /*5600*/  ISETP.GE.AND P0, PT, R16, R3, PT ;  /* 0x000000031000720c */ /* 0x000fe20003f06270 */
[----:B------:R-:W-:Y:S01]  /*5610*/  @!P1 IMAD.IADD R7, R4, 0x1, -R13 ;  /* 0x0000000104079824 */ /* 0x000fe200078e0a0d */
[----:B------:R-:W-:Y:S01]  /*5620*/  @!P2 LEA R4, R5, UR4, 0x2 ;  /* 0x000000040504ac11 */ /* 0x000fe2000f8e10ff */
[----:B------:R0:W-:Y:S03]  /*5630*/  @!P3 STS [R2], R33 ;  /* 0x000000210200b388 */ /* 0x0001e60000000800 */
[----:B--2---:R-:W-:Y:S01]  /*5640*/  @!P1 LEA R8, R7, UR4, 0x2 ;  /* 0x0000000407089c11 */ /* 0x004fe2000f8e10ff */
[----:B------:R0:W-:Y:S04]  /*5650*/  @!P6 STS [R48], R35 ;  /* 0x000000233000e388 */ /* 0x0001e80000000800 */
[----:B------:R0:W-:Y:S04]  /*5660*/  @!P5 STS [R6], R37 ;  /* 0x000000250600d388 */ /* 0x0001e80000000800 */
[----:B------:R0:W-:Y:S04]  /*5670*/  @!P2 STS [R4], R39 ;  /* 0x000000270400a388 */ /* 0x0001e80000000800 */
[----:B------:R0:W-:Y:S01]  /*5680*/  @!P1 STS [R8], R41 ;  /* 0x0000002908009388 */ /* 0x0001e20000000800 */
[----:B------:R-:W-:Y:S06]  /*5690*/  BAR.SYNC.DEFER_BLOCKING 0x0 ;  /* 0x0000000000007b1d */ /* 0x000fec0000010000 */
[----:B------:R-:W-:Y:S05]  /*56a0*/  @P0 EXIT ;  /* 0x000000000000094d */ /* 0x000fea0003800000 */
[----:B0-----:R-:W-:Y:S01]  /*56b0*/  LOP3.LUT R2, RZ, R16, RZ, 0x33, !PT ;  /* 0x00000010ff027212 */ /* 0x001fe200078e33ff */
[----:B------:R-:W0:Y:S01]  /*56c0*/  LDCU.U8 UR5, c[0x0][0x3c8] ;  /* 0x00007900ff0577ac */ /* 0x000e220008000000 */
[----:B------:R-:W-:Y:S03]  /*56d0*/  BSSY.RECONVERGENT B0, `(.L_x_109) ;  /* 0x000001e000007945 */ /* 0x000fe60003800200 */
[----:B------:R-:W-:Y:S01]  /*56e0*/  IMAD.IADD R2, R2, 0x1, R3 ;  /* 0x0000000102027824 */ /* 0x000fe200078e0203 */
[----:B------:R-:W1:Y:S03]  /*56f0*/  LDCU.64 UR6, c[0x0][0x390] ;  /* 0x00007200ff0677ac */ /* 0x000e660008000a00 */
[C---:B------:R-:W-:Y:S01]  /*5700*/  IMAD.HI.U32 R0, R2.reuse, -0x55555555, RZ ;  /* 0xaaaaaaab02007827 */ /* 0x040fe200078e00ff */
[----:B------:R-:W-:-:S04]  /*5710*/  ISETP.GE.U32.AND P1, PT, R2, 0x480, PT ;  /* 0x000004800200780c */ /* 0x000fc80003f26070 */
[----:B------:R-:W-:-:S04]  /*5720*/  SHF.R.U32.HI R0, RZ, 0x8, R0 ;  /* 0x00000008ff007819 */ /* 0x000fc80000011600 */
[----:B------:R-:W-:-:S04]  /*5730*/  LOP3.LUT R4, R0, 0x3, RZ, 0xc0, !PT ;  /* 0x0000000300047812 */ /* 0x000fc800078ec0ff */
[----:B------:R-:W-:-:S13]  /*5740*/  ISETP.NE.AND P0, PT, R4, 0x3, PT ;  /* 0x000000030400780c */ /* 0x000fda0003f05270 */
[----:B01----:R-:W-:Y:S05]  /*5750*/  @!P0 BRA `(.L_x_110) ;  /* 0x0000000000548947 */ /* 0x003fea0003800000 */
[----:B------:R-:W-:Y:S01]  /*5760*/  VIADD R5, R0, 0x1 ;  /* 0x0000000100057836 */ /* 0x000fe20000000000 */
[C---:B------:R-:W-:Y:S01]  /*5770*/  LEA R0, R16.reuse, UR4, 0x2 ;  /* 0x0000000410007c11 */ /* 0x040fe2000f8e10ff */
[----:B------:R-:W-:Y:S01]  /*5780*/  IMAD.IADD R9, R16, 0x1, R13 ;  /* 0x0000000110097824 */ /* 0x000fe200078e020d */
[----:B------:R-:W-:Y:S02]  /*5790*/  ISETP.NE.AND P2, PT, RZ, UR5, PT ;  /* 0x00000005ff007c0c */ /* 0x000fe4000bf45270 */
[----:B------:R-:W-:-:S05]  /*57a0*/  LOP3.LUT R5, R5, 0x3, RZ, 0xc0, !PT ;  /* 0x0000000305057812 */ /* 0x000fca00078ec0ff */
[----:B------:R-:W-:Y:S02]  /*57b0*/  IMAD R16, R5, 0x180, R16 ;  /* 0x0000018005107824 */ /* 0x000fe400078e0210 */
[----:B------:R-:W-:-:S07]  /*57c0*/  IMAD.MOV R2, RZ, RZ, -R5 ;  /* 0x000000ffff027224 */ /* 0x000fce00078e0a05 */
.L_x_111:
[----:B0-----:R-:W0:Y:S01]  /*57d0*/  @!P2 LDC.64 R6, c[0x0][0x3e0] ;  /* 0x0000f800ff06ab82 */ /* 0x001e220000000a00 */
[----:B------:R-:W-:Y:S01]  /*57e0*/  CS2R R4, SRZ ;  /* 0x0000000000047805 */ /* 0x000fe2000001ff00 */
[----:B------:R1:W2:Y:S05]  /*57f0*/  LDS R11, [R0] ;  /* 0x00000000000b7984 */ /* 0x0002aa0000000800 */
[----:B0-----:R-:W3:Y:S01]  /*5800*/  @!P2 LDG.E.64 R4, desc[UR8][R6.64] ;  /* 0x000000080604a981 */ /* 0x001ee2000c1e1b00 */
[----:B------:R-:W-:Y:S02]  /*5810*/  VIADD R2, R2, 0x1 ;  /* 0x0000000102027836 */ /* 0x000fe40000000000 */
[----:B-1----:R-:W-:Y:S01]  /*5820*/  VIADD R0, R0, 0x600 ;  /* 0x0000060000007836 */ /* 0x002fe20000000000 */
[----:B---3--:R-:W-:-:S04]  /*5830*/  IADD3 R8, P0, PT, R9, R4, RZ ;  /* 0x0000000409087210 */ /* 0x008fc80007f1e0ff */
[C---:B------:R-:W-:Y:S01]  /*5840*/  LEA.HI.X.SX32 R5, R9.reuse, R5, 0x1, P0 ;  /* 0x0000000509057211 */ /* 0x040fe200000f0eff */
[----:B------:R-:W-:Y:S01]  /*5850*/  VIADD R9, R9, 0x180 ;  /* 0x0000018009097836 */ /* 0x000fe20000000000 */
[----:B------:R-:W-:-:S04]  /*5860*/  LEA R4, P0, R8, UR6, 0x2 ;  /* 0x0000000608047c11 */ /* 0x000fc8000f8010ff */
[----:B------:R-:W-:Y:S02]  /*5870*/  LEA.HI.X R5, R8, UR7, R5, 0x2, P0 ;  /* 0x0000000708057c11 */ /* 0x000fe400080f1405 */
[----:B------:R-:W-:-:S03]  /*5880*/  ISETP.NE.AND P0, PT, R2, RZ, PT ;  /* 0x000000ff0200720c */ /* 0x000fc60003f05270 */
[----:B--2---:R0:W-:Y:S10]  /*5890*/  STG.E desc[UR8][R4.64], R11 ;  /* 0x0000000b04007986 */ /* 0x0041f4000c101908 */
[----:B------:R-:W-:Y:S05]  /*58a0*/  @P0 BRA `(.L_x_111) ;  /* 0xfffffffc00c80947 */ /* 0x000fea000383ffff */
.L_x_110:
[----:B------:R-:W-:Y:S05]  /*58b0*/  BSYNC.RECONVERGENT B0 ;  /* 0x0000000000007941 */ /* 0x000fea0003800200 */
.L_x_109:
[----:B------:R-:W-:Y:S05]  /*58c0*/  @!P1 EXIT ;  /* 0x000000000000994d */ /* 0x000fea0003800000 */
[----:B------:R-:W-:Y:S01]  /*58d0*/  UISETP.NE.AND UP0, UPT, UR5, URZ, UPT ;  /* 0x000000ff0500728c */ /* 0x000fe2000bf05270 */
[C---:B------:R-:W-:Y:S01]  /*58e0*/  LEA R0, R16.reuse, UR4, 0x2 ;  /* 0x0000000410007c11 */ /* 0x040fe2000f8e10ff */
[----:B------:R-:W-:Y:S01]  /*58f0*/  IMAD.IADD R15, R16, 0x1, R13 ;  /* 0x00000001100f7824 */ /* 0x000fe200078e020d */
[----:B------:R-:W1:Y:S03]  /*5900*/  LDCU.64 UR6, c[0x0][0x390] ;  /* 0x00007200ff0677ac */ /* 0x000e660008000a00 */
[----:B------:R-:W-:Y:S01]  /*5910*/  PLOP3.LUT P0, PT, PT, PT, UP0, 0x80, 0x8 ;  /* 0x000000000008781c */ /* 0x000fe20003f0f008 */
[----:B------:R-:W-:-:S12]  /*5920*/  VIADD R0, R0, 0xc00 ;  /* 0x00000c0000007836 */ /* 0x000fd80000000000 */
.L_x_112:
[----:B--2---:R-:W2:Y:S01]  /*5930*/  @!P0 LDC.64 R8, c[0x0][0x3e0] ;  /* 0x0000f800ff088b82 */ /* 0x004ea20000000a00 */
[----:B0-----:R-:W-:Y:S01]  /*5940*/  CS2R R4, SRZ ;  /* 0x0000000000047805 */ /* 0x001fe2000001ff00 */
[----:B------:R-:W-:Y:S01]  /*5950*/  UISETP.NE.AND UP0, UPT, UR5, URZ, UPT ;  /* 0x000000ff0500728c */ /* 0x000fe2000bf05270 */
[----:B------:R-:W0:Y:S01]  /*5960*/  LDS R19, [R0+-0xc00] ;  /* 0xfff4000000137984 */ /* 0x000e220000000800 */
[----:B------:R-:W-:-:S03]  /*5970*/  SHF.R.S32.HI R17, RZ, 0x1f, R15 ;  /* 0x0000001fff117819 */ /* 0x000fc6000001140f */
[----:B------:R-:W3:Y:S04]  /*5980*/  LDS R21, [R0+-0x600] ;  /* 0xfffa000000157984 */ /* 0x000ee80000000800 */
[----:B--2---:R-:W2:Y:S01]  /*5990*/  @!P0 LDG.E.64 R4, desc[UR8][R8.64] ;  /* 0x0000000808048981 */ /* 0x004ea2000c1e1b00 */
[----:B------:R-:W-:-:S13]  /*59a0*/  PLOP3.LUT P0, PT, PT, PT, UP0, 0x80, 0x8 ;  /* 0x000000000008781c */ /* 0x000fda0003f0f008 */
[----:B------:R-:W4:Y:S01]  /*59b0*/  @!P0 LDC.64 R10, c[0x0][0x3e0] ;  /* 0x0000f800ff0a8b82 */ /* 0x000f220000000a00 */
[----:B--2---:R-:W-:-:S05]  /*59c0*/  IADD3 R2, P1, PT, R15, R4, RZ ;  /* 0x000000040f027210 */ /* 0x004fca0007f3e0ff */
[----:B------:R-:W-:Y:S01]  /*59d0*/  IMAD.X R5, R17, 0x1, R5, P1 ;  /* 0x0000000111057824 */ /* 0x000fe200008e0605 */
[----:B-1----:R-:W-:-:S04]  /*59e0*/  LEA R6, P1, R2, UR6, 0x2 ;  /* 0x0000000602067c11 */ /* 0x002fc8000f8210ff */
[----:B------:R-:W-:Y:S02]  /*59f0*/  LEA.HI.X R7, R2, UR7, R5, 0x2, P1 ;  /* 0x0000000702077c11 */ /* 0x000fe400088f1405 */
[----:B------:R-:W-:-:S03]  /*5a00*/  CS2R R4, SRZ ;  /* 0x0000000000047805 */ /* 0x000fc6000001ff00 */
[----:B0-----:R0:W-:Y:S04]  /*5a10*/  STG.E desc[UR8][R6.64], R19 ;  /* 0x0000001306007986 */ /* 0x0011e8000c101908 */
[----:B----4-:R-:W2:Y:S01]  /*5a20*/  @!P0 LDG.E.64 R4, desc[UR8][R10.64] ;  /* 0x000000080a048981 */ /* 0x010ea2000c1e1b00 */
[----:B------:R-:W1:Y:S03]  /*5a30*/  @!P0 LDC.64 R12, c[0x0][0x3e0] ;  /* 0x0000f800ff0c8b82 */ /* 0x000e660000000a00 */
[----:B------:R-:W4:Y:S01]  /*5a40*/  LDS R19, [R0] ;  /* 0x0000000000137984 */ /* 0x000f220000000800 */
[----:B--2---:R-:W-:-:S05]  /*5a50*/  IADD3 R2, P1, PT, R15, R4, RZ ;  /* 0x000000040f027210 */ /* 0x004fca0007f3e0ff */
[----:B------:R-:W-:Y:S01]  /*5a60*/  IMAD.X R5, R17, 0x1, R5, P1 ;  /* 0x0000000111057824 */ /* 0x000fe200008e0605 */
[----:B------:R-:W-:-:S04]  /*5a70*/  LEA R8, P1, R2, UR6, 0x2 ;  /* 0x0000000602087c11 */ /* 0x000fc8000f8210ff */
[----:B------:R-:W-:Y:S02]  /*5a80*/  LEA.HI.X R9, R2, UR7, R5, 0x2, P1 ;  /* 0x0000000702097c11 */ /* 0x000fe400088f1405 */
[----:B------:R-:W-:-:S03]  /*5a90*/  CS2R R4, SRZ ;  /* 0x0000000000047805 */ /* 0x000fc6000001ff00 */
[----:B---3--:R-:W-:Y:S04]  /*5aa0*/  STG.E desc[UR8][R8.64+0x600], R21 ;  /* 0x0006001508007986 */ /* 0x008fe8000c101908 */
[----:B-1----:R-:W2:Y:S01]  /*5ab0*/  @!P0 LDG.E.64 R4, desc[UR8][R12.64] ;  /* 0x000000080c048981 */ /* 0x002ea2000c1e1b00 */
[----:B------:R-:W1:Y:S03]  /*5ac0*/  @!P0 LDC.64 R10, c[0x0][0x3e0] ;  /* 0x0000f800ff0a8b82 */ /* 0x000e660000000a00 */
[----:B------:R3:W5:Y:S01]  /*5ad0*/  LDS R9, [R0+0x600] ;  /* 0x0006000000097984 */ /* 0x0007620000000800 */
[----:B--2---:R-:W-:-:S05]  /*5ae0*/  IADD3 R2, P1, PT, R15, R4, RZ ;  /* 0x000000040f027210 */ /* 0x004fca0007f3e0ff */
[----:B------:R-:W-:Y:S01]  /*5af0*/  IMAD.X R5, R17, 0x1, R5, P1 ;  /* 0x0000000111057824 */ /* 0x000fe200008e0605 */
[----:B0-----:R-:W-:-:S04]  /*5b00*/  LEA R6, P1, R2, UR6, 0x2 ;  /* 0x0000000602067c11 */ /* 0x001fc8000f8210ff */
[----:B------:R-:W-:Y:S02]  /*5b10*/  LEA.HI.X R7, R2, UR7, R5, 0x2, P1 ;  /* 0x0000000702077c11 */ /* 0x000fe400088f1405 */
[----:B------:R-:W-:-:S03]  /*5b20*/  CS2R R4, SRZ ;  /* 0x0000000000047805 */ /* 0x000fc6000001ff00 */
[----:B----4-:R2:W-:Y:S04]  /*5b30*/  STG.E desc[UR8][R6.64+0xc00], R19 ;  /* 0x000c001306007986 */ /* 0x0105e8000c101908 */
[----:B-1----:R-:W4:Y:S01]  /*5b40*/  @!P0 LDG.E.64 R4, desc[UR8][R10.64] ;  /* 0x000000080a048981 */ /* 0x002f22000c1e1b00 */
[----:B------:R-:W-:Y:S02]  /*5b50*/  VIADD R16, R16, 0x600 ;  /* 0x0000060010107836 */ /* 0x000fe40000000000 */
[----:B---3--:R-:W-:Y:S01]  /*5b60*/  VIADD R0, R0, 0x1800 ;  /* 0x0000180000007836 */ /* 0x008fe20000000000 */
[C---:B----4-:R-:W-:Y:S01]  /*5b70*/  IADD3 R2, P1, PT, R15.reuse, R4, RZ ;  /* 0x000000040f027210 */ /* 0x050fe20007f3e0ff */
[----:B------:R-:W-:-:S04]  /*5b80*/  VIADD R15, R15, 0x600 ;  /* 0x000006000f0f7836 */ /* 0x000fc80000000000 */
[----:B------:R-:W-:Y:S01]  /*5b90*/  IMAD.X R5, R17, 0x1, R5, P1 ;  /* 0x0000000111057824 */ /* 0x000fe200008e0605 */
[----:B------:R-:W-:-:S04]  /*5ba0*/  LEA R4, P1, R2, UR6, 0x2 ;  /* 0x0000000602047c11 */ /* 0x000fc8000f8210ff */
[----:B------:R-:W-:Y:S02]  /*5bb0*/  LEA.HI.X R5, R2, UR7, R5, 0x2, P1 ;  /* 0x0000000702057c11 */ /* 0x000fe400088f1405 */
[----:B------:R-:W-:-:S03]  /*5bc0*/  ISETP.GE.AND P1, PT, R16, R3, PT ;  /* 0x000000031000720c */ /* 0x000fc60003f26270 */
[----:B-----5:R2:W-:Y:S10]  /*5bd0*/  STG.E desc[UR8][R4.64+0x1200], R9 ;  /* 0x0012000904007986 */ /* 0x0205f4000c101908 */
[----:B------:R-:W-:Y:S05]  /*5be0*/  @!P1 BRA `(.L_x_112) ;  /* 0xfffffffc00509947 */ /* 0x000fea000383ffff */
[----:B------:R-:W-:Y:S05]  /*5bf0*/  EXIT ;  /* 0x000000000000794d */ /* 0x000fea0003800000 */
.L_x_0:
[----:B------:R-:W0:Y:S01]  /*5c00*/  LDCU UR7, c[0x0][0x3bc] ;  /* 0x00007780ff0777ac */ /* 0x000e220008000800 */
[----:B------:R-:W-:Y:S01]  /*5c10*/  ISETP.NE.AND P0, PT, R0, RZ, PT ;  /* 0x000000ff0000720c */ /* 0x000fe20003f05270 */
[----:B------:R-:W-:Y:S01]  /*5c20*/  BSSY.RECONVERGENT B1, `(.L_x_113) ;  /* 0x0000655000017945 */ /* 0x000fe20003800200 */
[----:B0-----:R-:W-:-:S11]  /*5c30*/  IADD3 R0, PT, PT, -R2, UR7, RZ ;  /* 0x0000000702007c10 */ /* 0x001fd6000fffe1ff */
[----:B------:R-:W-:Y:S05]  /*5c40*/  @P0 BRA `(.L_x_114) ;  /* 0x0000002c002c0947 */ /* 0x000fea0003800000 */
        /* <DEDUP_REMOVED lines=9> */
[----:B------:R-:W-:-:S04]  /*5ce0*/  IMAD R23, R4, 0xf, R3 ;  /* 0x0000000f04177824 */ /* 0x000fc800078e0203 */
[C---:B------:R-:W-:Y:S01]  /*5cf0*/  VIADD R3, R23.reuse, 0x20 ;  /* 0x0000002017037836 */ /* 0x040fe20000000000 */
[CC--:B------:R-:W-:Y:S01]  /*5d00*/  ISETP.GE.AND P3, PT, R23.reuse, R0.reuse, PT ;  /* 0x000000001700720c */ /* 0x0c0fe20003f66270 */
[C---:B------:R-:W-:Y:S02]  /*5d10*/  VIADD R5, R23.reuse, 0x40 ;  /* 0x0000004017057836 */ /* 0x040fe40000000000 */
[----:B------:R-:W-:Y:S01]  /*5d20*/  VIADD R11, R23, 0xa0 ;  /* 0x000000a0170b7836 */ /* 0x000fe20000000000 */
[-C--:B------:R-:W-:Y:S01]  /*5d30*/  ISETP.GE.AND P4, PT, R3, R0.reuse, PT ;  /* 0x000000000300720c */ /* 0x080fe20003f86270 */
[----:B------:R-:W-:Y:S01]  /*5d40*/  VIADD R3, R23, 0x60 ;  /* 0x0000006017037836 */ /* 0x000fe20000000000 */
[-C--:B------:R-:W-:Y:S01]  /*5d50*/  ISETP.GE.AND P5, PT, R5, R0.reuse, PT ;  /* 0x000000000500720c */ /* 0x080fe20003fa6270 */
[C---:B------:R-:W-:Y:S01]  /*5d60*/  VIADD R13, R23.reuse, 0xc0 ;  /* 0x000000c0170d7836 */ /* 0x040fe20000000000 */
[----:B------:R-:W-:Y:S02]  /*5d70*/  IADD3 R5, P0, P1, R23, UR4, R2 ;  /* 0x0000000417057c10 */ /* 0x000fe4000f91e002 */
[----:B------:R-:W-:Y:S01]  /*5d80*/  ISETP.GE.AND P6, PT, R3, R0, PT ;  /* 0x000000000300720c */ /* 0x000fe20003fc6270 */
[----:B------:R-:W-:Y:S01]  /*5d90*/  VIADD R3, R23, 0x80 ;  /* 0x0000008017037836 */ /* 0x000fe20000000000 */
[----:B------:R-:W-:-:S02]  /*5da0*/  IADD3.X R6, PT, PT, RZ, UR5, RZ, P0, P1 ;  /* 0x00000005ff067c10 */ /* 0x000fc400087e24ff */
[----:B---3--:R-:W-:Y:S02]  /*5db0*/  LEA R4, P1, R5, UR12, 0x2 ;  /* 0x0000000c05047c11 */ /* 0x008fe4000f8210ff */
[-C--:B------:R-:W-:Y:S01]  /*5dc0*/  ISETP.GE.AND P0, PT, R3, R0.reuse, PT ;  /* 0x000000000300720c */ /* 0x080fe20003f06270 */
[----:B------:R-:W-:Y:S01]  /*5dd0*/  VIADD R3, R23, 0xe0 ;  /* 0x000000e017037836 */ /* 0x000fe20000000000 */
[----:B------:R-:W-:Y:S02]  /*5de0*/  LEA.HI.X R5, R5, UR13, R6, 0x2, P1 ;  /* 0x0000000d05057c11 */ /* 0x000fe400088f1406 */
[-C--:B------:R-:W-:Y:S01]  /*5df0*/  ISETP.GE.AND P1, PT, R11, R0.reuse, PT ;  /* 0x000000000b00720c */ /* 0x080fe20003f26270 */
[----:B------:R-:W-:Y:S01]  /*5e00*/  VIADD R11, R23, 0x100 ;  /* 0x00000100170b7836 */ /* 0x000fe20000000000 */
[-C--:B------:R-:W-:Y:S01]  /*5e10*/  ISETP.GE.AND P2, PT, R13, R0.reuse, PT ;  /* 0x000000000d00720c */ /* 0x080fe20003f46270 */
[----:B------:R-:W2:Y:S01]  /*5e20*/  @!P3 LDG.E R2, desc[UR8][R4.64] ;  /* 0x000000080402b981 */ /* 0x000ea2000c1e1900 */
[----:B------:R-:W-:Y:S01]  /*5e30*/  ISETP.GE.AND P3, PT, R3, R0, PT ;  /* 0x000000000300720c */ /* 0x000fe20003f66270 */
[----:B------:R-:W-:-:S02]  /*5e40*/  VIADD R3, R23, 0x120 ;  /* 0x0000012017037836 */ /* 0x000fc40000000000 */
[----:B------:R-:W3:Y:S01]  /*5e50*/  @!P4 LDG.E R7, desc[UR8][R4.64+0x80] ;  /* 0x000080080407c981 */ /* 0x000ee2000c1e1900 */
[-C--:B------:R-:W-:Y:S01]  /*5e60*/  ISETP.GE.AND P4, PT, R11, R0.reuse, PT ;  /* 0x000000000b00720c */ /* 0x080fe20003f86270 */
[----:B------:R-:W-:Y:S02]  /*5e70*/  VIADD R11, R23, 0x140 ;  /* 0x00000140170b7836 */ /* 0x000fe40000000000 */
[----:B------:R-:W4:Y:S01]  /*5e80*/  @!P5 LDG.E R8, desc[UR8][R4.64+0x100] ;  /* 0x000100080408d981 */ /* 0x000f22000c1e1900 */
[-C--:B------:R-:W-:Y:S01]  /*5e90*/  ISETP.GE.AND P5, PT, R3, R0.reuse, PT ;  /* 0x000000000300720c */ /* 0x080fe20003fa6270 */
[----:B------:R-:W-:Y:S02]  /*5ea0*/  VIADD R3, R23, 0x160 ;  /* 0x0000016017037836 */ /* 0x000fe40000000000 */
[----:B------:R-:W5:Y:S01]  /*5eb0*/  @!P6 LDG.E R9, desc[UR8][R4.64+0x180] ;  /* 0x000180080409e981 */ /* 0x000f62000c1e1900 */
[----:B------:R-:W-:Y:S01]  /*5ec0*/  ISETP.GE.AND P6, PT, R11, R0, PT ;  /* 0x000000000b00720c */ /* 0x000fe20003fc6270 */
[----:B------:R-:W-:-:S02]  /*5ed0*/  VIADD R11, R23, 0x180 ;  /* 0x00000180170b7836 */ /* 0x000fc40000000000 */
[----:B------:R-:W5:Y:S01]  /*5ee0*/  @!P0 LDG.E R10, desc[UR8][R4.64+0x200] ;  /* 0x00020008040a8981 */ /* 0x000f62000c1e1900 */
[-C--:B------:R-:W-:Y:S01]  /*5ef0*/  ISETP.GE.AND P0, PT, R3, R0.reuse, PT ;  /* 0x000000000300720c */ /* 0x080fe20003f06270 */
[----:B------:R-:W-:Y:S02]  /*5f00*/  VIADD R3, R23, 0x1a0 ;  /* 0x000001a017037836 */ /* 0x000fe40000000000 */
[----:B------:R-:W5:Y:S01]  /*5f10*/  @!P1 LDG.E R12, desc[UR8][R4.64+0x280] ;  /* 0x00028008040c9981 */ /* 0x000f62000c1e1900 */
[-C--:B------:R-:W-:Y:S01]  /*5f20*/  ISETP.GE.AND P1, PT, R11, R0.reuse, PT ;  /* 0x000000000b00720c */ /* 0x080fe20003f26270 */
[----:B------:R-:W-:Y:S02]  /*5f30*/  VIADD R11, R23, 0x1c0 ;  /* 0x000001c0170b7836 */ /* 0x000fe40000000000 */
[----:B------:R-:W5:Y:S01]  /*5f40*/  @!P2 LDG.E R14, desc[UR8][R4.64+0x300] ;  /* 0x00030008040ea981 */ /* 0x000f62000c1e1900 */
[----:B------:R-:W-:-:S03]  /*5f50*/  ISETP.GE.AND P2, PT, R3, R0, PT ;  /* 0x000000000300720c */ /* 0x000fc60003f46270 */
[----:B------:R-:W5:Y:S01]  /*5f60*/  @!P3 LDG.E R15, desc[UR8][R4.64+0x380] ;  /* 0x00038008040fb981 */ /* 0x000f62000c1e1900 */
[----:B------:R-:W-:-:S03]  /*5f70*/  ISETP.GE.AND P3, PT, R11, R0, PT ;  /* 0x000000000b00720c */ /* 0x000fc60003f66270 */
[----:B------:R-:W5:Y:S04]  /*5f80*/  @!P4 LDG.E R16, desc[UR8][R4.64+0x400] ;  /* 0x000400080410c981 */ /* 0x000f68000c1e1900 */
[----:B------:R-:W5:Y:S04]  /*5f90*/  @!P5 LDG.E R17, desc[UR8][R4.64+0x480] ;  /* 0x000480080411d981 */ /* 0x000f68000c1e1900 */
[----:B------:R-:W5:Y:S04]  /*5fa0*/  @!P6 LDG.E R18, desc[UR8][R4.64+0x500] ;  /* 0x000500080412e981 */ /* 0x000f68000c1e1900 */
[----:B------:R-:W5:Y:S04]  /*5fb0*/  @!P0 LDG.E R19, desc[UR8][R4.64+0x580] ;  /* 0x0005800804138981 */ /* 0x000f68000c1e1900 */
[----:B------:R-:W5:Y:S04]  /*5fc0*/  @!P1 LDG.E R20, desc[UR8][R4.64+0x600] ;  /* 0x0006000804149981 */ /* 0x000f68000c1e1900 */
[----:B------:R-:W5:Y:S04]  /*5fd0*/  @!P2 LDG.E R21, desc[UR8][R4.64+0x680] ;  /* 0x000680080415a981 */ /* 0x000f68000c1e1900 */
[----:B------:R0:W5:Y:S01]  /*5fe0*/  @!P3 LDG.E R22, desc[UR8][R4.64+0x700] ;  /* 0x000700080416b981 */ /* 0x000162000c1e1900 */
[----:B------:R-:W1:Y:S01]  /*5ff0*/  S2UR UR5, SR_CgaCtaId ;  /* 0x00000000000579c3 */ /* 0x000e620000008800 */
[----:B------:R-:W-:Y:S01]  /*6000*/  SHF.R.U32.HI R3, RZ, 0x5, R45 ;  /* 0x00000005ff037819 */ /* 0x000fe2000001162d */
[----:B------:R-:W-:Y:S01]  /*6010*/  UMOV UR4, 0x400 ;  /* 0x0000040000047882 */ /* 0x000fe20000000000 */
[----:B------:R-:W0:Y:S01]  /*6020*/  S2R R6, SR_LANEID ;  /* 0x0000000000067919 */ /* 0x000e220000000000 */
[----:B-1----:R-:W-:-:S02]  /*6030*/  ULEA UR4, UR5, UR4, 0x18 ;  /* 0x0000000405047291 */ /* 0x002fc4000f8ec0ff */
[----:B0-----:R-:W-:-:S05]  /*6040*/  IMAD R11, R3, 0x1e0, R6 ;  /* 0x000001e0030b7824 */ /* 0x001fca00078e0206 */
[----:B------:R-:W-:-:S05]  /*6050*/  LEA R11, R11, UR4, 0x2 ;  /* 0x000000040b0b7c11 */ /* 0x000fca000f8e10ff */
[----:B--2---:R-:W-:Y:S04]  /*6060*/  STS [R11], R2 ;  /* 0x000000020b007388 */ /* 0x004fe80000000800 */
[----:B---3--:R-:W-:Y:S04]  /*6070*/  STS [R11+0x80], R7 ;  /* 0x000080070b007388 */ /* 0x008fe80000000800 */
[----:B----4-:R-:W-:Y:S04]  /*6080*/  STS [R11+0x100], R8 ;  /* 0x000100080b007388 */ /* 0x010fe80000000800 */
[----:B-----5:R0:W-:Y:S04]  /*6090*/  STS [R11+0x180], R9 ;  /* 0x000180090b007388 */ /* 0x0201e80000000800 */
[----:B------:R1:W-:Y:S04]  /*60a0*/  STS [R11+0x200], R10 ;  /* 0x0002000a0b007388 */ /* 0x0003e80000000800 */
[----:B------:R2:W-:Y:S01]  /*60b0*/  STS [R11+0x280], R12 ;  /* 0x0002800c0b007388 */ /* 0x0005e20000000800 */
[----:B0-----:R-:W-:-:S03]  /*60c0*/  IMAD R9, R45, 0xf, RZ ;  /* 0x0000000f2d097824 */ /* 0x001fc600078e02ff */
[----:B------:R-:W-:Y:S01]  /*60d0*/  STS [R11+0x300], R14 ;  /* 0x0003000e0b007388 */ /* 0x000fe20000000800 */
[----:B-1----:R-:W-:Y:S01]  /*60e0*/  IMAD R10, R6, 0x38, R11 ;  /* 0x00000038060a7824 */ /* 0x002fe200078e020b */
[CC--:B------:R-:W-:Y:S02]  /*60f0*/  ISETP.GE.AND P0, PT, R9.reuse, R0.reuse, PT ;  /* 0x000000000900720c */ /* 0x0c0fe40003f06270 */
[----:B------:R0:W-:Y:S01]  /*6100*/  STS [R11+0x380], R15 ;  /* 0x0003800f0b007388 */ /* 0x0001e20000000800 */
[C---:B------:R-:W-:Y:S02]  /*6110*/  VIADD R5, R9.reuse, 0x1 ;  /* 0x0000000109057836 */ /* 0x040fe40000000000 */
[----:B------:R-:W-:Y:S01]  /*6120*/  VIADD R7, R9, 0x2 ;  /* 0x0000000209077836 */ /* 0x000fe20000000000 */
[----:B------:R-:W-:Y:S02]  /*6130*/  STS [R11+0x400], R16 ;  /* 0x000400100b007388 */ /* 0x000fe40000000800 */
[----:B------:R-:W-:-:S02]  /*6140*/  ISETP.GE.AND P1, PT, R5, R0, PT ;  /* 0x000000000500720c */ /* 0x000fc40003f26270 */
[----:B------:R1:W-:Y:S01]  /*6150*/  STS [R11+0x480], R17 ;  /* 0x000480110b007388 */ /* 0x0003e20000000800 */
[----:B------:R-:W-:-:S03]  /*6160*/  ISETP.GE.AND P2, PT, R7, R0, PT ;  /* 0x000000000700720c */ /* 0x000fc60003f46270 */
[----:B------:R-:W-:Y:S01]  /*6170*/  STS [R11+0x500], R18 ;  /* 0x000500120b007388 */ /* 0x000fe20000000800 */
[----:B--2---:R-:W2:Y:S03]  /*6180*/  @!P0 LDC.64 R12, c[0x0][0x3a8] ;  /* 0x0000ea00ff0c8b82 */ /* 0x004ea60000000a00 */
[----:B------:R3:W-:Y:S04]  /*6190*/  STS [R11+0x580], R19 ;  /* 0x000580130b007388 */ /* 0x0007e80000000800 */
[----:B------:R-:W-:Y:S01]  /*61a0*/  STS [R11+0x600], R20 ;  /* 0x000600140b007388 */ /* 0x000fe20000000800 */
[----:B0-----:R-:W0:Y:S03]  /*61b0*/  @!P1 LDC.64 R14, c[0x0][0x3a8] ;  /* 0x0000ea00ff0e9b82 */ /* 0x001e260000000a00 */
[----:B------:R-:W-:Y:S04]  /*61c0*/  STS [R11+0x680], R21 ;  /* 0x000680150b007388 */ /* 0x000fe80000000800 */
[----:B------:R4:W-:Y:S01]  /*61d0*/  STS [R11+0x700], R22 ;  /* 0x000700160b007388 */ /* 0x0009e20000000800 */
[----:B------:R-:W-:-:S03]  /*61e0*/  NOP ;  /* 0x0000000000007918 */ /* 0x000fc60000000000 */
[----:B------:R-:W2:Y:S01]  /*61f0*/  LDS R49, [R10] ;  /* 0x000000000a317984 */ /* 0x000ea20000000800 */
[----:B-1----:R-:W1:Y:S03]  /*6200*/  @!P2 LDC.64 R16, c[0x0][0x3a8] ;  /* 0x0000ea00ff10ab82 */ /* 0x002e660000000a00 */
[----:B------:R-:W0:Y:S04]  /*6210*/  LDS R37, [R10+0x4] ;  /* 0x000004000a257984 */ /* 0x000e280000000800 */
[----:B------:R-:W1:Y:S01]  /*6220*/  LDS R5, [R10+0x8] ;  /* 0x000008000a057984 */ /* 0x000e620000000800 */
[----:B---3--:R-:W3:Y:S01]  /*6230*/  @!P0 LDC R19, c[0x0][0x3b0] ;  /* 0x0000ec00ff138b82 */ /* 0x008ee20000000800 */
[----:B------:R-:W-:-:S02]  /*6240*/  VIADD R7, R9, 0x3 ;  /* 0x0000000309077836 */ /* 0x000fc40000000000 */
[----:B------:R-:W5:Y:S05]  /*6250*/  LDS R4, [R10+0xc] ;  /* 0x00000c000a047984 */ /* 0x000f6a0000000800 */
[----:B------:R-:W5:Y:S01]  /*6260*/  @!P1 LDC R23, c[0x0][0x3b0] ;  /* 0x0000ec00ff179b82 */ /* 0x000f620000000800 */
[----:B----4-:R-:W-:Y:S01]  /*6270*/  VIADD R11, R9, 0x4 ;  /* 0x00000004090b7836 */ /* 0x010fe20000000000 */
[----:B------:R-:W-:Y:S01]  /*6280*/  LDS R20, [R10+0x14] ;  /* 0x000014000a147984 */ /* 0x000fe20000000800 */
[----:B------:R-:W-:-:S03]  /*6290*/  IMAD.MOV.U32 R2, RZ, RZ, 0x1 ;  /* 0x00000001ff027424 */ /* 0x000fc600078e00ff */
[----:B------:R-:W-:Y:S02]  /*62a0*/  LDS R21, [R10+0x18] ;  /* 0x000018000a157984 */ /* 0x000fe40000000800 */
[----:B------:R-:W4:Y:S01]  /*62b0*/  @!P2 LDC R25, c[0x0][0x3b0] ;  /* 0x0000ec00ff19ab82 */ /* 0x000f220000000800 */
[----:B------:R-:W-:Y:S01]  /*62c0*/  IMAD.MOV.U32 R51, RZ, RZ, 0x1 ;  /* 0x00000001ff337424 */ /* 0x000fe200078e00ff */
[----:B------:R-:W-:Y:S01]  /*62d0*/  LDS R22, [R10+0x1c] ;  /* 0x00001c000a167984 */ /* 0x000fe20000000800 */
[----:B------:R-:W-:Y:S02]  /*62e0*/  IMAD.MOV.U32 R36, RZ, RZ, 0x1 ;  /* 0x00000001ff247424 */ /* 0x000fe400078e00ff */
[----:B------:R-:W-:Y:S01]  /*62f0*/  IMAD.MOV.U32 R24, RZ, RZ, 0x1 ;  /* 0x00000001ff187424 */ /* 0x000fe200078e00ff */
[----:B------:R-:W-:Y:S04]  /*6300*/  LDS R30, [R10+0x28] ;  /* 0x000028000a1e7984 */ /* 0x000fe80000000800 */
[----:B------:R-:W-:Y:S01]  /*6310*/  LDS R33, [R10+0x30] ;  /* 0x000030000a217984 */ /* 0x000fe20000000800 */
[----:B------:R-:W-:-:S03]  /*6320*/  IMAD.MOV.U32 R32, RZ, RZ, 0x1 ;  /* 0x00000001ff207424 */ /* 0x000fc600078e00ff */
[----:B------:R-:W-:Y:S01]  /*6330*/  LDS R34, [R10+0x34] ;  /* 0x000034000a227984 */ /* 0x000fe20000000800 */
[----:B--2---:R-:W-:-:S03]  /*6340*/  @!P0 IMAD.WIDE R12, R49, 0x4, R12 ;  /* 0x00000004310c8825 */ /* 0x004fc600078e020c */
[----:B------:R-:W-:Y:S01]  /*6350*/  LDS R35, [R10+0x38] ;  /* 0x000038000a237984 */ /* 0x000fe20000000800 */
[----:B0-----:R-:W-:-:S03]  /*6360*/  @!P1 IMAD.WIDE R14, R37, 0x4, R14 ;  /* 0x00000004250e9825 */ /* 0x001fc600078e020e */
[----:B------:R0:W3:Y:S01]  /*6370*/  @!P0 LDG.E R12, desc[UR8][R12.64] ;  /* 0x000000080c0c8981 */ /* 0x0000e2000c1e1900 */
[----:B-1----:R-:W-:-:S03]  /*6380*/  @!P2 IMAD.WIDE R16, R5, 0x4, R16 ;  /* 0x000000040510a825 */ /* 0x002fc600078e0210 */
[----:B------:R-:W5:Y:S04]  /*6390*/  @!P1 LDG.E R14, desc[UR8][R14.64] ;  /* 0x000000080e0e9981 */ /* 0x000f68000c1e1900 */
[----:B------:R-:W4:Y:S01]  /*63a0*/  @!P2 LDG.E R16, desc[UR8][R16.64] ;  /* 0x000000081010a981 */ /* 0x000f22000c1e1900 */
[-C--:B------:R-:W-:Y:S01]  /*63b0*/  ISETP.GE.AND P3, PT, R7, R0.reuse, PT ;  /* 0x000000000700720c */ /* 0x080fe20003f66270 */
[----:B0-----:R-:W-:Y:S01]  /*63c0*/  VIADD R13, R9, 0x5 ;  /* 0x00000005090d7836 */ /* 0x001fe20000000000 */
[-C--:B------:R-:W-:Y:S01]  /*63d0*/  ISETP.GE.AND P4, PT, R11, R0.reuse, PT ;  /* 0x000000000b00720c */ /* 0x080fe20003f86270 */
[----:B------:R-:W0:Y:S01]  /*63e0*/  LDS R7, [R10+0x10] ;  /* 0x000010000a077984 */ /* 0x000e220000000800 */
[----:B------:R-:W-:Y:S02]  /*63f0*/  VIADD R11, R9, 0x6 ;  /* 0x00000006090b7836 */ /* 0x000fe40000000000 */
[----:B------:R-:W-:-:S02]  /*6400*/  ISETP.GE.AND P5, PT, R13, R0, PT ;  /* 0x000000000d00720c */ /* 0x000fc40003fa6270 */
[----:B---3--:R-:W-:-:S05]  /*6410*/  @!P0 ISETP.GE.U32.AND P6, PT, R12, R19, PT ;  /* 0x000000130c00820c */ /* 0x008fca0003fc6070 */
[----:B------:R-:W1:Y:S01]  /*6420*/  @!P3 LDC.64 R12, c[0x0][0x3a8] ;  /* 0x0000ea00ff0cbb82 */ /* 0x000e620000000a00 */
[----:B------:R-:W-:Y:S02]  /*6430*/  @!P0 SEL R2, RZ, 0x1, P6 ;  /* 0x00000001ff028807 */ /* 0x000fe40003000000 */
[----:B------:R-:W-:Y:S01]  /*6440*/  ISETP.GE.AND P0, PT, R11, R0, PT ;  /* 0x000000000b00720c */ /* 0x000fe20003f06270 */
[----:B------:R-:W-:Y:S01]  /*6450*/  VIADD R11, R9, 0x7 ;  /* 0x00000007090b7836 */ /* 0x000fe20000000000 */
[----:B-----5:R-:W-:-:S03]  /*6460*/  @!P1 ISETP.GE.U32.AND P6, PT, R14, R23, PT ;  /* 0x000000170e00920c */ /* 0x020fc60003fc6070 */
[----:B------:R-:W0:Y:S01]  /*6470*/  @!P4 LDC.64 R14, c[0x0][0x3a8] ;  /* 0x0000ea00ff0ecb82 */ /* 0x000e220000000a00 */
[----:B------:R-:W2:Y:S01]  /*6480*/  LDS R23, [R10+0x20] ;  /* 0x000020000a177984 */ /* 0x000ea20000000800 */
[----:B------:R-:W-:Y:S02]  /*6490*/  @!P1 SEL R51, RZ, 0x1, P6 ;  /* 0x00000001ff339807 */ /* 0x000fe40003000000 */
[----:B------:R-:W-:Y:S01]  /*64a0*/  ISETP.GE.AND P1, PT, R11, R0, PT ;  /* 0x000000000b00720c */ /* 0x000fe20003f26270 */
[----:B------:R-:W-:Y:S01]  /*64b0*/  VIADD R11, R9, 0x8 ;  /* 0x00000008090b7836 */ /* 0x000fe20000000000 */
[----:B----4-:R-:W-:Y:S02]  /*64c0*/  @!P2 ISETP.GE.U32.AND P6, PT, R16, R25, PT ;  /* 0x000000191000a20c */ /* 0x010fe40003fc6070 */
[----:B------:R-:W3:Y:S02]  /*64d0*/  @!P5 LDC.64 R16, c[0x0][0x3a8] ;  /* 0x0000ea00ff10db82 */ /* 0x000ee40000000a00 */
[----:B------:R-:W-:-:S02]  /*64e0*/  @!P2 SEL R36, RZ, 0x1, P6 ;  /* 0x00000001ff24a807 */ /* 0x000fc40003000000 */
[----:B------:R-:W-:-:S04]  /*64f0*/  ISETP.GE.AND P2, PT, R11, R0, PT ;  /* 0x000000000b00720c */ /* 0x000fc80003f46270 */
[----:B------:R-:W4:Y:S01]  /*6500*/  @!P0 LDC.64 R18, c[0x0][0x3a8] ;  /* 0x0000ea00ff128b82 */ /* 0x000f220000000a00 */
[----:B-1----:R-:W-:-:S06]  /*6510*/  @!P3 IMAD.WIDE R12, R4, 0x4, R12 ;  /* 0x00000004040cb825 */ /* 0x002fcc00078e020c */
[----:B------:R1:W5:Y:S01]  /*6520*/  @!P3 LDG.E R12, desc[UR8][R12.64] ;  /* 0x000000080c0cb981 */ /* 0x000362000c1e1900 */
[----:B------:R-:W2:Y:S08]  /*6530*/  @!P1 LDC.64 R26, c[0x0][0x3a8] ;  /* 0x0000ea00ff1a9b82 */ /* 0x000eb00000000a00 */
[----:B------:R-:W2:Y:S01]  /*6540*/  @!P2 LDC.64 R28, c[0x0][0x3a8] ;  /* 0x0000ea00ff1cab82 */ /* 0x000ea20000000a00 */
[----:B0-----:R-:W-:-:S04]  /*6550*/  @!P4 IMAD.WIDE R14, R7, 0x4, R14 ;  /* 0x00000004070ec825 */ /* 0x001fc800078e020e */
[----:B---3--:R-:W-:Y:S02]  /*6560*/  @!P5 IMAD.WIDE R16, R20, 0x4, R16 ;  /* 0x000000041410d825 */ /* 0x008fe400078e0210 */
[----:B------:R0:W3:Y:S01]  /*6570*/  @!P4 LDG.E R14, desc[UR8][R14.64] ;  /* 0x000000080e0ec981 */ /* 0x0000e2000c1e1900 */
[----:B-1----:R-:W5:Y:S01]  /*6580*/  @!P3 LDC R13, c[0x0][0x3b0] ;  /* 0x0000ec00ff0dbb82 */ /* 0x002f620000000800 */
[----:B----4-:R-:W-:Y:S02]  /*6590*/  @!P0 IMAD.WIDE R18, R21, 0x4, R18 ;  /* 0x0000000415128825 */ /* 0x010fe400078e0212 */
[----:B------:R1:W4:Y:S04]  /*65a0*/  @!P5 LDG.E R16, desc[UR8][R16.64] ;  /* 0x000000081010d981 */ /* 0x000328000c1e1900 */
[----:B------:R-:W4:Y:S01]  /*65b0*/  @!P0 LDG.E R18, desc[UR8][R18.64] ;  /* 0x0000000812128981 */ /* 0x000f22000c1e1900 */
[----:B--2---:R-:W-:Y:S01]  /*65c0*/  @!P1 IMAD.WIDE R26, R22, 0x4, R26 ;  /* 0x00000004161a9825 */ /* 0x004fe200078e021a */
[----:B------:R-:W3:Y:S04]  /*65d0*/  @!P4 LDC R25, c[0x0][0x3b0] ;  /* 0x0000ec00ff19cb82 */ /* 0x000ee80000000800 */
[----:B------:R-:W2:Y:S01]  /*65e0*/  @!P1 LDG.E R8, desc[UR8][R26.64] ;  /* 0x000000081a089981 */ /* 0x000ea2000c1e1900 */
[----:B------:R-:W-:-:S03]  /*65f0*/  @!P2 IMAD.WIDE R28, R23, 0x4, R28 ;  /* 0x00000004171ca825 */ /* 0x000fc600078e021c */
[----:B0-----:R-:W4:Y:S02]  /*6600*/  @!P5 LDC R15, c[0x0][0x3b0] ;  /* 0x0000ec00ff0fdb82 */ /* 0x001f240000000800 */
[----:B------:R0:W2:Y:S06]  /*6610*/  @!P2 LDG.E R11, desc[UR8][R28.64] ;  /* 0x000000081c0ba981 */ /* 0x0000ac000c1e1900 */
[----:B------:R-:W4:Y:S08]  /*6620*/  @!P0 LDC R31, c[0x0][0x3b0] ;  /* 0x0000ec00ff1f8b82 */ /* 0x000f300000000800 */
[----:B-1----:R-:W2:Y:S01]  /*6630*/  @!P1 LDC R17, c[0x0][0x3b0] ;  /* 0x0000ec00ff119b82 */ /* 0x002ea20000000800 */
[----:B0-----:R-:W0:Y:S01]  /*6640*/  LDS R28, [R10+0x24] ;  /* 0x000024000a1c7984 */ /* 0x001e220000000800 */
[----:B------:R-:W-:-:S02]  /*6650*/  IMAD.MOV.U32 R26, RZ, RZ, 0x1 ;  /* 0x00000001ff1a7424 */ /* 0x000fc400078e00ff */
[----:B------:R-:W-:Y:S02]  /*6660*/  IMAD.MOV.U32 R27, RZ, RZ, 0x1 ;  /* 0x00000001ff1b7424 */ /* 0x000fe400078e00ff */
[----:B------:R-:W-:Y:S01]  /*6670*/  IMAD.MOV.U32 R29, RZ, RZ, 0x1 ;  /* 0x00000001ff1d7424 */ /* 0x000fe200078e00ff */
[----:B-----5:R-:W-:Y:S02]  /*6680*/  @!P3 ISETP.GE.U32.AND P6, PT, R12, R13, PT ;  /* 0x0000000d0c00b20c */ /* 0x020fe40003fc6070 */
[----:B------:R-:W1:Y:S01]  /*6690*/  @!P2 LDC R12, c[0x0][0x3b0] ;  /* 0x0000ec00ff0cab82 */ /* 0x000e620000000800 */
[----:B------:R-:W-:Y:S01]  /*66a0*/  VIADD R13, R9, 0x9 ;  /* 0x00000009090d7836 */ /* 0x000fe20000000000 */
[----:B------:R-:W-:-:S04]  /*66b0*/  @!P3 SEL R24, RZ, 0x1, P6 ;  /* 0x00000001ff18b807 */ /* 0x000fc80003000000 */
[----:B------:R-:W-:Y:S01]  /*66c0*/  ISETP.GE.AND P3, PT, R13, R0, PT ;  /* 0x000000000d00720c */ /* 0x000fe20003f66270 */
[----:B------:R-:W-:Y:S01]  /*66d0*/  VIADD R13, R9, 0xa ;  /* 0x0000000a090d7836 */ /* 0x000fe20000000000 */
[----:B---3--:R-:W-:Y:S01]  /*66e0*/  @!P4 ISETP.GE.U32.AND P6, PT, R14, R25, PT ;  /* 0x000000190e00c20c */ /* 0x008fe20003fc6070 */
[----:B------:R-:W-:-:S03]  /*66f0*/  IMAD.MOV.U32 R25, RZ, RZ, 0x1 ;  /* 0x00000001ff197424 */ /* 0x000fc600078e00ff */
[----:B------:R-:W-:Y:S02]  /*6700*/  @!P4 SEL R25, RZ, 0x1, P6 ;  /* 0x00000001ff19c807 */ /* 0x000fe40003000000 */
[----:B----4-:R-:W-:Y:S02]  /*6710*/  @!P5 ISETP.GE.U32.AND P6, PT, R16, R15, PT ;  /* 0x0000000f1000d20c */ /* 0x010fe40003fc6070 */
[----:B------:R-:W-:Y:S01]  /*6720*/  @!P0 ISETP.GE.U32.AND P4, PT, R18, R31, PT ;  /* 0x0000001f1200820c */ /* 0x000fe20003f86070 */
[----:B------:R-:W-:Y:S01]  /*6730*/  VIADD R15, R9, 0xb ;  /* 0x0000000b090f7836 */ /* 0x000fe20000000000 */
[----:B------:R-:W-:Y:S01]  /*6740*/  @!P5 SEL R26, RZ, 0x1, P6 ;  /* 0x00000001ff1ad807 */ /* 0x000fe20003000000 */
[----:B------:R-:W3:Y:S01]  /*6750*/  LDS R31, [R10+0x2c] ;  /* 0x00002c000a1f7984 */ /* 0x000ee20000000800 */
[----:B------:R-:W-:Y:S02]  /*6760*/  @!P0 SEL R27, RZ, 0x1, P4 ;  /* 0x00000001ff1b8807 */ /* 0x000fe40002000000 */
[----:B------:R-:W-:Y:S01]  /*6770*/  ISETP.GE.AND P6, PT, R13, R0, PT ;  /* 0x000000000d00720c */ /* 0x000fe20003fc6270 */
[----:B------:R-:W-:Y:S01]  /*6780*/  VIADD R13, R9, 0xc ;  /* 0x0000000c090d7836 */ /* 0x000fe20000000000 */
[----:B--2---:R-:W-:-:S02]  /*6790*/  @!P1 ISETP.GE.U32.AND P4, PT, R8, R17, PT ;  /* 0x000000110800920c */ /* 0x004fc40003f86070 */
[----:B------:R-:W-:Y:S01]  /*67a0*/  ISETP.GE.AND P5, PT, R15, R0, PT ;  /* 0x000000000f00720c */ /* 0x000fe20003fa6270 */
[C---:B------:R-:W-:Y:S01]  /*67b0*/  VIADD R15, R9.reuse, 0xd ;  /* 0x0000000d090f7836 */ /* 0x040fe20000000000 */
[----:B------:R-:W-:Y:S01]  /*67c0*/  @!P1 SEL R29, RZ, 0x1, P4 ;  /* 0x00000001ff1d9807 */ /* 0x000fe20002000000 */
[----:B------:R-:W-:Y:S01]  /*67d0*/  VIADD R9, R9, 0xe ;  /* 0x0000000e09097836 */ /* 0x000fe20000000000 */
[----:B-1----:R-:W-:Y:S01]  /*67e0*/  @!P2 ISETP.GE.U32.AND P4, PT, R11, R12, PT ;  /* 0x0000000c0b00a20c */ /* 0x002fe20003f86070 */
[----:B------:R-:W0:Y:S01]  /*67f0*/  @!P3 LDC.64 R16, c[0x0][0x3a8] ;  /* 0x0000ea00ff10bb82 */ /* 0x000e220000000a00 */
[-C--:B------:R-:W-:Y:S02]  /*6800*/  ISETP.GE.AND P0, PT, R13, R0.reuse, PT ;  /* 0x000000000d00720c */ /* 0x080fe40003f06270 */
[----:B------:R-:W-:Y:S02]  /*6810*/  @!P2 SEL R32, RZ, 0x1, P4 ;  /* 0x00000001ff20a807 */ /* 0x000fe40002000000 */
[----:B------:R-:W-:-:S02]  /*6820*/  ISETP.GE.AND P1, PT, R15, R0, PT ;  /* 0x000000000f00720c */ /* 0x000fc40003f26270 */
[----:B------:R-:W-:Y:S01]  /*6830*/  ISETP.GE.AND P2, PT, R9, R0, PT ;  /* 0x000000000900720c */ /* 0x000fe20003f46270 */
[----:B------:R-:W1:Y:S08]  /*6840*/  @!P6 LDC.64 R18, c[0x0][0x3a8] ;  /* 0x0000ea00ff12eb82 */ /* 0x000e700000000a00 */
[----:B------:R-:W3:Y:S08]  /*6850*/  @!P5 LDC.64 R38, c[0x0][0x3a8] ;  /* 0x0000ea00ff26db82 */ /* 0x000ef00000000a00 */
[----:B------:R-:W2:Y:S08]  /*6860*/  @!P0 LDC.64 R14, c[0x0][0x3a8] ;  /* 0x0000ea00ff0e8b82 */ /* 0x000eb00000000a00 */
[----:B------:R-:W4:Y:S08]  /*6870*/  @!P1 LDC.64 R12, c[0x0][0x3a8] ;  /* 0x0000ea00ff0c9b82 */ /* 0x000f300000000a00 */
[----:B------:R-:W5:Y:S01]  /*6880*/  @!P2 LDC.64 R8, c[0x0][0x3a8] ;  /* 0x0000ea00ff08ab82 */ /* 0x000f620000000a00 */
[----:B0-----:R-:W-:-:S04]  /*6890*/  @!P3 IMAD.WIDE R16, R28, 0x4, R16 ;  /* 0x000000041c10b825 */ /* 0x001fc800078e0210 */
[----:B-1----:R-:W-:Y:S02]  /*68a0*/  @!P6 IMAD.WIDE R18, R30, 0x4, R18 ;  /* 0x000000041e12e825 */ /* 0x002fe400078e0212 */
[----:B------:R0:W5:Y:S01]  /*68b0*/  @!P3 LDG.E R16, desc[UR8][R16.64] ;  /* 0x000000081010b981 */ /* 0x000162000c1e1900 */
[----:B------:R-:W1:Y:S01]  /*68c0*/  @!P5 LDC R41, c[0x0][0x3b0] ;  /* 0x0000ec00ff29db82 */ /* 0x000e620000000800 */
[----:B---3--:R-:W-:Y:S02]  /*68d0*/  @!P5 IMAD.WIDE R10, R31, 0x4, R38 ;  /* 0x000000041f0ad825 */ /* 0x008fe400078e0226 */
[----:B------:R3:W3:Y:S02]  /*68e0*/  @!P6 LDG.E R18, desc[UR8][R18.64] ;  /* 0x000000081212e981 */ /* 0x0006e4000c1e1900 */
[----:B--2---:R-:W-:Y:S02]  /*68f0*/  @!P0 IMAD.WIDE R14, R33, 0x4, R14 ;  /* 0x00000004210e8825 */ /* 0x004fe400078e020e */
[----:B------:R2:W1:Y:S01]  /*6900*/  @!P5 LDG.E R10, desc[UR8][R10.64] ;  /* 0x000000080a0ad981 */ /* 0x000462000c1e1900 */
[----:B------:R-:W1:Y:S01]  /*6910*/  @!P6 LDC R39, c[0x0][0x3b0] ;  /* 0x0000ec00ff27eb82 */ /* 0x000e620000000800 */
[----:B----4-:R-:W-:-:S02]  /*6920*/  @!P1 IMAD.WIDE R12, R34, 0x4, R12 ;  /* 0x00000004220c9825 */ /* 0x010fc400078e020c */
[----:B------:R-:W4:Y:S04]  /*6930*/  @!P0 LDG.E R14, desc[UR8][R14.64] ;  /* 0x000000080e0e8981 */ /* 0x000f28000c1e1900 */
[----:B------:R-:W4:Y:S01]  /*6940*/  @!P1 LDG.E R12, desc[UR8][R12.64] ;  /* 0x000000080c0c9981 */ /* 0x000f22000c1e1900 */
[----:B-----5:R-:W-:Y:S01]  /*6950*/  @!P2 IMAD.WIDE R8, R35, 0x4, R8 ;  /* 0x000000042308a825 */ /* 0x020fe200078e0208 */
[----:B0-----:R-:W0:Y:S05]  /*6960*/  @!P3 LDC R17, c[0x0][0x3b0] ;  /* 0x0000ec00ff11bb82 */ /* 0x001e2a0000000800 */
[----:B------:R5:W4:Y:S03]  /*6970*/  @!P2 LDG.E R8, desc[UR8][R8.64] ;  /* 0x000000080808a981 */ /* 0x000b26000c1e1900 */
[----:B---3--:R-:W4:Y:S08]  /*6980*/  @!P0 LDC R19, c[0x0][0x3b0] ;  /* 0x0000ec00ff138b82 */ /* 0x008f300000000800 */
[----:B--2---:R-:W2:Y:S08]  /*6990*/  @!P1 LDC R11, c[0x0][0x3b0] ;  /* 0x0000ec00ff0b9b82 */ /* 0x004eb00000000800 */
[----:B------:R-:W3:Y:S01]  /*69a0*/  @!P2 LDC R43, c[0x0][0x3b0] ;  /* 0x0000ec00ff2bab82 */ /* 0x000ee20000000800 */
[----:B-----5:R-:W-:Y:S01]  /*69b0*/  IADD3 R9, PT, PT, R36, R51, R2 ;  /* 0x0000003324097210 */ /* 0x020fe20007ffe002 */
[----:B------:R-:W-:-:S03]  /*69c0*/  IMAD.MOV.U32 R38, RZ, RZ, 0x1 ;  /* 0x00000001ff267424 */ /* 0x000fc600078e00ff */
[----:B------:R-:W-:-:S04]  /*69d0*/  IADD3 R9, PT, PT, R25, R24, R9 ;  /* 0x0000001819097210 */ /* 0x000fc80007ffe009 */
[----:B------:R-:W-:Y:S01]  /*69e0*/  IADD3 R9, PT, PT, R27, R26, R9 ;  /* 0x0000001a1b097210 */ /* 0x000fe20007ffe009 */
[----:B------:R-:W-:-:S03]  /*69f0*/  IMAD.MOV.U32 R40, RZ, RZ, 0x1 ;  /* 0x00000001ff287424 */ /* 0x000fc600078e00ff */
[----:B------:R-:W-:Y:S01]  /*6a00*/  IADD3 R9, PT, PT, R32, R29, R9 ;  /* 0x0000001d20097210 */ /* 0x000fe20007ffe009 */
[----:B------:R-:W-:Y:S02]  /*6a10*/  IMAD.MOV.U32 R42, RZ, RZ, 0x1 ;  /* 0x00000001ff2a7424 */ /* 0x000fe400078e00ff */
[----:B------:R-:W-:Y:S01]  /*6a20*/  IMAD.IADD R55, R51, 0x1, R2 ;  /* 0x0000000133377824 */ /* 0x000fe200078e0202 */
[----:B------:R-:W-:Y:S01]  /*6a30*/  BAR.SYNC.DEFER_BLOCKING 0x0 ;  /* 0x0000000000007b1d */ /* 0x000fe20000010000 */
[----:B0-----:R-:W-:-:S04]  /*6a40*/  @!P3 ISETP.GE.U32.AND P4, PT, R16, R17, PT ;  /* 0x000000111000b20c */ /* 0x001fc80003f86070 */
[----:B------:R-:W-:Y:S02]  /*6a50*/  @!P3 SEL R38, RZ, 0x1, P4 ;  /* 0x00000001ff26b807 */ /* 0x000fe40002000000 */
[----:B-1----:R-:W-:Y:S01]  /*6a60*/  @!P6 ISETP.GE.U32.AND P4, PT, R18, R39, PT ;  /* 0x000000271200e20c */ /* 0x002fe20003f86070 */
[----:B------:R-:W-:Y:S01]  /*6a70*/  IMAD.MOV.U32 R39, RZ, RZ, 0x1 ;  /* 0x00000001ff277424 */ /* 0x000fe200078e00ff */
[----:B------:R-:W-:Y:S02]  /*6a80*/  @!P5 ISETP.GE.U32.AND P3, PT, R10, R41, PT ;  /* 0x000000290a00d20c */ /* 0x000fe40003f66070 */
[----:B------:R-:W-:Y:S02]  /*6a90*/  @!P6 SEL R39, RZ, 0x1, P4 ;  /* 0x00000001ff27e807 */ /* 0x000fe40002000000 */
[----:B----4-:R-:W-:Y:S01]  /*6aa0*/  @!P0 ISETP.GE.U32.AND P6, PT, R14, R19, PT ;  /* 0x000000130e00820c */ /* 0x010fe20003fc6070 */
[----:B------:R-:W-:Y:S01]  /*6ab0*/  IMAD.MOV.U32 R41, RZ, RZ, 0x1 ;  /* 0x00000001ff297424 */ /* 0x000fe200078e00ff */
[----:B------:R-:W-:-:S02]  /*6ac0*/  @!P5 SEL R40, RZ, 0x1, P3 ;  /* 0x00000001ff28d807 */ /* 0x000fc40001800000 */
[----:B--2---:R-:W-:Y:S02]  /*6ad0*/  @!P1 ISETP.GE.U32.AND P4, PT, R12, R11, PT ;  /* 0x0000000b0c00920c */ /* 0x004fe40003f86070 */
[----:B------:R-:W-:Y:S02]  /*6ae0*/  @!P0 SEL R41, RZ, 0x1, P6 ;  /* 0x00000001ff298807 */ /* 0x000fe40003000000 */
[----:B------:R-:W-:Y:S02]  /*6af0*/  IADD3 R9, PT, PT, R39, R38, R9 ;  /* 0x0000002627097210 */ /* 0x000fe40007ffe009 */
[----:B---3--:R-:W-:Y:S01]  /*6b00*/  @!P2 ISETP.GE.U32.AND P3, PT, R8, R43, PT ;  /* 0x0000002b0800a20c */ /* 0x008fe20003f66070 */
[----:B------:R-:W-:Y:S01]  /*6b10*/  IMAD.MOV.U32 R43, RZ, RZ, 0x1 ;  /* 0x00000001ff2b7424 */ /* 0x000fe200078e00ff */
[----:B------:R-:W-:Y:S02]  /*6b20*/  @!P1 SEL R42, RZ, 0x1, P4 ;  /* 0x00000001ff2a9807 */ /* 0x000fe40002000000 */
[----:B------:R-:W-:-:S02]  /*6b30*/  @!P2 SEL R43, RZ, 0x1, P3 ;  /* 0x00000001ff2ba807 */ /* 0x000fc40001800000 */
[----:B------:R-:W-:-:S04]  /*6b40*/  IADD3 R9, PT, PT, R41, R40, R9 ;  /* 0x0000002829097210 */ /* 0x000fc80007ffe009 */
[----:B------:R-:W-:-:S05]  /*6b50*/  IADD3 R9, PT, PT, R43, R42, R9 ;  /* 0x0000002a2b097210 */ /* 0x000fca0007ffe009 */
[----:B------:R-:W0:Y:S02]  /*6b60*/  SHFL.UP P0, R8, R9, 0x1, RZ ;  /* 0x0420000009087989 */ /* 0x000e2400000000ff */
[----:B0-----:R-:W-:-:S05]  /*6b70*/  @P0 IMAD.IADD R8, R9, 0x1, R8 ;  /* 0x0000000109080824 */ /* 0x001fca00078e0208 */
[----:B------:R-:W0:Y:S02]  /*6b80*/  SHFL.UP P0, R11, R8, 0x2, RZ ;  /* 0x04400000080b7989 */ /* 0x000e2400000000ff */
[----:B0-----:R-:W-:-:S05]  /*6b90*/  @P0 IMAD.IADD R11, R8, 0x1, R11 ;  /* 0x00000001080b0824 */ /* 0x001fca00078e020b */
[----:B------:R-:W0:Y:S02]  /*6ba0*/  SHFL.UP P0, R12, R11, 0x4, RZ ;  /* 0x048000000b0c7989 */ /* 0x000e2400000000ff */
[----:B0-----:R-:W-:-:S05]  /*6bb0*/  @P0 IMAD.IADD R12, R11, 0x1, R12 ;  /* 0x000000010b0c0824 */ /* 0x001fca00078e020c */
[----:B------:R-:W0:Y:S01]  /*6bc0*/  SHFL.UP P0, R17, R12, 0x8, RZ ;  /* 0x050000000c117989 */ /* 0x000e2200000000ff */
[----:B------:R-:W-:Y:S01]  /*6bd0*/  ISETP.NE.AND P1, PT, R6, 0x1f, PT ;  /* 0x0000001f0600780c */ /* 0x000fe20003f25270 */
[----:B0-----:R-:W-:-:S05]  /*6be0*/  @P0 IMAD.IADD R17, R12, 0x1, R17 ;  /* 0x000000010c110824 */ /* 0x001fca00078e0211 */
[----:B------:R-:W0:Y:S07]  /*6bf0*/  SHFL.UP P0, R50, R17, 0x10, RZ ;  /* 0x0600000011327989 */ /* 0x000e2e00000000ff */
[----:B------:R-:W-:-:S04]  /*6c00*/  @!P1 SHF.R.U32.HI R10, RZ, 0x3, R45 ;  /* 0x00000003ff0a9819 */ /* 0x000fc8000001162d */
[----:B------:R-:W-:Y:S01]  /*6c10*/  @!P1 LOP3.LUT R57, R10, 0x7c, RZ, 0xc0, !PT ;  /* 0x0000007c0a399812 */ /* 0x000fe200078ec0ff */
[----:B0-----:R-:W-:-:S05]  /*6c20*/  @P0 IMAD.IADD R50, R17, 0x1, R50 ;  /* 0x0000000111320824 */ /* 0x001fca00078e0232 */
[----:B------:R-:W-:Y:S01]  /*6c30*/  @!P1 STS [R57+UR4], R50 ;  /* 0x0000003239009988 */ /* 0x000fe20008000804 */
[----:B------:R-:W-:Y:S06]  /*6c40*/  BAR.SYNC.DEFER_BLOCKING 0x0 ;  /* 0x0000000000007b1d */ /* 0x000fec0000010000 */
[----:B------:R-:W0:Y:S04]  /*6c50*/  LDS.128 R8, [UR4] ;  /* 0x00000004ff087984 */ /* 0x000e280008000c00 */
[----:B------:R-:W1:Y:S01]  /*6c60*/  LDS.128 R12, [UR4+0x10] ;  /* 0x00001004ff0c7984 */ /* 0x000e620008000c00 */
[----:B------:R-:W-:-:S03]  /*6c70*/  ISETP.NE.AND P0, PT, R3, 0x2, PT ;  /* 0x000000020300780c */ /* 0x000fc60003f05270 */
[----:B------:R-:W2:Y:S01]  /*6c80*/  LDS.128 R16, [UR4+0x20] ;  /* 0x00002004ff107984 */ /* 0x000ea20008000c00 */
[----:B------:R-:W-:Y:S01]  /*6c90*/  ISETP.NE.AND P1, PT, R3, 0x3, PT ;  /* 0x000000030300780c */ /* 0x000fe20003f25270 */
[----:B------:R-:W-:-:S04]  /*6ca0*/  IMAD.IADD R47, R55, 0x1, R36 ;  /* 0x00000001372f7824 */ /* 0x000fc800078e0224 */
[----:B------:R-:W-:Y:S02]  /*6cb0*/  IMAD.IADD R48, R47, 0x1, R24 ;  /* 0x000000012f307824 */ /* 0x000fe400078e0218 */
        /* <DEDUP_REMOVED lines=9> */
[----:B------:R-:W-:-:S04]  /*6d50*/  ISETP.NE.AND P0, PT, R3, 0x6, PT ;  /* 0x000000060300780c */ /* 0x000fc80003f05270 */
[----:B------:R-:W-:Y:S01]  /*6d60*/  SEL R54, R59, R52, !P1 ;  /* 0x000000343b367207 */ /* 0x000fe20004800000 */
[----:B------:R-:W-:Y:S01]  /*6d70*/  IMAD.IADD R59, R13, 0x1, R59 ;  /* 0x000000010d3b7824 */ /* 0x000fe200078e023b */
[----:B------:R-:W-:Y:S01]  /*6d80*/  ISETP.NE.AND P1, PT, R3, 0x7, PT ;  /* 0x000000070300780c */ /* 0x000fe20003f25270 */
[----:B------:R-:W-:-:S03]  /*6d90*/  IMAD.IADD R53, R48, 0x1, R25 ;  /* 0x0000000130357824 */ /* 0x000fc600078e0219 */
[----:B------:R-:W-:Y:S01]  /*6da0*/  SEL R54, R59, R54, !P0 ;  /* 0x000000363b367207 */ /* 0x000fe20004000000 */
[----:B------:R-:W-:Y:S02]  /*6db0*/  IMAD.IADD R59, R14, 0x1, R59 ;  /* 0x000000010e3b7824 */ /* 0x000fe400078e023b */
[----:B------:R-:W-:Y:S01]  /*6dc0*/  IMAD.IADD R44, R53, 0x1, R26 ;  /* 0x00000001352c7824 */ /* 0x000fe200078e021a */
[----:B------:R-:W-:Y:S02]  /*6dd0*/  ISETP.NE.AND P0, PT, R3, 0x8, PT ;  /* 0x000000080300780c */ /* 0x000fe40003f05270 */
[----:B------:R-:W-:Y:S01]  /*6de0*/  SEL R56, R59, R54, !P1 ;  /* 0x000000363b387207 */ /* 0x000fe20004800000 */
[----:B------:R-:W-:Y:S02]  /*6df0*/  IMAD.IADD R59, R15, 0x1, R59 ;  /* 0x000000010f3b7824 */ /* 0x000fe400078e023b */
[----:B------:R-:W-:Y:S01]  /*6e00*/  IMAD.IADD R46, R44, 0x1, R27 ;  /* 0x000000012c2e7824 */ /* 0x000fe200078e021b */
[----:B------:R-:W-:-:S02]  /*6e10*/  ISETP.NE.AND P1, PT, R3, 0x9, PT ;  /* 0x000000090300780c */ /* 0x000fc40003f25270 */
[C---:B------:R-:W-:Y:S01]  /*6e20*/  SEL R56, R59.reuse, R56, !P0 ;  /* 0x000000383b387207 */ /* 0x040fe20004000000 */
[----:B------:R-:W-:Y:S02]  /*6e30*/  IMAD.IADD R61, R46, 0x1, R29 ;  /* 0x000000012e3d7824 */ /* 0x000fe400078e021d */
[----:B--2---:R-:W-:Y:S02]  /*6e40*/  IMAD.IADD R59, R59, 0x1, R16 ;  /* 0x000000013b3b7824 */ /* 0x004fe400078e0210 */
[----:B------:R-:W-:Y:S01]  /*6e50*/  IMAD.IADD R63, R61, 0x1, R32 ;  /* 0x000000013d3f7824 */ /* 0x000fe200078e0220 */
[----:B------:R-:W-:Y:S02]  /*6e60*/  ISETP.NE.AND P0, PT, R3, 0xa, PT ;  /* 0x0000000a0300780c */ /* 0x000fe40003f05270 */
[----:B------:R-:W-:Y:S01]  /*6e70*/  SEL R56, R59, R56, !P1 ;  /* 0x000000383b387207 */ /* 0x000fe20004800000 */
[----:B------:R-:W-:Y:S02]  /*6e80*/  IMAD.IADD R59, R17, 0x1, R59 ;  /* 0x00000001113b7824 */ /* 0x000fe400078e023b */
[----:B------:R-:W-:-:S03]  /*6e90*/  IMAD.IADD R52, R63, 0x1, R38 ;  /* 0x000000013f347824 */ /* 0x000fc600078e0226 */
[----:B------:R-:W-:Y:S01]  /*6ea0*/  SEL R56, R59, R56, !P0 ;  /* 0x000000383b387207 */ /* 0x000fe20004000000 */
[----:B------:R-:W-:Y:S02]  /*6eb0*/  IMAD.IADD R69, R52, 0x1, R39 ;  /* 0x0000000134457824 */ /* 0x000fe400078e0227 */
[----:B------:R-:W-:Y:S02]  /*6ec0*/  IMAD.IADD R59, R18, 0x1, R59 ;  /* 0x00000001123b7824 */ /* 0x000fe400078e023b */
[----:B------:R-:W-:Y:S01]  /*6ed0*/  IMAD.IADD R54, R69, 0x1, R40 ;  /* 0x0000000145367824 */ /* 0x000fe200078e0228 */
[----:B------:R-:W-:Y:S02]  /*6ee0*/  ISETP.NE.AND P1, PT, R3, 0xb, PT ;  /* 0x0000000b0300780c */ /* 0x000fe40003f25270 */
[----:B------:R-:W-:Y:S01]  /*6ef0*/  IADD3 R0, PT, PT, R59, R0, R19 ;  /* 0x000000003b007210 */ /* 0x000fe20007ffe013 */
[----:B------:R-:W-:Y:S01]  /*6f00*/  IMAD.IADD R73, R54, 0x1, R41 ;  /* 0x0000000136497824 */ /* 0x000fe200078e0229 */
[----:B------:R-:W-:-:S02]  /*6f10*/  ISETP.NE.AND P2, PT, R6, RZ, PT ;  /* 0x000000ff0600720c */ /* 0x000fc40003f45270 */
[----:B------:R-:W-:Y:S01]  /*6f20*/  ISETP.GE.U32.AND P0, PT, R45, 0x20, PT ;  /* 0x000000202d00780c */ /* 0x000fe20003f06070 */
[----:B------:R-:W-:Y:S01]  /*6f30*/  VIADD R6, R0, 0xffffe980 ;  /* 0xffffe98000067836 */ /* 0x000fe20000000000 */
[----:B------:R-:W-:Y:S01]  /*6f40*/  SEL R56, R59, R56, !P1 ;  /* 0x000000383b387207 */ /* 0x000fe20004800000 */
[----:B------:R-:W-:-:S03]  /*6f50*/  IMAD.IADD R71, R73, 0x1, R42 ;  /* 0x0000000149477824 */ /* 0x000fc600078e022a */
[----:B------:R-:W-:Y:S02]  /*6f60*/  SEL R56, R56, RZ, P0 ;  /* 0x000000ff38387207 */ /* 0x000fe40000000000 */
[----:B------:R-:W-:Y:S02]  /*6f70*/  ISETP.GT.AND P0, PT, R6, 0x180, PT ;  /* 0x000001800600780c */ /* 0x000fe40003f04270 */
[----:B------:R-:W-:-:S04]  /*6f80*/  IADD3 R50, PT, PT, R50, -R43, -R71 ;  /* 0x8000002b32327210 */ /* 0x000fc80007ffe847 */
[----:B------:R-:W-:Y:S01]  /*6f90*/  SEL R3, R50, RZ, P2 ;  /* 0x000000ff32037207 */ /* 0x000fe20001000000 */
[----:B------:R-:W-:Y:S04]  /*6fa0*/  BSSY.RECONVERGENT B0, `(.L_x_115) ;  /* 0x0000194000007945 */ /* 0x000fe80003800200 */
[----:B------:R-:W-:-:S04]  /*6fb0*/  IMAD.IADD R75, R56, 0x1, R3 ;  /* 0x00000001384b7824 */ /* 0x000fc800078e0203 */
[--C-:B------:R-:W-:Y:S02]  /*6fc0*/  IMAD.IADD R55, R55, 0x1, R75.reuse ;  /* 0x0000000137377824 */ /* 0x100fe400078e024b */
[--C-:B------:R-:W-:Y:S02]  /*6fd0*/  IMAD.IADD R47, R47, 0x1, R75.reuse ;  /* 0x000000012f2f7824 */ /* 0x100fe400078e024b */
[--C-:B------:R-:W-:Y:S02]  /*6fe0*/  IMAD.IADD R45, R48, 0x1, R75.reuse ;  /* 0x00000001302d7824 */ /* 0x100fe400078e024b */
[--C-:B------:R-:W-:Y:S02]  /*6ff0*/  IMAD.IADD R53, R53, 0x1, R75.reuse ;  /* 0x0000000135357824 */ /* 0x100fe400078e024b */
[--C-:B------:R-:W-:Y:S02]  /*7000*/  IMAD.IADD R57, R44, 0x1, R75.reuse ;  /* 0x000000012c397824 */ /* 0x100fe400078e024b */
[----:B------:R-:W-:-:S02]  /*7010*/  IMAD.IADD R59, R46, 0x1, R75 ;  /* 0x000000012e3b7824 */ /* 0x000fc400078e024b */
[--C-:B------:R-:W-:Y:S02]  /*7020*/  IMAD.IADD R61, R61, 0x1, R75.reuse ;  /* 0x000000013d3d7824 */ /* 0x100fe400078e024b */
[--C-:B------:R-:W-:Y:S02]  /*7030*/  IMAD.IADD R63, R63, 0x1, R75.reuse ;  /* 0x000000013f3f7824 */ /* 0x100fe400078e024b */
[--C-:B------:R-:W-:Y:S02]  /*7040*/  IMAD.IADD R65, R52, 0x1, R75.reuse ;  /* 0x0000000134417824 */ /* 0x100fe400078e024b */
[--C-:B------:R-:W-:Y:S02]  /*7050*/  IMAD.IADD R69, R69, 0x1, R75.reuse ;  /* 0x0000000145457824 */ /* 0x100fe400078e024b */
[--C-:B------:R-:W-:Y:S02]  /*7060*/  IMAD.IADD R67, R54, 0x1, R75.reuse ;  /* 0x0000000136437824 */ /* 0x100fe400078e024b */
[----:B------:R-:W-:-:S02]  /*7070*/  IMAD.IADD R73, R73, 0x1, R75 ;  /* 0x0000000149497824 */ /* 0x000fc400078e024b */
[----:B------:R-:W-:Y:S02]  /*7080*/  IMAD.IADD R71, R71, 0x1, R75 ;  /* 0x0000000147477824 */ /* 0x000fe400078e024b */
[----:B------:R-:W-:Y:S01]  /*7090*/  IMAD.IADD R77, R75, 0x1, R2 ;  /* 0x000000014b4d7824 */ /* 0x000fe200078e0202 */
[----:B------:R-:W-:Y:S06]  /*70a0*/  @P0 BRA `(.L_x_116) ;  /* 0x0000000c00bc0947 */ /* 0x000fec0003800000 */
[----:B------:R-:W-:Y:S01]  /*70b0*/  ISETP.GE.AND P0, PT, R75, R6, PT ;  /* 0x000000064b00720c */ /* 0x000fe20003f06270 */
[----:B------:R-:W-:Y:S03]  /*70c0*/  BSSY.RECONVERGENT B2, `(.L_x_117) ;  /* 0x000000e000027945 */ /* 0x000fe60003800200 */
[----:B------:R-:W-:-:S13]  /*70d0*/  ISETP.NE.AND P0, PT, R2, RZ, !P0 ;  /* 0x000000ff0200720c */ /* 0x000fda0004705270 */
[----:B------:R-:W-:Y:S05]  /*70e0*/  @!P0 BRA `(.L_x_118) ;  /* 0x00000000002c8947 */ /* 0x000fea0003800000 */
[----:B------:R-:W-:Y:S01]  /*70f0*/  UISETP.NE.AND UP0, UPT, UR10, URZ, UPT ;  /* 0x000000ff0a00728c */ /* 0x000fe2000bf05270 */
[----:B------:R-:W-:Y:S01]  /*7100*/  CS2R R2, SRZ ;  /* 0x0000000000027805 */ /* 0x000fe2000001ff00 */
[----:B------:R-:W0:Y:S07]  /*7110*/  LDCU.64 UR12, c[0x0][0x390] ;  /* 0x00007200ff0c77ac */ /* 0x000e2e0008000a00 */
[----:B------:R-:W-:Y:S05]  /*7120*/  BRA.U UP0, `(.L_x_119) ;  /* 0x0000000100087547 */ /* 0x000fea000b800000 */
[----:B------:R-:W1:Y:S02]  /*7130*/  LDC.64 R2, c[0x0][0x3e0] ;  /* 0x0000f800ff027b82 */ /* 0x000e640000000a00 */
[----:B-1----:R-:W5:Y:S02]  /*7140*/  LDG.E.64 R2, desc[UR8][R2.64] ;  /* 0x0000000802027981 */ /* 0x002f64000c1e1b00 */
.L_x_119:
[----:B-----5:R-:W-:-:S04]  /*7150*/  IADD3 R0, P0, PT, R75, R2, RZ ;  /* 0x000000024b007210 */ /* 0x020fc80007f1e0ff */
[----:B------:R-:W-:Y:S02]  /*7160*/  LEA.HI.X.SX32 R3, R75, R3, 0x1, P0 ;  /* 0x000000034b037211 */ /* 0x000fe400000f0eff */
[----:B0-----:R-:W-:-:S04]  /*7170*/  LEA R2, P0, R0, UR12, 0x2 ;  /* 0x0000000c00027c11 */ /* 0x001fc8000f8010ff */
[----:B------:R-:W-:-:S05]  /*7180*/  LEA.HI.X R3, R0, UR13, R3, 0x2, P0 ;  /* 0x0000000d00037c11 */ /* 0x000fca00080f1403 */
[----:B------:R0:W-:Y:S04]  /*7190*/  STG.E desc[UR8][R2.64], R49 ;  /* 0x0000003102007986 */ /* 0x0001e8000c101908 */
.L_x_118:
[----:B------:R-:W-:Y:S05]  /*71a0*/  BSYNC.RECONVERGENT B2 ;  /* 0x0000000000027941 */ /* 0x000fea0003800200 */
.L_x_117:
[----:B------:R-:W-:Y:S01]  /*71b0*/  ISETP.GE.AND P0, PT, R77, R6, PT ;  /* 0x000000064d00720c */ /* 0x000fe20003f06270 */
[----:B------:R-:W-:Y:S03]  /*71c0*/  BSSY.RECONVERGENT B2, `(.L_x_120) ;  /* 0x000000e000027945 */ /* 0x000fe60003800200 */
[----:B------:R-:W-:-:S13]  /*71d0*/  ISETP.EQ.OR P0, PT, R51, RZ, P0 ;  /* 0x000000ff3300720c */ /* 0x000fda0000702670 */
[----:B------:R-:W-:Y:S05]  /*71e0*/  @P0 BRA `(.L_x_121) ;  /* 0x00000000002c0947 */ /* 0x000fea0003800000 */
[----:B------:R-:W-:Y:S01]  /*71f0*/  UISETP.NE.AND UP0, UPT, UR10, URZ, UPT ;  /* 0x000000ff0a00728c */ /* 0x000fe2000bf05270 */
[----:B0-----:R-:W-:Y:S01]  /*7200*/  CS2R R2, SRZ ;  /* 0x0000000000027805 */ /* 0x001fe2000001ff00 */
[----:B------:R-:W0:Y:S07]  /*7210*/  LDCU.64 UR12, c[0x0][0x390] ;  /* 0x00007200ff0c77ac */ /* 0x000e2e0008000a00 */
[----:B------:R-:W-:Y:S05]  /*7220*/  BRA.U UP0, `(.L_x_122) ;  /* 0x0000000100087547 */ /* 0x000fea000b800000 */
[----:B------:R-:W1:Y:S02]  /*7230*/  LDC.64 R2, c[0x0][0x3e0] ;  /* 0x0000f800ff027b82 */ /* 0x000e640000000a00 */
[----:B-1----:R-:W5:Y:S02]  /*7240*/  LDG.E.64 R2, desc[UR8][R2.64] ;  /* 0x0000000802027981 */ /* 0x002f64000c1e1b00 */
.L_x_122:
[----:B-----5:R-:W-:-:S04]  /*7250*/  IADD3 R0, P0, PT, R77, R2, RZ ;  /* 0x000000024d007210 */ /* 0x020fc80007f1e0ff */
[----:B------:R-:W-:Y:S02]  /*7260*/  LEA.HI.X.SX32 R3, R77, R3, 0x1, P0 ;  /* 0x000000034d037211 */ /* 0x000fe400000f0eff */
[----:B0-----:R-:W-:-:S04]  /*7270*/  LEA R2, P0, R0, UR12, 0x2 ;  /* 0x0000000c00027c11 */ /* 0x001fc8000f8010ff */
[----:B------:R-:W-:-:S05]  /*7280*/  LEA.HI.X R3, R0, UR13, R3, 0x2, P0 ;  /* 0x0000000d00037c11 */ /* 0x000fca00080f1403 */
[----:B------:R1:W-:Y:S04]  /*7290*/  STG.E desc[UR8][R2.64], R37 ;  /* 0x0000002502007986 */ /* 0x0003e8000c101908 */
.L_x_121:
[----:B------:R-:W-:Y:S05]  /*72a0*/  BSYNC.RECONVERGENT B2 ;  /* 0x0000000000027941 */ /* 0x000fea0003800200 */
.L_x_120:
[----:B------:R-:W-:Y:S01]  /*72b0*/  ISETP.GE.AND P0, PT, R55, R6, PT ;  /* 0x000000063700720c */ /* 0x000fe20003f06270 */
[----:B------:R-:W-:Y:S03]  /*72c0*/  BSSY.RECONVERGENT B2, `(.L_x_123) ;  /* 0x000000e000027945 */ /* 0x000fe60003800200 */
[----:B------:R-:W-:-:S13]  /*72d0*/  ISETP.EQ.OR P0, PT, R36, RZ, P0 ;  /* 0x000000ff2400720c */ /* 0x000fda0000702670 */
[----:B------:R-:W-:Y:S05]  /*72e0*/  @P0 BRA `(.L_x_124) ;  /* 0x00000000002c0947 */ /* 0x000fea0003800000 */
[----:B------:R-:W-:Y:S01]  /*72f0*/  UISETP.NE.AND UP0, UPT, UR10, URZ, UPT ;  /* 0x000000ff0a00728c */ /* 0x000fe2000bf05270 */
[----:B01----:R-:W-:Y:S01]  /*7300*/  CS2R R2, SRZ ;  /* 0x0000000000027805 */ /* 0x003fe2000001ff00 */
[----:B------:R-:W0:Y:S07]  /*7310*/  LDCU.64 UR12, c[0x0][0x390] ;  /* 0x00007200ff0c77ac */ /* 0x000e2e0008000a00 */
[----:B------:R-:W-:Y:S05]  /*7320*/  BRA.U UP0, `(.L_x_125) ;  /* 0x0000000100087547 */ /* 0x000fea000b800000 */
[----:B------:R-:W1:Y:S02]  /*7330*/  LDC.64 R2, c[0x0][0x3e0] ;  /* 0x0000f800ff027b82 */ /* 0x000e640000000a00 */
[----:B-1----:R-:W5:Y:S02]  /*7340*/  LDG.E.64 R2, desc[UR8][R2.64] ;  /* 0x0000000802027981 */ /* 0x002f64000c1e1b00 */
.L_x_125:
[----:B-----5:R-:W-:-:S04]  /*7350*/  IADD3 R0, P0, PT, R55, R2, RZ ;  /* 0x0000000237007210 */ /* 0x020fc80007f1e0ff */
[----:B------:R-:W-:Y:S02]  /*7360*/  LEA.HI.X.SX32 R3, R55, R3, 0x1, P0 ;  /* 0x0000000337037211 */ /* 0x000fe400000f0eff */
[----:B0-----:R-:W-:-:S04]  /*7370*/  LEA R2, P0, R0, UR12, 0x2 ;  /* 0x0000000c00027c11 */ /* 0x001fc8000f8010ff */
[----:B------:R-:W-:-:S05]  /*7380*/  LEA.HI.X R3, R0, UR13, R3, 0x2, P0 ;  /* 0x0000000d00037c11 */ /* 0x000fca00080f1403 */
[----:B------:R2:W-:Y:S04]  /*7390*/  STG.E desc[UR8][R2.64], R5 ;  /* 0x0000000502007986 */ /* 0x0005e8000c101908 */
.L_x_124:
[----:B------:R-:W-:Y:S05]  /*73a0*/  BSYNC.RECONVERGENT B2 ;  /* 0x0000000000027941 */ /* 0x000fea0003800200 */
.L_x_123:
[----:B------:R-:W-:Y:S01]  /*73b0*/  ISETP.GE.AND P0, PT, R47, R6, PT ;  /* 0x000000062f00720c */ /* 0x000fe20003f06270 */
[----:B------:R-:W-:Y:S03]  /*73c0*/  BSSY.RECONVERGENT B2, `(.L_x_126) ;  /* 0x000000e000027945 */ /* 0x000fe60003800200 */
[----:B------:R-:W-:-:S13]  /*73d0*/  ISETP.EQ.OR P0, PT, R24, RZ, P0 ;  /* 0x000000ff1800720c */ /* 0x000fda0000702670 */
[----:B------:R-:W-:Y:S05]  /*73e0*/  @P0 BRA `(.L_x_127) ;  /* 0x00000000002c0947 */ /* 0x000fea0003800000 */
[----:B------:R-:W-:Y:S01]  /*73f0*/  UISETP.NE.AND UP0, UPT, UR10, URZ, UPT ;  /* 0x000000ff0a00728c */ /* 0x000fe2000bf05270 */
[----:B012---:R-:W-:Y:S01]  /*7400*/  CS2R R2, SRZ ;  /* 0x0000000000027805 */ /* 0x007fe2000001ff00 */
[----:B------:R-:W0:Y:S07]  /*7410*/  LDCU.64 UR12, c[0x0][0x390] ;  /* 0x00007200ff0c77ac */ /* 0x000e2e0008000a00 */
[----:B------:R-:W-:Y:S05]  /*7420*/  BRA.U UP0, `(.L_x_128) ;  /* 0x0000000100087547 */ /* 0x000fea000b800000 */
[----:B------:R-:W1:Y:S02]  /*7430*/  LDC.64 R2, c[0x0][0x3e0] ;  /* 0x0000f800ff027b82 */ /* 0x000e640000000a00 */
[----:B-1----:R-:W5:Y:S02]  /*7440*/  LDG.E.64 R2, desc[UR8][R2.64] ;  /* 0x0000000802027981 */ /* 0x002f64000c1e1b00 */
.L_x_128:
[----:B-----5:R-:W-:-:S04]  /*7450*/  IADD3 R0, P0, PT, R47, R2, RZ ;  /* 0x000000022f007210 */ /* 0x020fc80007f1e0ff */
[----:B------:R-:W-:Y:S02]  /*7460*/  LEA.HI.X.SX32 R3, R47, R3, 0x1, P0 ;  /* 0x000000032f037211 */ /* 0x000fe400000f0eff */
[----:B0-----:R-:W-:-:S04]  /*7470*/  LEA R2, P0, R0, UR12, 0x2 ;  /* 0x0000000c00027c11 */ /* 0x001fc8000f8010ff */
[----:B------:R-:W-:-:S05]  /*7480*/  LEA.HI.X R3, R0, UR13, R3, 0x2, P0 ;  /* 0x0000000d00037c11 */ /* 0x000fca00080f1403 */
[----:B------:R3:W-:Y:S04]  /*7490*/  STG.E desc[UR8][R2.64], R4 ;  /* 0x0000000402007986 */ /* 0x0007e8000c101908 */
.L_x_127:
[----:B------:R-:W-:Y:S05]  /*74a0*/  BSYNC.RECONVERGENT B2 ;  /* 0x0000000000027941 */ /* 0x000fea0003800200 */
.L_x_126:
[----:B------:R-:W-:Y:S01]  /*74b0*/  ISETP.GE.AND P0, PT, R45, R6, PT ;  /* 0x000000062d00720c */ /* 0x000fe20003f06270 */
[----:B------:R-:W-:Y:S03]  /*74c0*/  BSSY.RECONVERGENT B2, `(.L_x_129) ;  /* 0x000000e000027945 */ /* 0x000fe60003800200 */
[----:B------:R-:W-:-:S13]  /*74d0*/  ISETP.EQ.OR P0, PT, R25, RZ, P0 ;  /* 0x000000ff1900720c */ /* 0x000fda0000702670 */
[----:B------:R-:W-:Y:S05]  /*74e0*/  @P0 BRA `(.L_x_130) ;  /* 0x00000000002c0947 */ /* 0x000fea0003800000 */
[----:B------:R-:W-:Y:S01]  /*74f0*/  UISETP.NE.AND UP0, UPT, UR10, URZ, UPT ;  /* 0x000000ff0a00728c */ /* 0x000fe2000bf05270 */
[----:B0123--:R-:W-:Y:S01]  /*7500*/  CS2R R2, SRZ ;  /* 0x0000000000027805 */ /* 0x00ffe2000001ff00 */
[----:B------:R-:W0:Y:S07]  /*7510*/  LDCU.64 UR12, c[0x0][0x390] ;  /* 0x00007200ff0c77ac */ /* 0x000e2e0008000a00 */
[----:B------:R-:W-:Y:S05]  /*7520*/  BRA.U UP0, `(.L_x_131) ;  /* 0x0000000100087547 */ /* 0x000fea000b800000 */
[----:B------:R-:W1:Y:S02]  /*7530*/  LDC.64 R2, c[0x0][0x3e0] ;  /* 0x0000f800ff027b82 */ /* 0x000e640000000a00 */
[----:B-1----:R-:W5:Y:S02]  /*7540*/  LDG.E.64 R2, desc[UR8][R2.64] ;  /* 0x0000000802027981 */ /* 0x002f64000c1e1b00 */
.L_x_131:
[----:B-----5:R-:W-:-:S04]  /*7550*/  IADD3 R0, P0, PT, R45, R2, RZ ;  /* 0x000000022d007210 */ /* 0x020fc80007f1e0ff */
[----:B------:R-:W-:Y:S02]  /*7560*/  LEA.HI.X.SX32 R3, R45, R3, 0x1, P0 ;  /* 0x000000032d037211 */ /* 0x000fe400000f0eff */
[----:B0-----:R-:W-:-:S04]  /*7570*/  LEA R2, P0, R0, UR12, 0x2 ;  /* 0x0000000c00027c11 */ /* 0x001fc8000f8010ff */
[----:B------:R-:W-:-:S05]  /*7580*/  LEA.HI.X R3, R0, UR13, R3, 0x2, P0 ;  /* 0x0000000d00037c11 */ /* 0x000fca00080f1403 */
[----:B------:R4:W-:Y:S04]  /*7590*/  STG.E desc[UR8][R2.64], R7 ;  /* 0x0000000702007986 */ /* 0x0009e8000c101908 */
.L_x_130:
[----:B------:R-:W-:Y:S05]  /*75a0*/  BSYNC.RECONVERGENT B2 ;  /* 0x0000000000027941 */ /* 0x000fea0003800200 */
.L_x_129:
[----:B------:R-:W-:Y:S01]  /*75b0*/  ISETP.GE.AND P0, PT, R53, R6, PT ;  /* 0x000000063500720c */ /* 0x000fe20003f06270 */
[----:B------:R-:W-:Y:S03]  /*75c0*/  BSSY.RECONVERGENT B2, `(.L_x_132) ;  /* 0x000000e000027945 */ /* 0x000fe60003800200 */
[----:B------:R-:W-:-:S13]  /*75d0*/  ISETP.EQ.OR P0, PT, R26, RZ, P0 ;  /* 0x000000ff1a00720c */ /* 0x000fda0000702670 */
[----:B------:R-:W-:Y:S05]  /*75e0*/  @P0 BRA `(.L_x_133) ;  /* 0x00000000002c0947 */ /* 0x000fea0003800000 */
[----:B------:R-:W-:Y:S01]  /*75f0*/  UISETP.NE.AND UP0, UPT, UR10, URZ, UPT ;  /* 0x000000ff0a00728c */ /* 0x000fe2000bf05270 */
[----:B01234-:R-:W-:Y:S01]  /*7600*/  CS2R R2, SRZ ;  /* 0x0000000000027805 */ /* 0x01ffe2000001ff00 */
[----:B------:R-:W0:Y:S07]  /*7610*/  LDCU.64 UR12, c[0x0][0x390] ;  /* 0x00007200ff0c77ac */ /* 0x000e2e0008000a00 */
[----:B------:R-:W-:Y:S05]  /*7620*/  BRA.U UP0, `(.L_x_134) ;  /* 0x0000000100087547 */ /* 0x000fea000b800000 */
[----:B------:R-:W1:Y:S02]  /*7630*/  LDC.64 R2, c[0x0][0x3e0] ;  /* 0x0000f800ff027b82 */ /* 0x000e640000000a00 */
[----:B-1----:R-:W5:Y:S02]  /*7640*/  LDG.E.64 R2, desc[UR8][R2.64] ;  /* 0x0000000802027981 */ /* 0x002f64000c1e1b00 */
.L_x_134:
[----:B-----5:R-:W-:-:S04]  /*7650*/  IADD3 R0, P0, PT, R53, R2, RZ ;  /* 0x0000000235007210 */ /* 0x020fc80007f1e0ff */
[----:B------:R-:W-:Y:S02]  /*7660*/  LEA.HI.X.SX32 R3, R53, R3, 0x1, P0 ;  /* 0x0000000335037211 */ /* 0x000fe400000f0eff */
[----:B0-----:R-:W-:-:S04]  /*7670*/  LEA R2, P0, R0, UR12, 0x2 ;  /* 0x0000000c00027c11 */ /* 0x001fc8000f8010ff */
[----:B------:R-:W-:-:S05]  /*7680*/  LEA.HI.X R3, R0, UR13, R3, 0x2, P0 ;  /* 0x0000000d00037c11 */ /* 0x000fca00080f1403 */
[----:B------:R0:W-:Y:S04]  /*7690*/  STG.E desc[UR8][R2.64], R20 ;  /* 0x0000001402007986 */ /* 0x0001e8000c101908 */
.L_x_133:
[----:B------:R-:W-:Y:S05]  /*76a0*/  BSYNC.RECONVERGENT B2 ;  /* 0x0000000000027941 */ /* 0x000fea0003800200 */
.L_x_132:
        /* <DEDUP_REMOVED lines=10> */
.L_x_137:
[----:B-----5:R-:W-:-:S04]  /*7750*/  IADD3 R0, P0, PT, R57, R2, RZ ;  /* 0x0000000239007210 */ /* 0x020fc80007f1e0ff */
[----:B------:R-:W-:Y:S02]  /*7760*/  LEA.HI.X.SX32 R3, R57, R3, 0x1, P0 ;  /* 0x0000000339037211 */ /* 0x000fe400000f0eff */
[----:B0-----:R-:W-:-:S04]  /*7770*/  LEA R2, P0, R0, UR12, 0x2 ;  /* 0x0000000c00027c11 */ /* 0x001fc8000f8010ff */
[----:B------:R-:W-:-:S05]  /*7780*/  LEA.HI.X R3, R0, UR13, R3, 0x2, P0 ;  /* 0x0000000d00037c11 */ /* 0x000fca00080f1403 */
[----:B------:R0:W-:Y:S04]  /*7790*/  STG.E desc[UR8][R2.64], R21 ;  /* 0x0000001502007986 */ /* 0x0001e8000c101908 */
.L_x_136:
[----:B------:R-:W-:Y:S05]  /*77a0*/  BSYNC.RECONVERGENT B2 ;  /* 0x0000000000027941 */ /* 0x000fea0003800200 */
.L_x_135:
        /* <DEDUP_REMOVED lines=10> */
.L_x_140:
[----:B-----5:R-:W-:-:S04]  /*7850*/  IADD3 R0, P0, PT, R59, R2, RZ ;  /* 0x000000023b007210 */ /* 0x020fc80007f1e0ff */
[----:B------:R-:W-:Y:S02]  /*7860*/  LEA.HI.X.SX32 R3, R59, R3, 0x1, P0 ;  /* 0x000000033b037211 */ /* 0x000fe400000f0eff */
[----:B0-----:R-:W-:-:S04]  /*7870*/  LEA R2, P0, R0, UR12, 0x2 ;  /* 0x0000000c00027c11 */ /* 0x001fc8000f8010ff */
[----:B------:R-:W-:-:S05]  /*7880*/  LEA.HI.X R3, R0, UR13, R3, 0x2, P0 ;  /* 0x0000000d00037c11 */ /* 0x000fca00080f1403 */
[----:B------:R0:W-:Y:S04]  /*7890*/  STG.E desc[UR8][R2.64], R22 ;  /* 0x0000001602007986 */ /* 0x0001e8000c101908 */
.L_x_139:
[----:B------:R-:W-:Y:S05]  /*78a0*/  BSYNC.RECONVERGENT B2 ;  /* 0x0000000000027941 */ /* 0x000fea0003800200 */
.L_x_138:
        /* <DEDUP_REMOVED lines=10> */
.L_x_143:
[----:B-----5:R-:W-:-:S04]  /*7950*/  IADD3 R0, P0, PT, R61, R2, RZ ;  /* 0x000000023d007210 */ /* 0x020fc80007f1e0ff */
[----:B------:R-:W-:Y:S02]  /*7960*/  LEA.HI.X.SX32 R3, R61, R3, 0x1, P0 ;  /* 0x000000033d037211 */ /* 0x000fe400000f0eff */
[----:B0-----:R-:W-:-:S04]  /*7970*/  LEA R2, P0, R0, UR12, 0x2 ;  /* 0x0000000c00027c11 */ /* 0x001fc8000f8010ff */
[----:B------:R-:W-:-:S05]  /*7980*/  LEA.HI.X R3, R0, UR13, R3, 0x2, P0 ;  /* 0x0000000d00037c11 */ /* 0x000fca00080f1403 */
[----:B------:R0:W-:Y:S04]  /*7990*/  STG.E desc[UR8][R2.64], R23 ;  /* 0x0000001702007986 */ /* 0x0001e8000c101908 */
.L_x_142:
[----:B------:R-:W-:Y:S05]  /*79a0*/  BSYNC.RECONVERGENT B2 ;  /* 0x0000000000027941 */ /* 0x000fea0003800200 */
.L_x_141:
        /* <DEDUP_REMOVED lines=10> */
.L_x_146:
[----:B-----5:R-:W-:-:S04]  /*7a50*/  IADD3 R0, P0, PT, R63, R2, RZ ;  /* 0x000000023f007210 */ /* 0x020fc80007f1e0ff */
[----:B------:R-:W-:Y:S02]  /*7a60*/  LEA.HI.X.SX32 R3, R63, R3, 0x1, P0 ;  /* 0x000000033f037211 */ /* 0x000fe400000f0eff */
[----:B0-----:R-:W-:-:S04]  /*7a70*/  LEA R2, P0, R0, UR12, 0x2 ;  /* 0x0000000c00027c11 */ /* 0x001fc8000f8010ff */
[----:B------:R-:W-:-:S05]  /*7a80*/  LEA.HI.X R3, R0, UR13, R3, 0x2, P0 ;  /* 0x0000000d00037c11 */ /* 0x000fca00080f1403 */
[----:B------:R0:W-:Y:S04]  /*7a90*/  STG.E desc[UR8][R2.64], R28 ;  /* 0x0000001c02007986 */ /* 0x0001e8000c101908 */
.L_x_145:
[----:B------:R-:W-:Y:S05]  /*7aa0*/  BSYNC.RECONVERGENT B2 ;  /* 0x0000000000027941 */ /* 0x000fea0003800200 */
.L_x_144:
        /* <DEDUP_REMOVED lines=10> */
.L_x_149:
[----:B-----5:R-:W-:-:S04]  /*7b50*/  IADD3 R0, P0, PT, R65, R2, RZ ;  /* 0x0000000241007210 */ /* 0x020fc80007f1e0ff */
[----:B------:R-:W-:Y:S02]  /*7b60*/  LEA.HI.X.SX32 R3, R65, R3, 0x1, P0 ;  /* 0x0000000341037211 */ /* 0x000fe400000f0eff */
[----:B0-----:R-:W-:-:S04]  /*7b70*/  LEA R2, P0, R0, UR12, 0x2 ;  /* 0x0000000c00027c11 */ /* 0x001fc8000f8010ff */
[----:B------:R-:W-:-:S05]  /*7b80*/  LEA.HI.X R3, R0, UR13, R3, 0x2, P0 ;  /* 0x0000000d00037c11 */ /* 0x000fca00080f1403 */
[----:B------:R0:W-:Y:S04]  /*7b90*/  STG.E desc[UR8][R2.64], R30 ;  /* 0x0000001e02007986 */ /* 0x0001e8000c101908 */
.L_x_148:
[----:B------:R-:W-:Y:S05]  /*7ba0*/  BSYNC.RECONVERGENT B2 ;  /* 0x0000000000027941 */ /* 0x000fea0003800200 */
.L_x_147:
        /* <DEDUP_REMOVED lines=10> */
.L_x_152:
[----:B-----5:R-:W-:-:S04]  /*7c50*/  IADD3 R0, P0, PT, R69, R2, RZ ;  /* 0x0000000245007210 */ /* 0x020fc80007f1e0ff */
[----:B------:R-:W-:Y:S02]  /*7c60*/  LEA.HI.X.SX32 R3, R69, R3, 0x1, P0 ;  /* 0x0000000345037211 */ /* 0x000fe400000f0eff */
[----:B0-----:R-:W-:-:S04]  /*7c70*/  LEA R2, P0, R0, UR12, 0x2 ;  /* 0x0000000c00027c11 */ /* 0x001fc8000f8010ff */
[----:B------:R-:W-:-:S05]  /*7c80*/  LEA.HI.X R3, R0, UR13, R3, 0x2, P0 ;  /* 0x0000000d00037c11 */ /* 0x000fca00080f1403 */
[----:B------:R0:W-:Y:S04]  /*7c90*/  STG.E desc[UR8][R2.64], R31 ;  /* 0x0000001f02007986 */ /* 0x0001e8000c101908 */
.L_x_151:
[----:B------:R-:W-:Y:S05]  /*7ca0*/  BSYNC.RECONVERGENT B2 ;  /* 0x0000000000027941 */ /* 0x000fea0003800200 */
.L_x_150:
        /* <DEDUP_REMOVED lines=10> */
.L_x_155:
[----:B-----5:R-:W-:-:S04]  /*7d50*/  IADD3 R0, P0, PT, R67, R2, RZ ;  /* 0x0000000243007210 */ /* 0x020fc80007f1e0ff */
[----:B------:R-:W-:Y:S02]  /*7d60*/  LEA.HI.X.SX32 R3, R67, R3, 0x1, P0 ;  /* 0x0000000343037211 */ /* 0x000fe400000f0eff */
[----:B0-----:R-:W-:-:S04]  /*7d70*/  LEA R2, P0, R0, UR12, 0x2 ;  /* 0x0000000c00027c11 */ /* 0x001fc8000f8010ff */
[----:B------:R-:W-:-:S05]  /*7d80*/  LEA.HI.X R3, R0, UR13, R3, 0x2, P0 ;  /* 0x0000000d00037c11 */ /* 0x000fca00080f1403 */
[----:B------:R0:W-:Y:S04]  /*7d90*/  STG.E desc[UR8][R2.64], R33 ;  /* 0x0000002102007986 */ /* 0x0001e8000c101908 */
.L_x_154:
[----:B------:R-:W-:Y:S05]  /*7da0*/  BSYNC.RECONVERGENT B2 ;  /* 0x0000000000027941 */ /* 0x000fea0003800200 */
.L_x_153:
        /* <DEDUP_REMOVED lines=10> */
.L_x_158:
[----:B-----5:R-:W-:-:S04]  /*7e50*/  IADD3 R0, P0, PT, R73, R2, RZ ;  /* 0x0000000249007210 */ /* 0x020fc80007f1e0ff */
[----:B------:R-:W-:Y:S02]  /*7e60*/  LEA.HI.X.SX32 R3, R73, R3, 0x1, P0 ;  /* 0x0000000349037211 */ /* 0x000fe400000f0eff */
[----:B0-----:R-:W-:-:S04]  /*7e70*/  LEA R2, P0, R0, UR12, 0x2 ;  /* 0x0000000c00027c11 */ /* 0x001fc8000f8010ff */
[----:B------:R-:W-:-:S05]  /*7e80*/  LEA.HI.X R3, R0, UR13, R3, 0x2, P0 ;  /* 0x0000000d00037c11 */ /* 0x000fca00080f1403 */
[----:B------:R0:W-:Y:S04]  /*7e90*/  STG.E desc[UR8][R2.64], R34 ;  /* 0x0000002202007986 */ /* 0x0001e8000c101908 */
.L_x_157:
[----:B------:R-:W-:Y:S05]  /*7ea0*/  BSYNC.RECONVERGENT B2 ;  /* 0x0000000000027941 */ /* 0x000fea0003800200 */
.L_x_156:
[----:B------:R-:W-:-:S04]  /*7eb0*/  ISETP.GE.AND P0, PT, R71, R6, PT ;  /* 0x000000064700720c */ /* 0x000fc80003f06270 */
        /* <DEDUP_REMOVED lines=8> */
.L_x_160:
[----:B-----5:R-:W-:-:S04]  /*7f40*/  IADD3 R0, P0, PT, R71, R2, RZ ;  /* 0x0000000247007210 */ /* 0x020fc80007f1e0ff */
[----:B------:R-:W-:Y:S02]  /*7f50*/  LEA.HI.X.SX32 R3, R71, R3, 0x1, P0 ;  /* 0x0000000347037211 */ /* 0x000fe400000f0eff */
[----:B0-----:R-:W-:-:S04]  /*7f60*/  LEA R2, P0, R0, UR12, 0x2 ;  /* 0x0000000c00027c11 */ /* 0x001fc8000f8010ff */
[----:B------:R-:W-:-:S05]  /*7f70*/  LEA.HI.X R3, R0, UR13, R3, 0x2, P0 ;  /* 0x0000000d00037c11 */ /* 0x000fca00080f1403 */
[----:B------:R0:W-:Y:S01]  /*7f80*/  STG.E desc[UR8][R2.64], R35 ;  /* 0x0000002302007986 */ /* 0x0001e2000c101908 */
[----:B------:R-:W-:Y:S05]  /*7f90*/  BRA `(.L_x_159) ;  /* 0x0000000800507947 */ /* 0x000fea0003800000 */
.L_x_116:
[----:B------:R-:W-:Y:S01]  /*7fa0*/  BAR.SYNC.DEFER_BLOCKING 0x0 ;  /* 0x0000000000007b1d */ /* 0x000fe20000010000 */
[----:B------:R-:W-:Y:S02]  /*7fb0*/  ISETP.NE.AND P3, PT, R2, RZ, PT ;  /* 0x000000ff0200720c */ /* 0x000fe40003f65270 */
[----:B------:R-:W-:Y:S02]  /*7fc0*/  ISETP.NE.AND P4, PT, R51, RZ, PT ;  /* 0x000000ff3300720c */ /* 0x000fe40003f85270 */
[----:B------:R-:W-:Y:S01]  /*7fd0*/  ISETP.NE.AND P5, PT, R36, RZ, PT ;  /* 0x000000ff2400720c */ /* 0x000fe20003fa5270 */
[----:B------:R-:W0:Y:S01]  /*7fe0*/  LDCU.64 UR12, c[0x0][0x390] ;  /* 0x00007200ff0c77ac */ /* 0x000e220008000a00 */
[----:B------:R-:W-:Y:S01]  /*7ff0*/  ISETP.NE.AND P6, PT, R24, RZ, PT ;  /* 0x000000ff1800720c */ /* 0x000fe20003fc5270 */
[----:B------:R-:W1:Y:S01]  /*8000*/  S2R R3, SR_TID.X ;  /* 0x0000000000037919 */ /* 0x000e620000002100 */
[----:B------:R-:W-:Y:S02]  /*8010*/  ISETP.NE.AND P0, PT, R25, RZ, PT ;  /* 0x000000ff1900720c */ /* 0x000fe40003f05270 */
[----:B------:R-:W-:-:S02]  /*8020*/  ISETP.NE.AND P1, PT, R26, RZ, PT ;  /* 0x000000ff1a00720c */ /* 0x000fc40003f25270 */
[----:B------:R-:W-:Y:S02]  /*8030*/  ISETP.NE.AND P2, PT, R27, RZ, PT ;  /* 0x000000ff1b00720c */ /* 0x000fe40003f45270 */
[----:B------:R-:W-:Y:S02]  /*8040*/  @P3 LEA R0, R75, UR4, 0x2 ;  /* 0x000000044b003c11 */ /* 0x000fe4000f8e10ff */
[----:B------:R-:W-:Y:S02]  /*8050*/  @P4 LEA R2, R77, UR4, 0x2 ;  /* 0x000000044d024c11 */ /* 0x000fe4000f8e10ff */
[----:B------:R-:W-:Y:S02]  /*8060*/  @P5 LEA R24, R55, UR4, 0x2 ;  /* 0x0000000437185c11 */ /* 0x000fe4000f8e10ff */
[----:B------:R-:W-:Y:S02]  /*8070*/  @P6 LEA R47, R47, UR4, 0x2 ;  /* 0x000000042f2f6c11 */ /* 0x000fe4000f8e10ff */
[----:B------:R-:W-:Y:S01]  /*8080*/  @P0 LEA R26, R45, UR4, 0x2 ;  /* 0x000000042d1a0c11 */ /* 0x000fe2000f8e10ff */
[----:B------:R2:W-:Y:S01]  /*8090*/  @P3 STS [R0], R49 ;  /* 0x0000003100003388 */ /* 0x0005e20000000800 */
[----:B------:R-:W-:-:S02]  /*80a0*/  ISETP.NE.AND P3, PT, R29, RZ, PT ;  /* 0x000000ff1d00720c */ /* 0x000fc40003f65270 */
[----:B------:R-:W-:Y:S01]  /*80b0*/  @P1 LEA R53, R53, UR4, 0x2 ;  /* 0x0000000435351c11 */ /* 0x000fe2000f8e10ff */
[----:B------:R3:W-:Y:S01]  /*80c0*/  @P4 STS [R2], R37 ;  /* 0x0000002502004388 */ /* 0x0007e20000000800 */
[----:B------:R-:W-:-:S03]  /*80d0*/  ISETP.NE.AND P4, PT, R32, RZ, PT ;  /* 0x000000ff2000720c */ /* 0x000fc60003f85270 */
[----:B------:R-:W-:Y:S01]  /*80e0*/  @P5 STS [R24], R5 ;  /* 0x0000000518005388 */ /* 0x000fe20000000800 */
[----:B------:R-:W-:Y:S02]  /*80f0*/  ISETP.NE.AND P5, PT, R38, RZ, PT ;  /* 0x000000ff2600720c */ /* 0x000fe40003fa5270 */
[----:B--2---:R-:W-:Y:S01]  /*8100*/  @P2 LEA R0, R57, UR4, 0x2 ;  /* 0x0000000439002c11 */ /* 0x004fe2000f8e10ff */
[----:B------:R2:W-:Y:S01]  /*8110*/  @P6 STS [R47], R4 ;  /* 0x000000042f006388 */ /* 0x0005e20000000800 */
[----:B------:R-:W-:Y:S02]  /*8120*/  ISETP.NE.AND P6, PT, R39, RZ, PT ;  /* 0x000000ff2700720c */ /* 0x000fe40003fc5270 */
[----:B------:R-:W-:Y:S01]  /*8130*/  @P3 LEA R59, R59, UR4, 0x2 ;  /* 0x000000043b3b3c11 */ /* 0x000fe2000f8e10ff */
[----:B------:R-:W-:Y:S01]  /*8140*/  @P0 STS [R26], R7 ;  /* 0x000000071a000388 */ /* 0x000fe20000000800 */
[----:B------:R-:W-:Y:S02]  /*8150*/  ISETP.NE.AND P0, PT, R40, RZ, PT ;  /* 0x000000ff2800720c */ /* 0x000fe40003f05270 */
[----:B---3--:R-:W-:Y:S01]  /*8160*/  @P4 LEA R2, R61, UR4, 0x2 ;  /* 0x000000043d024c11 */ /* 0x008fe2000f8e10ff */
[----:B------:R-:W-:Y:S01]  /*8170*/  @P1 STS [R53], R20 ;  /* 0x0000001435001388 */ /* 0x000fe20000000800 */
[----:B------:R-:W-:-:S02]  /*8180*/  ISETP.NE.AND P1, PT, R41, RZ, PT ;  /* 0x000000ff2900720c */ /* 0x000fc40003f25270 */
[----:B------:R-:W-:Y:S01]  /*8190*/  @P5 LEA R63, R63, UR4, 0x2 ;  /* 0x000000043f3f5c11 */ /* 0x000fe2000f8e10ff */
[----:B------:R3:W-:Y:S01]  /*81a0*/  @P2 STS [R0], R21 ;  /* 0x0000001500002388 */ /* 0x0007e20000000800 */
[----:B------:R-:W-:Y:S02]  /*81b0*/  ISETP.NE.AND P2, PT, R42, RZ, PT ;  /* 0x000000ff2a00720c */ /* 0x000fe40003f45270 */
[----:B------:R-:W-:Y:S01]  /*81c0*/  @P6 LEA R65, R65, UR4, 0x2 ;  /* 0x0000000441416c11 */ /* 0x000fe2000f8e10ff */
[----:B------:R4:W-:Y:S01]  /*81d0*/  @P3 STS [R59], R22 ;  /* 0x000000163b003388 */ /* 0x0009e20000000800 */
[----:B------:R-:W-:Y:S02]  /*81e0*/  ISETP.NE.AND P3, PT, R43, RZ, PT ;  /* 0x000000ff2b00720c */ /* 0x000fe40003f65270 */
[----:B--2---:R-:W-:Y:S01]  /*81f0*/  @P0 LEA R4, R69, UR4, 0x2 ;  /* 0x0000000445040c11 */ /* 0x004fe2000f8e10ff */
[----:B------:R4:W-:Y:S02]  /*8200*/  @P4 STS [R2], R23 ;  /* 0x0000001702004388 */ /* 0x0009e40000000800 */
[----:B---3--:R-:W-:-:S02]  /*8210*/  @P1 LEA R0, R67, UR4, 0x2 ;  /* 0x0000000443001c11 */ /* 0x008fc4000f8e10ff */
[----:B------:R4:W-:Y:S02]  /*8220*/  @P5 STS [R63], R28 ;  /* 0x0000001c3f005388 */ /* 0x0009e40000000800 */
[----:B------:R-:W-:Y:S02]  /*8230*/  @P2 LEA R73, R73, UR4, 0x2 ;  /* 0x0000000449492c11 */ /* 0x000fe4000f8e10ff */
[----:B------:R4:W-:Y:S02]  /*8240*/  @P6 STS [R65], R30 ;  /* 0x0000001e41006388 */ /* 0x0009e40000000800 */
[----:B------:R-:W-:Y:S02]  /*8250*/  @P3 LEA R20, R71, UR4, 0x2 ;  /* 0x0000000447143c11 */ /* 0x000fe4000f8e10ff */
[----:B------:R4:W-:Y:S01]  /*8260*/  @P0 STS [R4], R31 ;  /* 0x0000001f04000388 */ /* 0x0009e20000000800 */
[----:B-1----:R-:W-:-:S03]  /*8270*/  ISETP.GE.U32.AND P0, PT, R3, R6, PT ;  /* 0x000000060300720c */ /* 0x002fc60003f06070 */
[----:B------:R4:W-:Y:S04]  /*8280*/  @P1 STS [R0], R33 ;  /* 0x0000002100001388 */ /* 0x0009e80000000800 */
[----:B------:R4:W-:Y:S04]  /*8290*/  @P2 STS [R73], R34 ;  /* 0x0000002249002388 */ /* 0x0009e80000000800 */
[----:B------:R4:W-:Y:S01]  /*82a0*/  @P3 STS [R20], R35 ;  /* 0x0000002314003388 */ /* 0x0009e20000000800 */
[----:B------:R-:W-:Y:S06]  /*82b0*/  BAR.SYNC.DEFER_BLOCKING 0x0 ;  /* 0x0000000000007b1d */ /* 0x000fec0000010000 */
[----:B0-----:R-:W-:Y:S05]  /*82c0*/  @P0 BRA `(.L_x_159) ;  /* 0x0000000400840947 */ /* 0x001fea0003800000 */
[----:B------:R-:W-:Y:S01]  /*82d0*/  IADD3 R9, PT, PT, R11, R9, R10 ;  /* 0x000000090b097210 */ /* 0x000fe20007ffe00a */
[----:B------:R-:W-:Y:S01]  /*82e0*/  IMAD.MOV.U32 R7, RZ, RZ, R3 ;  /* 0x000000ffff077224 */ /* 0x000fe200078e0003 */
[----:B------:R-:W-:Y:S02]  /*82f0*/  BSSY.RECONVERGENT B2, `(.L_x_161) ;  /* 0x0000025000027945 */ /* 0x000fe40003800200 */
[----:B------:R-:W-:-:S04]  /*8300*/  IADD3 R9, PT, PT, R13, R9, R12 ;  /* 0x000000090d097210 */ /* 0x000fc80007ffe00c */
[----:B------:R-:W-:-:S04]  /*8310*/  IADD3 R9, PT, PT, R15, R9, R14 ;  /* 0x000000090f097210 */ /* 0x000fc80007ffe00e */
[----:B------:R-:W-:-:S04]  /*8320*/  IADD3 R9, PT, PT, R17, R9, R16 ;  /* 0x0000000911097210 */ /* 0x000fc80007ffe010 */
[----:B------:R-:W-:-:S04]  /*8330*/  IADD3 R9, PT, PT, R19, R9, R18 ;  /* 0x0000000913097210 */ /* 0x000fc80007ffe012 */
[----:B------:R-:W-:-:S04]  /*8340*/  IADD3 R8, PT, PT, R9, UR7, R8 ;  /* 0x0000000709087c10 */ /* 0x000fc8000fffe008 */
[----:B------:R-:W-:-:S05]  /*8350*/  IADD3 R12, PT, PT, R8, -0x1681, -R7 ;  /* 0xffffe97f080c7810 */ /* 0x000fca0007ffe807 */
[----:B----4-:R-:W-:-:S05]  /*8360*/  IMAD.HI.U32 R0, R12, -0x55555555, RZ ;  /* 0xaaaaaaab0c007827 */ /* 0x010fca00078e00ff */
[----:B------:R-:W-:-:S04]  /*8370*/  SHF.R.U32.HI R0, RZ, 0x8, R0 ;  /* 0x00000008ff007819 */ /* 0x000fc80000011600 */
[----:B------:R-:W-:-:S04]  /*8380*/  LOP3.LUT R2, R0, 0x3, RZ, 0xc0, !PT ;  /* 0x0000000300027812 */ /* 0x000fc800078ec0ff */
[----:B------:R-:W-:-:S13]  /*8390*/  ISETP.NE.AND P0, PT, R2, 0x3, PT ;  /* 0x000000030200780c */ /* 0x000fda0003f05270 */
[----:B------:R-:W-:Y:S05]  /*83a0*/  @!P0 BRA `(.L_x_162) ;  /* 0x0000000000648947 */ /* 0x000fea0003800000 */
[----:B------:R-:W-:Y:S01]  /*83b0*/  VIADD R0, R0, 0x1 ;  /* 0x0000000100007836 */ /* 0x000fe20000000000 */
[----:B------:R-:W-:Y:S01]  /*83c0*/  BSSY.RECONVERGENT B3, `(.L_x_162) ;  /* 0x0000017000037945 */ /* 0x000fe20003800200 */
[----:B------:R-:W-:Y:S01]  /*83d0*/  LEA R8, R7, UR4, 0x2 ;  /* 0x0000000407087c11 */ /* 0x000fe2000f8e10ff */
[----:B------:R-:W-:Y:S02]  /*83e0*/  IMAD.MOV.U32 R9, RZ, RZ, R7 ;  /* 0x000000ffff097224 */ /* 0x000fe400078e0007 */
[----:B------:R-:W-:Y:S01]  /*83f0*/  LOP3.LUT R0, R0, 0x3, RZ, 0xc0, !PT ;  /* 0x0000000300007812 */ /* 0x000fe200078ec0ff */
[----:B------:R-:W-:-:S04]  /*8400*/  IMAD.MOV.U32 R11, RZ, RZ, RZ ;  /* 0x000000ffff0b7224 */ /* 0x000fc800078e00ff */
[----:B------:R-:W-:-:S07]  /*8410*/  IMAD.MOV R0, RZ, RZ, -R0 ;  /* 0x000000ffff007224 */ /* 0x000fce00078e0a00 */
.L_x_163:
[----:B------:R-:W-:Y:S02]  /*8420*/  ISETP.NE.AND P0, PT, RZ, UR10, PT ;  /* 0x0000000aff007c0c */ /* 0x000fe4000bf05270 */
[----:B0-----:R-:W-:Y:S01]  /*8430*/  CS2R R2, SRZ ;  /* 0x0000000000027805 */ /* 0x001fe2000001ff00 */
[----:B------:R0:W1:Y:S10]  /*8440*/  LDS R13, [R8] ;  /* 0x00000000080d7984 */ /* 0x0000740000000800 */
[----:B------:R-:W2:Y:S02]  /*8450*/  @!P0 LDC.64 R4, c[0x0][0x3e0] ;  /* 0x0000f800ff048b82 */ /* 0x000ea40000000a00 */
[----:B--2---:R-:W2:Y:S01]  /*8460*/  @!P0 LDG.E.64 R2, desc[UR8][R4.64] ;  /* 0x0000000804028981 */ /* 0x004ea2000c1e1b00 */
[----:B------:R-:W-:-:S02]  /*8470*/  VIADD R0, R0, 0x1 ;  /* 0x0000000100007836 */ /* 0x000fc40000000000 */
[----:B0-----:R-:W-:Y:S01]  /*8480*/  VIADD R8, R8, 0x600 ;  /* 0x0000060008087836 */ /* 0x001fe20000000000 */
[----:B--2---:R-:W-:-:S05]  /*8490*/  IADD3 R7, P0, PT, R9, R2, RZ ;  /* 0x0000000209077210 */ /* 0x004fca0007f1e0ff */
[----:B------:R-:W-:Y:S01]  /*84a0*/  IMAD.X R10, R11, 0x1, R3, P0 ;  /* 0x000000010b0a7824 */ /* 0x000fe200000e0603 */
[----:B------:R-:W-:-:S04]  /*84b0*/  LEA R2, P0, R7, UR12, 0x2 ;  /* 0x0000000c07027c11 */ /* 0x000fc8000f8010ff */
[----:B------:R-:W-:Y:S02]  /*84c0*/  LEA.HI.X R3, R7, UR13, R10, 0x2, P0 ;  /* 0x0000000d07037c11 */ /* 0x000fe400080f140a */
[----:B------:R-:W-:Y:S02]  /*84d0*/  ISETP.NE.AND P0, PT, R0, RZ, PT ;  /* 0x000000ff0000720c */ /* 0x000fe40003f05270 */
[----:B------:R-:W-:Y:S01]  /*84e0*/  IADD3 R7, P1, PT, R9, 0x180, RZ ;  /* 0x0000018009077810 */ /* 0x000fe20007f3e0ff */
[----:B-1----:R0:W-:Y:S04]  /*84f0*/  STG.E desc[UR8][R2.64], R13 ;  /* 0x0000000d02007986 */ /* 0x0021e8000c101908 */
[----:B------:R-:W-:Y:S02]  /*8500*/  IMAD.MOV.U32 R9, RZ, RZ, R7 ;  /* 0x000000ffff097224 */ /* 0x000fe400078e0007 */
[----:B------:R-:W-:-:S04]  /*8510*/  IMAD.X R11, RZ, RZ, R11, P1 ;  /* 0x000000ffff0b7224 */ /* 0x000fc800008e060b */
[----:B------:R-:W-:Y:S05]  /*8520*/  @P0 BRA `(.L_x_163) ;  /* 0xfffffffc00bc0947 */ /* 0x000fea000383ffff */
[----:B------:R-:W-:Y:S05]  /*8530*/  BSYNC.RECONVERGENT B3 ;  /* 0x0000000000037941 */ /* 0x000fea0003800200 */
.L_x_162:
[----:B------:R-:W-:Y:S05]  /*8540*/  BSYNC.RECONVERGENT B2 ;  /* 0x0000000000027941 */ /* 0x000fea0003800200 */
.L_x_161:
[----:B------:R-:W-:-:S13]  /*8550*/  ISETP.GE.U32.AND P0, PT, R12, 0x480, PT ;  /* 0x000004800c00780c */ /* 0x000fda0003f06070 */
[----:B------:R-:W-:Y:S05]  /*8560*/  @!P0 BRA `(.L_x_159) ;  /* 0x0000000000dc8947 */ /* 0x000fea0003800000 */
[----:B------:R-:W1:Y:S01]  /*8570*/  S2UR UR6, SR_CgaCtaId ;  /* 0x00000000000679c3 */ /* 0x000e620000008800 */
[----:B------:R-:W-:Y:S01]  /*8580*/  UMOV UR5, 0x400 ;  /* 0x0000040000057882 */ /* 0x000fe20000000000 */
[----:B------:R-:W-:Y:S02]  /*8590*/  UISETP.NE.AND UP0, UPT, UR10, URZ, UPT ;  /* 0x000000ff0a00728c */ /* 0x000fe4000bf05270 */
[----:B------:R-:W-:Y:S01]  /*85a0*/  ISETP.NE.AND P0, PT, RZ, UR10, PT ;  /* 0x0000000aff007c0c */ /* 0x000fe2000bf05270 */
[----:B------:R-:W-:Y:S02]  /*85b0*/  IMAD.MOV.U32 R17, RZ, RZ, RZ ;  /* 0x000000ffff117224 */ /* 0x000fe400078e00ff */
[----:B------:R-:W-:Y:S01]  /*85c0*/  IMAD.MOV.U32 R19, RZ, RZ, RZ ;  /* 0x000000ffff137224 */ /* 0x000fe200078e00ff */
[----:B------:R-:W2:Y:S01]  /*85d0*/  LDC.64 R10, c[0x0][0x390] ;  /* 0x0000e400ff0a7b82 */ /* 0x000ea20000000a00 */
[----:B------:R-:W-:Y:S01]  /*85e0*/  PLOP3.LUT P1, PT, PT, PT, UP0, 0x80, 0x8 ;  /* 0x000000000008781c */ /* 0x000fe20003f2f008 */
[----:B-1----:R-:W-:-:S06]  /*85f0*/  ULEA UR5, UR6, UR5, 0x18 ;  /* 0x0000000506057291 */ /* 0x002fcc000f8ec0ff */
[C---:B------:R-:W-:Y:S01]  /*8600*/  LEA R0, R7.reuse, UR5, 0x2 ;  /* 0x0000000507007c11 */ /* 0x040fe2000f8e10ff */
[----:B--2---:R-:W-:-:S04]  /*8610*/  IMAD.WIDE.U32 R10, R7, 0x4, R10 ;  /* 0x00000004070a7825 */ /* 0x004fc800078e000a */
[----:B------:R-:W-:-:S07]  /*8620*/  VIADD R0, R0, 0xc00 ;  /* 0x00000c0000007836 */ /* 0x000fce0000000000 */
.L_x_164:
[----:B------:R-:W1:Y:S01]  /*8630*/  @!P1 LDC.64 R8, c[0x0][0x3e0] ;  /* 0x0000f800ff089b82 */ /* 0x000e620000000a00 */
[----:B0-----:R-:W-:Y:S01]  /*8640*/  CS2R R2, SRZ ;  /* 0x0000000000027805 */ /* 0x001fe2000001ff00 */
[----:B------:R-:W0:Y:S04]  /*8650*/  LDS R21, [R0+-0xc00] ;  /* 0xfff4000000157984 */ /* 0x000e280000000800 */
[----:B------:R-:W2:Y:S04]  /*8660*/  LDS R23, [R0+-0x600] ;  /* 0xfffa000000177984 */ /* 0x000ea80000000800 */
[----:B-1----:R-:W3:Y:S01]  /*8670*/  @!P1 LDG.E.64 R2, desc[UR8][R8.64] ;  /* 0x0000000808029981 */ /* 0x002ee2000c1e1b00 */
[----:B------:R-:W-:-:S13]  /*8680*/  PLOP3.LUT P1, PT, P0, PT, PT, 0x80, 0x8 ;  /* 0x000000000008781c */ /* 0x000fda000072f070 */
[----:B------:R-:W1:Y:S01]  /*8690*/  @!P1 LDC.64 R12, c[0x0][0x3e0] ;  /* 0x0000f800ff0c9b82 */ /* 0x000e620000000a00 */
[----:B---3--:R-:W-:-:S04]  /*86a0*/  LEA R5, P2, R2, R17, 0x2 ;  /* 0x0000001102057211 */ /* 0x008fc800078410ff */
[----:B------:R-:W-:Y:S02]  /*86b0*/  LEA.HI.X R3, R2, R19, R3, 0x2, P2 ;  /* 0x0000001302037211 */ /* 0x000fe400010f1403 */
[----:B------:R-:W-:-:S05]  /*86c0*/  IADD3 R4, P2, PT, R10, R5, RZ ;  /* 0x000000050a047210 */ /* 0x000fca0007f5e0ff */
[----:B------:R-:W-:Y:S01]  /*86d0*/  IMAD.X R5, R11, 0x1, R3, P2 ;  /* 0x000000010b057824 */ /* 0x000fe200010e0603 */
[----:B------:R-:W-:-:S04]  /*86e0*/  CS2R R2, SRZ ;  /* 0x0000000000027805 */ /* 0x000fc8000001ff00 */
[----:B0-----:R0:W-:Y:S04]  /*86f0*/  STG.E desc[UR8][R4.64], R21 ;  /* 0x0000001504007986 */ /* 0x0011e8000c101908 */
[----:B-1----:R-:W3:Y:S01]  /*8700*/  @!P1 LDG.E.64 R2, desc[UR8][R12.64] ;  /* 0x000000080c029981 */ /* 0x002ee2000c1e1b00 */
[----:B------:R-:W1:Y:S03]  /*8710*/  @!P1 LDC.64 R14, c[0x0][0x3e0] ;  /* 0x0000f800ff0e9b82 */ /* 0x000e660000000a00 */
[----:B------:R-:W4:Y:S01]  /*8720*/  LDS R21, [R0] ;  /* 0x0000000000157984 */ /* 0x000f220000000800 */
[----:B---3--:R-:W-:-:S04]  /*8730*/  LEA R9, P2, R2, R17, 0x2 ;  /* 0x0000001102097211 */ /* 0x008fc800078410ff */
[----:B------:R-:W-:Y:S02]  /*8740*/  LEA.HI.X R3, R2, R19, R3, 0x2, P2 ;  /* 0x0000001302037211 */ /* 0x000fe400010f1403 */
[----:B------:R-:W-:-:S05]  /*8750*/  IADD3 R8, P2, PT, R10, R9, RZ ;  /* 0x000000090a087210 */ /* 0x000fca0007f5e0ff */
[----:B------:R-:W-:Y:S01]  /*8760*/  IMAD.X R9, R11, 0x1, R3, P2 ;  /* 0x000000010b097824 */ /* 0x000fe200010e0603 */
[----:B------:R-:W-:-:S04]  /*8770*/  CS2R R2, SRZ ;  /* 0x0000000000027805 */ /* 0x000fc8000001ff00 */
[----:B--2---:R-:W-:Y:S04]  /*8780*/  STG.E desc[UR8][R8.64+0x600], R23 ;  /* 0x0006001708007986 */ /* 0x004fe8000c101908 */
[----:B-1----:R-:W0:Y:S01]  /*8790*/  @!P1 LDG.E.64 R2, desc[UR8][R14.64] ;  /* 0x000000080e029981 */ /* 0x002e22000c1e1b00 */
[----:B------:R-:W1:Y:S03]  /*87a0*/  @!P1 LDC.64 R12, c[0x0][0x3e0] ;  /* 0x0000f800ff0c9b82 */ /* 0x000e660000000a00 */
[----:B------:R2:W3:Y:S01]  /*87b0*/  LDS R23, [R0+0x600] ;  /* 0x0006000000177984 */ /* 0x0004e20000000800 */
[----:B0-----:R-:W-:-:S04]  /*87c0*/  LEA R5, P2, R2, R17, 0x2 ;  /* 0x0000001102057211 */ /* 0x001fc800078410ff */
[----:B------:R-:W-:Y:S02]  /*87d0*/  LEA.HI.X R3, R2, R19, R3, 0x2, P2 ;  /* 0x0000001302037211 */ /* 0x000fe400010f1403 */
[----:B------:R-:W-:-:S05]  /*87e0*/  IADD3 R4, P2, PT, R10, R5, RZ ;  /* 0x000000050a047210 */ /* 0x000fca0007f5e0ff */
[----:B------:R-:W-:Y:S01]  /*87f0*/  IMAD.X R5, R11, 0x1, R3, P2 ;  /* 0x000000010b057824 */ /* 0x000fe200010e0603 */
[----:B------:R-:W-:-:S04]  /*8800*/  CS2R R2, SRZ ;  /* 0x0000000000027805 */ /* 0x000fc8000001ff00 */
[----:B----4-:R0:W-:Y:S04]  /*8810*/  STG.E desc[UR8][R4.64+0xc00], R21 ;  /* 0x000c001504007986 */ /* 0x0101e8000c101908 */
[----:B-1----:R-:W4:Y:S01]  /*8820*/  @!P1 LDG.E.64 R2, desc[UR8][R12.64] ;  /* 0x000000080c029981 */ /* 0x002f22000c1e1b00 */
        /* <DEDUP_REMOVED lines=11> */
.L_x_159:
[----:B------:R-:W-:Y:S05]  /*88e0*/  BSYNC.RECONVERGENT B0 ;  /* 0x0000000000007941 */ /* 0x000fea0003800200 */
.L_x_115:
[----:B------:R-:W-:Y:S05]  /*88f0*/  BRA `(.L_x_165) ;  /* 0x00000038001c7947 */ /* 0x000fea0003800000 */
.L_x_114:
        /* <DEDUP_REMOVED lines=11> */
[C-C-:B------:R-:W-:Y:S01]  /*89b0*/  IADD3 R18, P2, P3, R17.reuse, UR4, R2.reuse ;  /* 0x0000000411127c10 */ /* 0x140fe2000fb5e002 */
[C---:B------:R-:W-:Y:S01]  /*89c0*/  VIADD R3, R17.reuse, 0x20 ;  /* 0x0000002011037836 */ /* 0x040fe20000000000 */
[CC--:B------:R-:W-:Y:S01]  /*89d0*/  ISETP.GE.AND P1, PT, R17.reuse, R0.reuse, PT ;  /* 0x000000001100720c */ /* 0x0c0fe20003f26270 */
[----:B------:R-:W-:Y:S01]  /*89e0*/  VIADD R23, R17, 0xa0 ;  /* 0x000000a011177836 */ /* 0x000fe20000000000 */
[-C--:B------:R-:W-:Y:S01]  /*89f0*/  ISETP.GE.AND P4, PT, R5, R0.reuse, PT ;  /* 0x000000000500720c */ /* 0x080fe20003f86270 */
[----:B------:R-:W-:Y:S01]  /*8a00*/  VIADD R5, R17, 0x60 ;  /* 0x0000006011057836 */ /* 0x000fe20000000000 */
[-C--:B------:R-:W-:Y:S01]  /*8a10*/  ISETP.GE.AND P0, PT, R3, R0.reuse, PT ;  /* 0x000000000300720c */ /* 0x080fe20003f06270 */
[----:B------:R-:W-:Y:S01]  /*8a20*/  VIADD R25, R17, 0xc0 ;  /* 0x000000c011197836 */ /* 0x000fe20000000000 */
[----:B------:R-:W-:Y:S02]  /*8a30*/  SHF.R.S32.HI R3, RZ, 0x1f, R2 ;  /* 0x0000001fff037819 */ /* 0x000fe40000011402 */
[----:B------:R-:W-:Y:S01]  /*8a40*/  ISETP.GE.AND P6, PT, R5, R0, PT ;  /* 0x000000000500720c */ /* 0x000fe20003fc6270 */
[----:B------:R-:W-:Y:S01]  /*8a50*/  VIADD R5, R17, 0x80 ;  /* 0x0000008011057836 */ /* 0x000fe20000000000 */
[----:B------:R-:W-:-:S02]  /*8a60*/  IADD3.X R3, PT, PT, RZ, UR5, R3, P2, P3 ;  /* 0x00000005ff037c10 */ /* 0x000fc400097e6403 */
[C---:B---3--:R-:W-:Y:S02]  /*8a70*/  LEA R4, P2, R18.reuse, UR10, 0x2 ;  /* 0x0000000a12047c11 */ /* 0x048fe4000f8410ff */
[-C--:B------:R-:W-:Y:S02]  /*8a80*/  ISETP.GE.AND P5, PT, R5, R0.reuse, PT ;  /* 0x000000000500720c */ /* 0x080fe40003fa6270 */
[----:B------:R-:W-:Y:S01]  /*8a90*/  LEA.HI.X R5, R18, UR11, R3, 0x2, P2 ;  /* 0x0000000b12057c11 */ /* 0x000fe200090f1403 */
[----:B------:R-:W-:Y:S01]  /*8aa0*/  VIADD R3, R17, 0xe0 ;  /* 0x000000e011037836 */ /* 0x000fe20000000000 */
        /* <DEDUP_REMOVED lines=17> */
[C---:B------:R-:W-:Y:S02]  /*8bc0*/  VIADD R3, R17.reuse, 0x1a0 ;  /* 0x000001a011037836 */ /* 0x040fe40000000000 */
[----:B------:R-:W-:Y:S01]  /*8bd0*/  VIADD R17, R17, 0x1c0 ;  /* 0x000001c011117836 */ /* 0x000fe20000000000 */
[----:B------:R-:W5:Y:S01]  /*8be0*/  @!P3 LDG.E R10, desc[UR8][R4.64+0x280] ;  /* 0x00028008040ab981 */ /* 0x000f62000c1e1900 */
[----:B------:R-:W-:-:S03]  /*8bf0*/  ISETP.GE.AND P3, PT, R23, R0, PT ;  /* 0x000000001700720c */ /* 0x000fc60003f66270 */
        /* <DEDUP_REMOVED lines=14> */
[----:B------:R-:W1:Y:S01]  /*8ce0*/  S2R R48, SR_LANEID ;  /* 0x0000000000307919 */ /* 0x000e620000000000 */
[----:B0-----:R-:W-:-:S05]  /*8cf0*/  IMAD R5, R16, 0xf, RZ ;  /* 0x0000000f10057824 */ /* 0x001fca00078e02ff */
[----:B------:R-:W-:Y:S01]  /*8d00*/  ISETP.GE.AND P0, PT, R5, R0, PT ;  /* 0x000000000500720c */ /* 0x000fe20003f06270 */
[----:B-1----:R-:W-:Y:S01]  /*8d10*/  ULEA UR4, UR5, UR4, 0x18 ;  /* 0x0000000405047291 */ /* 0x002fe2000f8ec0ff */
[----:B------:R-:W-:-:S05]  /*8d20*/  IMAD R17, R3, 0x1e0, R48 ;  /* 0x000001e003117824 */ /* 0x000fca00078e0230 */
[----:B------:R-:W-:-:S05]  /*8d30*/  LEA R23, R17, UR4, 0x2 ;  /* 0x0000000411177c11 */ /* 0x000fca000f8e10ff */
[----:B--2---:R0:W-:Y:S04]  /*8d40*/  STS [R23], R2 ;  /* 0x0000000217007388 */ /* 0x0041e80000000800 */
[----:B---3--:R-:W-:Y:S04]  /*8d50*/  STS [R23+0x80], R6 ;  /* 0x0000800617007388 */ /* 0x008fe80000000800 */
[----:B----4-:R1:W-:Y:S01]  /*8d60*/  STS [R23+0x100], R7 ;  /* 0x0001000717007388 */ /* 0x0103e20000000800 */
[----:B0-----:R-:W-:-:S03]  /*8d70*/  IMAD R2, R48, 0x38, R23 ;  /* 0x0000003830027824 */ /* 0x001fc600078e0217 */
[----:B-----5:R-:W-:Y:S04]  /*8d80*/  STS [R23+0x180], R8 ;  /* 0x0001800817007388 */ /* 0x020fe80000000800 */
[----:B------:R0:W-:Y:S01]  /*8d90*/  STS [R23+0x200], R9 ;  /* 0x0002000917007388 */ /* 0x0001e20000000800 */
[----:B-1----:R-:W-:-:S03]  /*8da0*/  VIADD R7, R5, 0x1 ;  /* 0x0000000105077836 */ /* 0x002fc60000000000 */
[----:B------:R-:W-:Y:S02]  /*8db0*/  STS [R23+0x280], R10 ;  /* 0x0002800a17007388 */ /* 0x000fe40000000800 */
[-C--:B------:R-:W-:Y:S02]  /*8dc0*/  ISETP.GE.AND P1, PT, R7, R0.reuse, PT ;  /* 0x000000000700720c */ /* 0x080fe40003f26270 */
[----:B------:R1:W-:Y:S01]  /*8dd0*/  STS [R23+0x300], R11 ;  /* 0x0003000b17007388 */ /* 0x0003e20000000800 */
[----:B0-----:R-:W-:Y:S01]  /*8de0*/  VIADD R9, R5, 0x2 ;  /* 0x0000000205097836 */ /* 0x001fe20000000000 */
[----:B------:R-:W0:Y:S02]  /*8df0*/  @!P0 LDC.64 R6, c[0x0][0x3a8] ;  /* 0x0000ea00ff068b82 */ /* 0x000e240000000a00 */
[----:B------:R-:W-:Y:S02]  /*8e00*/  STS [R23+0x380], R12 ;  /* 0x0003800c17007388 */ /* 0x000fe40000000800 */
[----:B------:R-:W-:-:S02]  /*8e10*/  ISETP.GE.AND P2, PT, R9, R0, PT ;  /* 0x000000000900720c */ /* 0x000fc40003f46270 */
[----:B------:R-:W-:Y:S03]  /*8e20*/  STS [R23+0x400], R13 ;  /* 0x0004000d17007388 */ /* 0x000fe60000000800 */
[----:B------:R-:W2:Y:S01]  /*8e30*/  @!P1 LDC.64 R8, c[0x0][0x3a8] ;  /* 0x0000ea00ff089b82 */ /* 0x000ea20000000a00 */
[----:B------:R-:W-:Y:S04]  /*8e40*/  STS [R23+0x480], R14 ;  /* 0x0004800e17007388 */ /* 0x000fe80000000800 */
[----:B------:R3:W-:Y:S03]  /*8e50*/  STS [R23+0x500], R15 ;  /* 0x0005000f17007388 */ /* 0x0007e60000000800 */
[----:B-1----:R-:W1:Y:S01]  /*8e60*/  @!P2 LDC.64 R10, c[0x0][0x3a8] ;  /* 0x0000ea00ff0aab82 */ /* 0x002e620000000a00 */
[----:B------:R-:W-:Y:S04]  /*8e70*/  STS [R23+0x580], R19 ;  /* 0x0005801317007388 */ /* 0x000fe80000000800 */
[----:B------:R-:W-:Y:S03]  /*8e80*/  STS [R23+0x600], R20 ;  /* 0x0006001417007388 */ /* 0x000fe60000000800 */
[----:B---3--:R-:W3:Y:S01]  /*8e90*/  @!P0 LDC R15, c[0x0][0x3b0] ;  /* 0x0000ec00ff0f8b82 */ /* 0x008ee20000000800 */
[----:B------:R-:W-:Y:S04]  /*8ea0*/  STS [R23+0x680], R21 ;  /* 0x0006801517007388 */ /* 0x000fe80000000800 */
[----:B------:R4:W-:Y:S01]  /*8eb0*/  STS [R23+0x700], R22 ;  /* 0x0007001617007388 */ /* 0x0009e20000000800 */
[----:B------:R-:W-:-:S03]  /*8ec0*/  NOP ;  /* 0x0000000000007918 */ /* 0x000fc60000000000 */
[----:B------:R-:W0:Y:S01]  /*8ed0*/  LDS R17, [R2] ;  /* 0x0000000002117984 */ /* 0x000e220000000800 */
[----:B------:R-:W5:Y:S03]  /*8ee0*/  @!P1 LDC R25, c[0x0][0x3b0] ;  /* 0x0000ec00ff199b82 */ /* 0x000f660000000800 */
[----:B------:R-:W2:Y:S04]  /*8ef0*/  LDS R18, [R2+0x4] ;  /* 0x0000040002127984 */ /* 0x000ea80000000800 */
[----:B------:R-:W1:Y:S01]  /*8f00*/  LDS R19, [R2+0x8] ;  /* 0x0000080002137984 */ /* 0x000e620000000800 */
[----:B------:R-:W5:Y:S01]  /*8f10*/  @!P2 LDC R27, c[0x0][0x3b0] ;  /* 0x0000ec00ff1bab82 */ /* 0x000f620000000800 */
[----:B------:R-:W-:-:S02]  /*8f20*/  VIADD R13, R5, 0x3 ;  /* 0x00000003050d7836 */ /* 0x000fc40000000000 */
[----:B------:R-:W5:Y:S04]  /*8f30*/  LDS R20, [R2+0xc] ;  /* 0x00000c0002147984 */ /* 0x000f680000000800 */
[----:B------:R-:W5:Y:S01]  /*8f40*/  LDS R21, [R2+0x10] ;  /* 0x0000100002157984 */ /* 0x000f620000000800 */
[----:B----4-:R-:W-:-:S03]  /*8f50*/  IMAD.MOV.U32 R22, RZ, RZ, 0x1 ;  /* 0x00000001ff167424 */ /* 0x010fc600078e00ff */
[----:B------:R-:W4:Y:S04]  /*8f60*/  LDS R23, [R2+0x14] ;  /* 0x0000140002177984 */ /* 0x000f280000000800 */
[----:B------:R-:W4:Y:S04]  /*8f70*/  LDS R24, [R2+0x18] ;  /* 0x0000180002187984 */ /* 0x000f280000000800 */
[----:B------:R-:W4:Y:S04]  /*8f80*/  LDS R26, [R2+0x1c] ;  /* 0x00001c00021a7984 */ /* 0x000f280000000800 */
[----:B------:R-:W4:Y:S01]  /*8f90*/  LDS R28, [R2+0x20] ;  /* 0x00002000021c7984 */ /* 0x000f220000000800 */
[----:B------:R-:W-:-:S03]  /*8fa0*/  IMAD.MOV.U32 R30, RZ, RZ, 0x1 ;  /* 0x00000001ff1e7424 */ /* 0x000fc600078e00ff */
[----:B------:R-:W-:Y:S01]  /*8fb0*/  LDS R35, [R2+0x28] ;  /* 0x0000280002237984 */ /* 0x000fe20000000800 */
[----:B0-----:R-:W-:-:S03]  /*8fc0*/  @!P0 IMAD.WIDE R6, R17, 0x4, R6 ;  /* 0x0000000411068825 */ /* 0x001fc600078e0206 */
[----:B------:R-:W-:Y:S01]  /*8fd0*/  LDS R36, [R2+0x2c] ;  /* 0x00002c0002247984 */ /* 0x000fe20000000800 */
[----:B--2---:R-:W-:-:S03]  /*8fe0*/  @!P1 IMAD.WIDE R8, R18, 0x4, R8 ;  /* 0x0000000412089825 */ /* 0x004fc600078e0208 */
[----:B------:R-:W-:Y:S04]  /*8ff0*/  LDS R38, [R2+0x30] ;  /* 0x0000300002267984 */ /* 0x000fe80000000800 */
[----:B------:R0:W3:Y:S01]  /*9000*/  @!P0 LDG.E R6, desc[UR8][R6.64] ;  /* 0x0000000806068981 */ /* 0x0000e2000c1e1900 */
[----:B-1----:R-:W-:-:S03]  /*9010*/  @!P2 IMAD.WIDE R10, R19, 0x4, R10 ;  /* 0x00000004130aa825 */ /* 0x002fc600078e020a */
[----:B------:R1:W5:Y:S04]  /*9020*/  @!P1 LDG.E R8, desc[UR8][R8.64] ;  /* 0x0000000808089981 */ /* 0x000368000c1e1900 */
[----:B------:R2:W4:Y:S01]  /*9030*/  @!P2 LDG.E R10, desc[UR8][R10.64] ;  /* 0x000000080a0aa981 */ /* 0x000522000c1e1900 */
[-C--:B------:R-:W-:Y:S01]  /*9040*/  ISETP.GE.AND P3, PT, R13, R0.reuse, PT ;  /* 0x000000000d00720c */ /* 0x080fe20003f66270 */
[C---:B------:R-:W-:Y:S02]  /*9050*/  VIADD R13, R5.reuse, 0x4 ;  /* 0x00000004050d7836 */ /* 0x040fe40000000000 */
[C---:B0-----:R-:W-:Y:S01]  /*9060*/  VIADD R7, R5.reuse, 0x5 ;  /* 0x0000000505077836 */ /* 0x041fe20000000000 */
[----:B------:R-:W-:Y:S01]  /*9070*/  LDS R39, [R2+0x34] ;  /* 0x0000340002277984 */ /* 0x000fe20000000800 */
[----:B-1----:R-:W-:Y:S01]  /*9080*/  VIADD R9, R5, 0x6 ;  /* 0x0000000605097836 */ /* 0x002fe20000000000 */
[----:B------:R-:W-:-:S02]  /*9090*/  ISETP.GE.AND P4, PT, R13, R0, PT ;  /* 0x000000000d00720c */ /* 0x000fc40003f86270 */
[----:B------:R-:W-:Y:S01]  /*90a0*/  ISETP.GE.AND P5, PT, R7, R0, PT ;  /* 0x000000000700720c */ /* 0x000fe20003fa6270 */
[C---:B--2---:R-:W-:Y:S01]  /*90b0*/  VIADD R11, R5.reuse, 0x7 ;  /* 0x00000007050b7836 */ /* 0x044fe20000000000 */
[----:B------:R-:W-:Y:S09]  /*90c0*/  LDS R40, [R2+0x38] ;  /* 0x0000380002287984 */ /* 0x000ff20000000800 */
[----:B------:R-:W0:Y:S01]  /*90d0*/  @!P4 LDC R29, c[0x0][0x3b0] ;  /* 0x0000ec00ff1dcb82 */ /* 0x000e220000000800 */
[----:B---3--:R-:W-:Y:S01]  /*90e0*/  @!P0 ISETP.GE.U32.AND P6, PT, R6, R15, PT ;  /* 0x0000000f0600820c */ /* 0x008fe20003fc6070 */
[----:B------:R-:W-:-:S06]  /*90f0*/  VIADD R15, R5, 0x8 ;  /* 0x00000008050f7836 */ /* 0x000fcc0000000000 */
[----:B------:R-:W1:Y:S01]  /*9100*/  @!P3 LDC.64 R6, c[0x0][0x3a8] ;  /* 0x0000ea00ff06bb82 */ /* 0x000e620000000a00 */
[----:B------:R-:W-:Y:S02]  /*9110*/  @!P0 SEL R22, RZ, 0x1, P6 ;  /* 0x00000001ff168807 */ /* 0x000fe40003000000 */
[-C--:B------:R-:W-:Y:S02]  /*9120*/  ISETP.GE.AND P0, PT, R9, R0.reuse, PT ;  /* 0x000000000900720c */ /* 0x080fe40003f06270 */
[----:B-----5:R-:W-:Y:S01]  /*9130*/  @!P1 ISETP.GE.U32.AND P6, PT, R8, R25, PT ;  /* 0x000000190800920c */ /* 0x020fe20003fc6070 */
[----:B------:R-:W-:Y:S02]  /*9140*/  IMAD.MOV.U32 R25, RZ, RZ, 0x1 ;  /* 0x00000001ff197424 */ /* 0x000fe400078e00ff */
[----:B------:R-:W2:Y:S01]  /*9150*/  @!P4 LDC.64 R8, c[0x0][0x3a8] ;  /* 0x0000ea00ff08cb82 */ /* 0x000ea20000000a00 */
[----:B------:R-:W-:Y:S02]  /*9160*/  @!P1 SEL R25, RZ, 0x1, P6 ;  /* 0x00000001ff199807 */ /* 0x000fe40003000000 */
[----:B------:R-:W-:-:S02]  /*9170*/  ISETP.GE.AND P1, PT, R11, R0, PT ;  /* 0x000000000b00720c */ /* 0x000fc40003f26270 */
[----:B----4-:R-:W-:Y:S01]  /*9180*/  @!P2 ISETP.GE.U32.AND P6, PT, R10, R27, PT ;  /* 0x0000001b0a00a20c */ /* 0x010fe20003fc6070 */
[----:B------:R-:W-:Y:S02]  /*9190*/  IMAD.MOV.U32 R27, RZ, RZ, 0x1 ;  /* 0x00000001ff1b7424 */ /* 0x000fe400078e00ff */
[----:B------:R-:W3:Y:S01]  /*91a0*/  @!P5 LDC.64 R10, c[0x0][0x3a8] ;  /* 0x0000ea00ff0adb82 */ /* 0x000ee20000000a00 */
[----:B------:R-:W-:Y:S02]  /*91b0*/  @!P2 SEL R27, RZ, 0x1, P6 ;  /* 0x00000001ff1ba807 */ /* 0x000fe40003000000 */
[----:B------:R-:W-:-:S05]  /*91c0*/  ISETP.GE.AND P2, PT, R15, R0, PT ;  /* 0x000000000f00720c */ /* 0x000fca0003f46270 */
[----:B------:R-:W4:Y:S01]  /*91d0*/  @!P0 LDC.64 R12, c[0x0][0x3a8] ;  /* 0x0000ea00ff0c8b82 */ /* 0x000f220000000a00 */
[----:B-1----:R-:W-:-:S06]  /*91e0*/  @!P3 IMAD.WIDE R6, R20, 0x4, R6 ;  /* 0x000000041406b825 */ /* 0x002fcc00078e0206 */
[----:B------:R1:W5:Y:S01]  /*91f0*/  @!P3 LDG.E R6, desc[UR8][R6.64] ;  /* 0x000000080606b981 */ /* 0x000362000c1e1900 */
[----:B------:R-:W0:Y:S01]  /*9200*/  @!P1 LDC.64 R14, c[0x0][0x3a8] ;  /* 0x0000ea00ff0e9b82 */ /* 0x000e220000000a00 */
[----:B--2---:R-:W-:-:S06]  /*9210*/  @!P4 IMAD.WIDE R8, R21, 0x4, R8 ;  /* 0x000000041508c825 */ /* 0x004fcc00078e0208 */
[----:B------:R2:W5:Y:S01]  /*9220*/  @!P4 LDG.E R8, desc[UR8][R8.64] ;  /* 0x000000080808c981 */ /* 0x000562000c1e1900 */
[----:B------:R-:W2:Y:S01]  /*9230*/  @!P2 LDC.64 R32, c[0x0][0x3a8] ;  /* 0x0000ea00ff20ab82 */ /* 0x000ea20000000a00 */
[----:B---3--:R-:W-:-:S06]  /*9240*/  @!P5 IMAD.WIDE R10, R23, 0x4, R10 ;  /* 0x00000004170ad825 */ /* 0x008fcc00078e020a */
[----:B------:R3:W5:Y:S01]  /*9250*/  @!P5 LDG.E R10, desc[UR8][R10.64] ;  /* 0x000000080a0ad981 */ /* 0x000762000c1e1900 */
[----:B----4-:R-:W-:Y:S01]  /*9260*/  @!P0 IMAD.WIDE R12, R24, 0x4, R12 ;  /* 0x00000004180c8825 */ /* 0x010fe200078e020c */
[----:B-1----:R-:W5:Y:S05]  /*9270*/  @!P3 LDC R7, c[0x0][0x3b0] ;  /* 0x0000ec00ff07bb82 */ /* 0x002f6a0000000800 */
[----:B------:R-:W4:Y:S01]  /*9280*/  @!P0 LDG.E R12, desc[UR8][R12.64] ;  /* 0x000000080c0c8981 */ /* 0x000f22000c1e1900 */
[----:B0-----:R-:W-:Y:S02]  /*9290*/  @!P1 IMAD.WIDE R14, R26, 0x4, R14 ;  /* 0x000000041a0e9825 */ /* 0x001fe400078e020e */
[----:B--2---:R-:W0:Y:S04]  /*92a0*/  @!P5 LDC R9, c[0x0][0x3b0] ;  /* 0x0000ec00ff09db82 */ /* 0x004e280000000800 */
[----:B------:R-:W2:Y:S01]  /*92b0*/  @!P1 LDG.E R14, desc[UR8][R14.64] ;  /* 0x000000080e0e9981 */ /* 0x000ea2000c1e1900 */
[----:B------:R-:W-:-:S03]  /*92c0*/  @!P2 IMAD.WIDE R32, R28, 0x4, R32 ;  /* 0x000000041c20a825 */ /* 0x000fc600078e0220 */
[----:B------:R-:W4:Y:S02]  /*92d0*/  @!P0 LDC R31, c[0x0][0x3b0] ;  /* 0x0000ec00ff1f8b82 */ /* 0x000f240000000800 */
[----:B------:R1:W2:Y:S06]  /*92e0*/  @!P2 LDG.E R4, desc[UR8][R32.64] ;  /* 0x000000082004a981 */ /* 0x0002ac000c1e1900 */
[----:B---3--:R-:W2:Y:S01]  /*92f0*/  @!P1 LDC R11, c[0x0][0x3b0] ;  /* 0x0000ec00ff0b9b82 */ /* 0x008ea20000000800 */
[----:B-1----:R-:W1:Y:S07]  /*9300*/  LDS R33, [R2+0x24] ;  /* 0x0000240002217984 */ /* 0x002e6e0000000800 */
[----:B------:R-:W3:Y:S01]  /*9310*/  @!P2 LDC R13, c[0x0][0x3b0] ;  /* 0x0000ec00ff0dab82 */ /* 0x000ee20000000800 */
[----:B------:R-:W-:-:S02]  /*9320*/  IMAD.MOV.U32 R32, RZ, RZ, 0x1 ;  /* 0x00000001ff207424 */ /* 0x000fc400078e00ff */
[----:B------:R-:W-:Y:S02]  /*9330*/  IMAD.MOV.U32 R34, RZ, RZ, 0x1 ;  /* 0x00000001ff227424 */ /* 0x000fe400078e00ff */
[----:B------:R-:W-:Y:S01]  /*9340*/  IMAD.MOV.U32 R37, RZ, RZ, 0x1 ;  /* 0x00000001ff257424 */ /* 0x000fe200078e00ff */
[----:B-----5:R-:W-:Y:S01]  /*9350*/  @!P3 ISETP.GE.U32.AND P6, PT, R6, R7, PT ;  /* 0x000000070600b20c */ /* 0x020fe20003fc6070 */
[----:B------:R-:W-:-:S03]  /*9360*/  VIADD R7, R5, 0x9 ;  /* 0x0000000905077836 */ /* 0x000fc60000000000 */
[----:B------:R-:W-:Y:S02]  /*9370*/  @!P3 SEL R30, RZ, 0x1, P6 ;  /* 0x00000001ff1eb807 */ /* 0x000fe40003000000 */
[----:B------:R-:W-:Y:S01]  /*9380*/  @!P4 ISETP.GE.U32.AND P6, PT, R8, R29, PT ;  /* 0x0000001d0800c20c */ /* 0x000fe20003fc6070 */
[----:B------:R-:W-:Y:S01]  /*9390*/  IMAD.MOV.U32 R29, RZ, RZ, 0x1 ;  /* 0x00000001ff1d7424 */ /* 0x000fe200078e00ff */
[----:B------:R-:W-:Y:S02]  /*93a0*/  ISETP.GE.AND P3, PT, R7, R0, PT ;  /* 0x000000000700720c */ /* 0x000fe40003f66270 */
[----:B------:R-:W-:Y:S01]  /*93b0*/  @!P4 SEL R29, RZ, 0x1, P6 ;  /* 0x00000001ff1dc807 */ /* 0x000fe20003000000 */
[C---:B------:R-:W-:Y:S01]  /*93c0*/  VIADD R7, R5.reuse, 0xa ;  /* 0x0000000a05077836 */ /* 0x040fe20000000000 */
[----:B0-----:R-:W-:Y:S01]  /*93d0*/  @!P5 ISETP.GE.U32.AND P6, PT, R10, R9, PT ;  /* 0x000000090a00d20c */ /* 0x001fe20003fc6070 */
[----:B------:R-:W-:Y:S01]  /*93e0*/  VIADD R9, R5, 0xb ;  /* 0x0000000b05097836 */ /* 0x000fe20000000000 */
[----:B----4-:R-:W-:Y:S01]  /*93f0*/  @!P0 ISETP.GE.U32.AND P4, PT, R12, R31, PT ;  /* 0x0000001f0c00820c */ /* 0x010fe20003f86070 */
[----:B------:R-:W-:Y:S01]  /*9400*/  IMAD.MOV.U32 R31, RZ, RZ, 0x1 ;  /* 0x00000001ff1f7424 */ /* 0x000fe200078e00ff */
[----:B------:R-:W-:-:S02]  /*9410*/  @!P5 SEL R32, RZ, 0x1, P6 ;  /* 0x00000001ff20d807 */ /* 0x000fc40003000000 */
[----:B------:R-:W-:Y:S02]  /*9420*/  @!P0 SEL R31, RZ, 0x1, P4 ;  /* 0x00000001ff1f8807 */ /* 0x000fe40002000000 */
[-C--:B------:R-:W-:Y:S01]  /*9430*/  ISETP.GE.AND P6, PT, R7, R0.reuse, PT ;  /* 0x000000000700720c */ /* 0x080fe20003fc6270 */
[----:B------:R-:W-:Y:S01]  /*9440*/  VIADD R7, R5, 0xc ;  /* 0x0000000c05077836 */ /* 0x000fe20000000000 */
[-C--:B------:R-:W-:Y:S01]  /*9450*/  ISETP.GE.AND P5, PT, R9, R0.reuse, PT ;  /* 0x000000000900720c */ /* 0x080fe20003fa6270 */
[C---:B------:R-:W-:Y:S01]  /*9460*/  VIADD R9, R5.reuse, 0xd ;  /* 0x0000000d05097836 */ /* 0x040fe20000000000 */
[----:B--2---:R-:W-:Y:S01]  /*9470*/  @!P1 ISETP.GE.U32.AND P4, PT, R14, R11, PT ;  /* 0x0000000b0e00920c */ /* 0x004fe20003f86070 */
[----:B------:R-:W-:Y:S01]  /*9480*/  VIADD R5, R5, 0xe ;  /* 0x0000000e05057836 */ /* 0x000fe20000000000 */
[----:B------:R-:W-:Y:S02]  /*9490*/  ISETP.GE.AND P0, PT, R7, R0, PT ;  /* 0x000000000700720c */ /* 0x000fe40003f06270 */
[----:B------:R-:W-:-:S02]  /*94a0*/  @!P1 SEL R34, RZ, 0x1, P4 ;  /* 0x00000001ff229807 */ /* 0x000fc40002000000 */
[----:B---3--:R-:W-:Y:S02]  /*94b0*/  @!P2 ISETP.GE.U32.AND P4, PT, R4, R13, PT ;  /* 0x0000000d0400a20c */ /* 0x008fe40003f86070 */
[-C--:B------:R-:W-:Y:S01]  /*94c0*/  ISETP.GE.AND P1, PT, R9, R0.reuse, PT ;  /* 0x000000000900720c */ /* 0x080fe20003f26270 */
[----:B------:R-:W1:Y:S01]  /*94d0*/  @!P3 LDC.64 R12, c[0x0][0x3a8] ;  /* 0x0000ea00ff0cbb82 */ /* 0x000e620000000a00 */
[----:B------:R-:W-:Y:S02]  /*94e0*/  @!P2 SEL R37, RZ, 0x1, P4 ;  /* 0x00000001ff25a807 */ /* 0x000fe40002000000 */
[----:B------:R-:W-:-:S05]  /*94f0*/  ISETP.GE.AND P2, PT, R5, R0, PT ;  /* 0x000000000500720c */ /* 0x000fca0003f46270 */
[----:B------:R-:W0:Y:S08]  /*9500*/  @!P6 LDC.64 R14, c[0x0][0x3a8] ;  /* 0x0000ea00ff0eeb82 */ /* 0x000e300000000a00 */
[----:B------:R-:W2:Y:S08]  /*9510*/  @!P5 LDC.64 R10, c[0x0][0x3a8] ;  /* 0x0000ea00ff0adb82 */ /* 0x000eb00000000a00 */
[----:B------:R-:W3:Y:S08]  /*9520*/  @!P0 LDC.64 R8, c[0x0][0x3a8] ;  /* 0x0000ea00ff088b82 */ /* 0x000ef00000000a00 */
[----:B------:R-:W4:Y:S08]  /*9530*/  @!P1 LDC.64 R6, c[0x0][0x3a8] ;  /* 0x0000ea00ff069b82 */ /* 0x000f300000000a00 */
[----:B------:R-:W5:Y:S01]  /*9540*/  @!P2 LDC.64 R4, c[0x0][0x3a8] ;  /* 0x0000ea00ff04ab82 */ /* 0x000f620000000a00 */
[----:B-1----:R-:W-:-:S04]  /*9550*/  @!P3 IMAD.WIDE R12, R33, 0x4, R12 ;  /* 0x00000004210cb825 */ /* 0x002fc800078e020c */
[----:B0-----:R-:W-:Y:S02]  /*9560*/  @!P6 IMAD.WIDE R14, R35, 0x4, R14 ;  /* 0x00000004230ee825 */ /* 0x001fe400078e020e */
[----:B------:R0:W5:Y:S01]  /*9570*/  @!P3 LDG.E R12, desc[UR8][R12.64] ;  /* 0x000000080c0cb981 */ /* 0x000162000c1e1900 */
[----:B------:R-:W1:Y:S01]  /*9580*/  @!P6 LDC R43, c[0x0][0x3b0] ;  /* 0x0000ec00ff2beb82 */ /* 0x000e620000000800 */
[----:B--2---:R-:W-:Y:S02]  /*9590*/  @!P5 IMAD.WIDE R10, R36, 0x4, R10 ;  /* 0x00000004240ad825 */ /* 0x004fe400078e020a */
[----:B------:R2:W1:Y:S02]  /*95a0*/  @!P6 LDG.E R14, desc[UR8][R14.64] ;  /* 0x000000080e0ee981 */ /* 0x000464000c1e1900 */
[----:B---3--:R-:W-:Y:S02]  /*95b0*/  @!P0 IMAD.WIDE R8, R38, 0x4, R8 ;  /* 0x0000000426088825 */ /* 0x008fe400078e0208 */
[----:B------:R3:W3:Y:S01]  /*95c0*/  @!P5 LDG.E R10, desc[UR8][R10.64] ;  /* 0x000000080a0ad981 */ /* 0x0006e2000c1e1900 */
[----:B------:R-:W1:Y:S01]  /*95d0*/  @!P5 LDC R45, c[0x0][0x3b0] ;  /* 0x0000ec00ff2ddb82 */ /* 0x000e620000000800 */
[----:B----4-:R-:W-:-:S02]  /*95e0*/  @!P1 IMAD.WIDE R6, R39, 0x4, R6 ;  /* 0x0000000427069825 */ /* 0x010fc400078e0206 */
[----:B------:R-:W4:Y:S04]  /*95f0*/  @!P0 LDG.E R8, desc[UR8][R8.64] ;  /* 0x0000000808088981 */ /* 0x000f28000c1e1900 */
[----:B------:R-:W4:Y:S01]  /*9600*/  @!P1 LDG.E R6, desc[UR8][R6.64] ;  /* 0x0000000806069981 */ /* 0x000f22000c1e1900 */
[----:B-----5:R-:W-:Y:S01]  /*9610*/  @!P2 IMAD.WIDE R4, R40, 0x4, R4 ;  /* 0x000000042804a825 */ /* 0x020fe200078e0204 */
[----:B0-----:R-:W0:Y:S05]  /*9620*/  @!P3 LDC R13, c[0x0][0x3b0] ;  /* 0x0000ec00ff0dbb82 */ /* 0x001e2a0000000800 */
[----:B------:R-:W5:Y:S03]  /*9630*/  @!P2 LDG.E R4, desc[UR8][R4.64] ;  /* 0x000000080404a981 */ /* 0x000f66000c1e1900 */
[----:B--2---:R-:W4:Y:S01]  /*9640*/  @!P0 LDC R15, c[0x0][0x3b0] ;  /* 0x0000ec00ff0f8b82 */ /* 0x004f220000000800 */
[----:B------:R-:W-:-:S07]  /*9650*/  IMAD.IADD R41, R25, 0x1, R22 ;  /* 0x0000000119297824 */ /* 0x000fce00078e0216 */
[----:B---3--:R-:W2:Y:S08]  /*9660*/  @!P1 LDC R11, c[0x0][0x3b0] ;  /* 0x0000ec00ff0b9b82 */ /* 0x008eb00000000800 */
[----:B------:R-:W5:Y:S01]  /*9670*/  @!P2 LDC R47, c[0x0][0x3b0] ;  /* 0x0000ec00ff2fab82 */ /* 0x000f620000000800 */
[----:B------:R-:W-:Y:S01]  /*9680*/  IADD3 R2, PT, PT, R30, R27, R41 ;  /* 0x0000001b1e027210 */ /* 0x000fe20007ffe029 */
[----:B------:R-:W-:-:S03]  /*9690*/  IMAD.MOV.U32 R42, RZ, RZ, 0x1 ;  /* 0x00000001ff2a7424 */ /* 0x000fc600078e00ff */
[----:B------:R-:W-:Y:S01]  /*96a0*/  IADD3 R2, PT, PT, R32, R29, R2 ;  /* 0x0000001d20027210 */ /* 0x000fe20007ffe002 */
[----:B------:R-:W-:-:S03]  /*96b0*/  IMAD.MOV.U32 R44, RZ, RZ, 0x1 ;  /* 0x00000001ff2c7424 */ /* 0x000fc600078e00ff */
[----:B------:R-:W-:Y:S01]  /*96c0*/  IADD3 R2, PT, PT, R34, R31, R2 ;  /* 0x0000001f22027210 */ /* 0x000fe20007ffe002 */
[----:B------:R-:W-:Y:S01]  /*96d0*/  IMAD.MOV.U32 R46, RZ, RZ, 0x1 ;  /* 0x00000001ff2e7424 */ /* 0x000fe200078e00ff */
[----:B------:R-:W-:Y:S01]  /*96e0*/  BAR.SYNC.DEFER_BLOCKING 0x0 ;  /* 0x0000000000007b1d */ /* 0x000fe20000010000 */
[----:B0-----:R-:W-:-:S04]  /*96f0*/  @!P3 ISETP.GE.U32.AND P4, PT, R12, R13, PT ;  /* 0x0000000d0c00b20c */ /* 0x001fc80003f86070 */
[----:B------:R-:W-:Y:S02]  /*9700*/  @!P3 SEL R42, RZ, 0x1, P4 ;  /* 0x00000001ff2ab807 */ /* 0x000fe40002000000 */
[----:B-1----:R-:W-:Y:S02]  /*9710*/  @!P6 ISETP.GE.U32.AND P4, PT, R14, R43, PT ;  /* 0x0000002b0e00e20c */ /* 0x002fe40003f86070 */
[----:B------:R-:W-:Y:S01]  /*9720*/  @!P5 ISETP.GE.U32.AND P3, PT, R10, R45, PT ;  /* 0x0000002d0a00d20c */ /* 0x000fe20003f66070 */
[----:B------:R-:W-:Y:S01]  /*9730*/  IMAD.MOV.U32 R43, RZ, RZ, 0x1 ;  /* 0x00000001ff2b7424 */ /* 0x000fe200078e00ff */
[----:B------:R-:W-:Y:S02]  /*9740*/  @!P6 SEL R43, RZ, 0x1, P4 ;  /* 0x00000001ff2be807 */ /* 0x000fe40002000000 */
[----:B----4-:R-:W-:Y:S02]  /*9750*/  @!P0 ISETP.GE.U32.AND P6, PT, R8, R15, PT ;  /* 0x0000000f0800820c */ /* 0x010fe40003fc6070 */
[----:B------:R-:W-:-:S02]  /*9760*/  @!P5 SEL R44, RZ, 0x1, P3 ;  /* 0x00000001ff2cd807 */ /* 0x000fc40001800000 */
[----:B--2---:R-:W-:Y:S02]  /*9770*/  @!P1 ISETP.GE.U32.AND P4, PT, R6, R11, PT ;  /* 0x0000000b0600920c */ /* 0x004fe40003f86070 */
[----:B------:R-:W-:Y:S01]  /*9780*/  IADD3 R2, PT, PT, R42, R37, R2 ;  /* 0x000000252a027210 */ /* 0x000fe20007ffe002 */
[----:B------:R-:W-:Y:S01]  /*9790*/  IMAD.MOV.U32 R45, RZ, RZ, 0x1 ;  /* 0x00000001ff2d7424 */ /* 0x000fe200078e00ff */
[----:B------:R-:W-:Y:S02]  /*97a0*/  @!P0 SEL R45, RZ, 0x1, P6 ;  /* 0x00000001ff2d8807 */ /* 0x000fe40003000000 */
[----:B------:R-:W-:Y:S02]  /*97b0*/  @!P1 SEL R46, RZ, 0x1, P4 ;  /* 0x00000001ff2e9807 */ /* 0x000fe40002000000 */
[----:B-----5:R-:W-:Y:S02]  /*97c0*/  @!P2 ISETP.GE.U32.AND P3, PT, R4, R47, PT ;  /* 0x0000002f0400a20c */ /* 0x020fe40003f66070 */
[----:B------:R-:W-:Y:S01]  /*97d0*/  IADD3 R2, PT, PT, R44, R43, R2 ;  /* 0x0000002b2c027210 */ /* 0x000fe20007ffe002 */
[----:B------:R-:W-:Y:S01]  /*97e0*/  IMAD.MOV.U32 R47, RZ, RZ, 0x1 ;  /* 0x00000001ff2f7424 */ /* 0x000fe200078e00ff */
[----:B------:R-:W-:-:S02]  /*97f0*/  @!P2 SEL R47, RZ, 0x1, P3 ;  /* 0x00000001ff2fa807 */ /* 0x000fc40001800000 */
[----:B------:R-:W-:-:S05]  /*9800*/  IADD3 R2, PT, PT, R46, R45, R2 ;  /* 0x0000002d2e027210 */ /* 0x000fca0007ffe002 */
[----:B------:R-:W-:-:S05]  /*9810*/  IMAD.IADD R53, R2, 0x1, R47 ;  /* 0x0000000102357824 */ /* 0x000fca00078e022f */
        /* <DEDUP_REMOVED lines=10> */
[----:B------:R-:W-:Y:S01]  /*98c0*/  @!P1 LEA R49, R3, UR4, 0x2 ;  /* 0x0000000403319c11 */ /* 0x000fe2000f8e10ff */
[----:B0-----:R-:W-:-:S05]  /*98d0*/  @P0 IMAD.IADD R50, R13, 0x1, R50 ;  /* 0x000000010d320824 */ /* 0x001fca00078e0232 */
[----:B------:R-:W-:Y:S01]  /*98e0*/  @!P1 STS [R49], R50 ;  /* 0x0000003231009388 */ /* 0x000fe20000000800 */
[----:B------:R-:W-:Y:S06]  /*98f0*/  BAR.SYNC.DEFER_BLOCKING 0x0 ;  /* 0x0000000000007b1d */ /* 0x000fec0000010000 */
[----:B------:R-:W0:Y:S04]  /*9900*/  LDS.128 R4, [UR4] ;  /* 0x00000004ff047984 */ /* 0x000e280008000c00 */
[----:B------:R-:W1:Y:S04]  /*9910*/  LDS.128 R8, [UR4+0x10] ;  /* 0x00001004ff087984 */ /* 0x000e680008000c00 */
[----:B------:R-:W2:Y:S01]  /*9920*/  LDS.128 R12, [UR4+0x20] ;  /* 0x00002004ff0c7984 */ /* 0x000ea20008000c00 */
[----:B------:R-:W-:Y:S01]  /*9930*/  ISETP.NE.AND P0, PT, R3, 0x2, PT ;  /* 0x000000020300780c */ /* 0x000fe20003f05270 */
[----:B0-----:R-:W-:-:S04]  /*9940*/  IMAD.IADD R5, R4, 0x1, R5 ;  /* 0x0000000104057824 */ /* 0x001fc800078e0205 */
[----:B------:R-:W-:Y:S01]  /*9950*/  IMAD.IADD R6, R6, 0x1, R5 ;  /* 0x0000000106067824 */ /* 0x000fe200078e0205 */
[----:B------:R-:W-:Y:S02]  /*9960*/  SEL R4, R5, R4, !P0 ;  /* 0x0000000405047207 */ /* 0x000fe40004000000 */
[----:B------:R-:W-:Y:S01]  /*9970*/  ISETP.NE.AND P0, PT, R3, 0x3, PT ;  /* 0x000000030300780c */ /* 0x000fe20003f05270 */
[----:B------:R-:W-:-:S03]  /*9980*/  IMAD.IADD R7, R7, 0x1, R6 ;  /* 0x0000000107077824 */ /* 0x000fc600078e0206 */
[----:B------:R-:W-:Y:S02]  /*9990*/  SEL R4, R6, R4, !P0 ;  /* 0x0000000406047207 */ /* 0x000fe40004000000 */
[----:B------:R-:W-:Y:S01]  /*99a0*/  ISETP.NE.AND P0, PT, R3, 0x4, PT ;  /* 0x000000040300780c */ /* 0x000fe20003f05270 */
[----:B-1----:R-:W-:-:S03]  /*99b0*/  IMAD.IADD R8, R7, 0x1, R8 ;  /* 0x0000000107087824 */ /* 0x002fc600078e0208 */
[----:B------:R-:W-:Y:S02]  /*99c0*/  SEL R4, R7, R4, !P0 ;  /* 0x0000000407047207 */ /* 0x000fe40004000000 */
[----:B------:R-:W-:Y:S01]  /*99d0*/  ISETP.NE.AND P0, PT, R3, 0x5, PT ;  /* 0x000000050300780c */ /* 0x000fe20003f05270 */
[----:B------:R-:W-:-:S03]  /*99e0*/  IMAD.IADD R9, R9, 0x1, R8 ;  /* 0x0000000109097824 */ /* 0x000fc600078e0208 */
        /* <DEDUP_REMOVED lines=8> */
[----:B--2---:R-:W-:Y:S01]  /*9a70*/  IMAD.IADD R12, R11, 0x1, R12 ;  /* 0x000000010b0c7824 */ /* 0x004fe200078e020c */
[----:B------:R-:W-:Y:S02]  /*9a80*/  ISETP.NE.AND P1, PT, R3, 0x9, PT ;  /* 0x000000090300780c */ /* 0x000fe40003f25270 */
[----:B------:R-:W-:Y:S01]  /*9a90*/  SEL R4, R11, R4, !P0 ;  /* 0x000000040b047207 */ /* 0x000fe20004000000 */
[----:B------:R-:W-:Y:S01]  /*9aa0*/  IMAD.IADD R5, R13, 0x1, R12 ;  /* 0x000000010d057824 */ /* 0x000fe200078e020c */
[C---:B------:R-:W-:Y:S02]  /*9ab0*/  ISETP.NE.AND P0, PT, R3.reuse, 0xa, PT ;  /* 0x0000000a0300780c */ /* 0x040fe40003f05270 */
[----:B------:R-:W-:Y:S01]  /*9ac0*/  SEL R4, R12, R4, !P1 ;  /* 0x000000040c047207 */ /* 0x000fe20004800000 */
[----:B------:R-:W-:Y:S01]  /*9ad0*/  IMAD.IADD R14, R14, 0x1, R5 ;  /* 0x000000010e0e7824 */ /* 0x000fe200078e0205 */
[----:B------:R-:W-:-:S02]  /*9ae0*/  ISETP.NE.AND P1, PT, R3, 0xb, PT ;  /* 0x0000000b0300780c */ /* 0x000fc40003f25270 */
[----:B------:R-:W-:Y:S01]  /*9af0*/  SEL R4, R5, R4, !P0 ;  /* 0x0000000405047207 */ /* 0x000fe20004000000 */
[----:B------:R-:W-:Y:S01]  /*9b00*/  IMAD.IADD R13, R50, 0x1, -R53 ;  /* 0x00000001320d7824 */ /* 0x000fe200078e0a35 */
[----:B------:R-:W-:Y:S02]  /*9b10*/  ISETP.NE.AND P2, PT, R48, RZ, PT ;  /* 0x000000ff3000720c */ /* 0x000fe40003f45270 */
[----:B------:R-:W-:Y:S02]  /*9b20*/  SEL R4, R14, R4, !P1 ;  /* 0x000000040e047207 */ /* 0x000fe40004800000 */
[C---:B------:R-:W-:Y:S02]  /*9b30*/  ISETP.GT.U32.AND P1, PT, R16.reuse, 0x1f, PT ;  /* 0x0000001f1000780c */ /* 0x040fe40003f24070 */
[----:B------:R-:W-:Y:S02]  /*9b40*/  SEL R3, R13, RZ, P2 ;  /* 0x000000ff0d037207 */ /* 0x000fe40001000000 */
[----:B------:R-:W-:-:S03]  /*9b50*/  ISETP.GE.U32.AND P0, PT, R16, 0x20, PT ;  /* 0x000000201000780c */ /* 0x000fc60003f06070 */
[----:B------:R-:W-:Y:S02]  /*9b60*/  IMAD.IADD R4, R4, 0x1, R3 ;  /* 0x0000000104047824 */ /* 0x000fe400078e0203 */
[----:B------:R-:W-:-:S03]  /*9b70*/  IMAD.IADD R15, R15, 0x1, R14 ;  /* 0x000000010f0f7824 */ /* 0x000fc600078e020e */
[----:B------:R-:W-:Y:S01]  /*9b80*/  SEL R13, R13, R4, !P0 ;  /* 0x000000040d0d7207 */ /* 0x000fe20004000000 */
[----:B------:R-:W-:Y:S06]  /*9b90*/  @P1 BRA `(.L_x_166) ;  /* 0x0000000800e01947 */ /* 0x000fec0003800000 */
[----:B------:R-:W0:Y:S01]  /*9ba0*/  LDC.64 R6, c[0x0][0x3a0] ;  /* 0x0000e800ff067b82 */ /* 0x000e220000000a00 */
[----:B------:R-:W-:Y:S01]  /*9bb0*/  ISETP.NE.AND P0, PT, R16, RZ, PT ;  /* 0x000000ff1000720c */ /* 0x000fe20003f05270 */
[----:B------:R-:W-:Y:S01]  /*9bc0*/  IMAD.MOV.U32 R12, RZ, RZ, R51 ;  /* 0x000000ffff0c7224 */ /* 0x000fe200078e0033 */
        /* <DEDUP_REMOVED lines=13> */
.L_x_262:
[----:B------:R-:W-:Y:S05]  /*9ca0*/  @!P0 BRA `(.L_x_168) ;  /* 0x00000000007c8947 */ /* 0x000fea0003800000 */
[----:B------:R-:W-:-:S07]  /*9cb0*/  IMAD.MOV.U32 R9, RZ, RZ, 0x2f2 ;  /* 0x000002f2ff097424 */ /* 0x000fce00078e00ff */
.L_x_170:
        /* <DEDUP_REMOVED lines=29> */
.L_x_265:
[----:B------:R-:W-:Y:S05]  /*9e90*/  @P0 BRA `(.L_x_170) ;  /* 0xfffffffc00880947 */ /* 0x000fea000383ffff */
.L_x_168:
[----:B------:R-:W-:Y:S01]  /*9ea0*/  LOP3.LUT R6, RZ, R16, RZ, 0x33, !PT ;  /* 0x00000010ff067212 */ /* 0x000fe200078e33ff */
[----:B------:R-:W-:Y:S01]  /*9eb0*/  UMOV UR5, 0xffffffff ;  /* 0xffffffff00057882 */ /* 0x000fe20000000000 */
[----:B------:R-:W-:-:S03]  /*9ec0*/  ISETP.NE.AND P0, PT, R4, 0x65, PT ;  /* 0x000000650400780c */ /* 0x000fc60003f05270 */
[----:B------:R-:W-:Y:S01]  /*9ed0*/  IMAD.IADD R51, R51, 0x1, R6 ;  /* 0x0000000133337824 */ /* 0x000fe200078e0206 */
[----:B------:R-:W-:Y:S09]  /*9ee0*/  BRA.DIV UR5, `(.L_x_171) ;  /* 0x0000002e05c87947 */ /* 0x000ff2000b800000 */
        /* <DEDUP_REMOVED lines=35> */
.L_x_274:
[----:B------:R-:W-:Y:S05]  /*a120*/  @!P0 BRA `(.L_x_172) ;  /* 0x00000004003c8947 */ /* 0x000fea0003800000 */
[----:B------:R-:W-:-:S07]  /*a130*/  IMAD.MOV.U32 R53, RZ, RZ, 0x2f2 ;  /* 0x000002f2ff357424 */ /* 0x000fce00078e00ff */
.L_x_178:
        /* <DEDUP_REMOVED lines=10> */
.L_x_277:
[----:B------:R-:W-:Y:S05]  /*a1e0*/  @!P0 BRA `(.L_x_174) ;  /* 0x00000000007c8947 */ /* 0x000fea0003800000 */
[----:B------:R-:W-:-:S07]  /*a1f0*/  IMAD.MOV.U32 R9, RZ, RZ, R53 ;  /* 0x000000ffff097224 */ /* 0x000fce00078e0035 */
.L_x_176:
        /* <DEDUP_REMOVED lines=29> */
.L_x_280:
[----:B------:R-:W-:Y:S05]  /*a3d0*/  @P0 BRA `(.L_x_176) ;  /* 0xfffffffc00880947 */ /* 0x000fea000383ffff */
.L_x_174:
        /* <DEDUP_REMOVED lines=35> */
.L_x_289:
[----:B------:R-:W-:Y:S05]  /*a610*/  @P0 BRA `(.L_x_178) ;  /* 0xfffffff800c80947 */ /* 0x000fea000383ffff */
.L_x_172:
        /* <DEDUP_REMOVED lines=16> */
.L_x_166:
[----:B------:R-:W-:Y:S05]  /*a720*/  WARPSYNC.ALL ;  /* 0x0000000000007948 */ /* 0x000fea0003800000 */
[----:B------:R-:W0:Y:S08]  /*a730*/  S2UR UR5, SR_CgaCtaId ;  /* 0x00000000000579c3 */ /* 0x000e300000008800 */
[----:B------:R-:W-:Y:S01]  /*a740*/  BAR.SYNC.DEFER_BLOCKING 0x0 ;  /* 0x0000000000007b1d */ /* 0x000fe20000010000 */
[----:B------:R-:W-:-:S05]  /*a750*/  ISETP.NE.AND P0, PT, R16, RZ, PT ;  /* 0x000000ff1000720c */ /* 0x000fca0003f05270 */
[----:B------:R-:W-:Y:S02]  /*a760*/  UMOV UR4, 0x400 ;  /* 0x0000040000047882 */ /* 0x000fe40000000000 */
[----:B0-----:R-:W-:-:S09]  /*a770*/  ULEA UR4, UR5, UR4, 0x18 ;  /* 0x0000000405047291 */ /* 0x001fd2000f8ec0ff */
[----:B--2---:R-:W0:Y:S02]  /*a780*/  LDS R2, [UR4+0x3c] ;  /* 0x00003c04ff027984 */ /* 0x004e240008000800 */
[----:B0-----:R-:W-:Y:S02]  /*a790*/  SEL R3, R2, RZ, P0 ;  /* 0x000000ff02037207 */ /* 0x001fe40000000000 */
[----:B------:R-:W-:-:S03]  /*a7a0*/  IADD3 R2, PT, PT, -R0, 0x1680, RZ ;  /* 0x0000168000027810 */ /* 0x000fc60007ffe1ff */
[----:B------:R-:W-:Y:S02]  /*a7b0*/  IMAD.IADD R51, R3, 0x1, R4 ;  /* 0x0000000103337824 */ /* 0x000fe400078e0204 */
[----:B------:R-:W0:Y:S02]  /*a7c0*/  LDS.128 R4, [UR4+0x40] ;  /* 0x00004004ff047984 */ /* 0x000e240008000c00 */
[----:B------:R-:W-:Y:S02]  /*a7d0*/  IMAD.IADD R55, R41, 0x1, R51 ;  /* 0x0000000129377824 */ /* 0x000fe400078e0233 */
[----:B------:R-:W-:Y:S02]  /*a7e0*/  IMAD.IADD R53, R51, 0x1, R22 ;  /* 0x0000000133357824 */ /* 0x000fe400078e0216 */
[----:B------:R-:W-:-:S04]  /*a7f0*/  IMAD.IADD R49, R55, 0x1, R27 ;  /* 0x0000000137317824 */ /* 0x000fc800078e021b */
[----:B------:R-:W-:-:S04]  /*a800*/  IMAD.IADD R14, R49, 0x1, R30 ;  /* 0x00000001310e7824 */ /* 0x000fc800078e021e */
[----:B------:R-:W-:-:S04]  /*a810*/  IMAD.IADD R41, R14, 0x1, R29 ;  /* 0x000000010e297824 */ /* 0x000fc800078e021d */
[----:B------:R-:W-:-:S04]  /*a820*/  IMAD.IADD R12, R41, 0x1, R32 ;  /* 0x00000001290c7824 */ /* 0x000fc800078e0220 */
[----:B------:R-:W-:-:S04]  /*a830*/  IMAD.IADD R15, R12, 0x1, R31 ;  /* 0x000000010c0f7824 */ /* 0x000fc800078e021f */
[----:B------:R-:W-:-:S04]  /*a840*/  IMAD.IADD R10, R15, 0x1, R34 ;  /* 0x000000010f0a7824 */ /* 0x000fc800078e0222 */
[----:B------:R-:W-:-:S04]  /*a850*/  IMAD.IADD R13, R10, 0x1, R37 ;  /* 0x000000010a0d7824 */ /* 0x000fc800078e0225 */
[----:B------:R-:W-:-:S04]  /*a860*/  IMAD.IADD R8, R13, 0x1, R42 ;  /* 0x000000010d087824 */ /* 0x000fc800078e022a */
[----:B------:R-:W-:Y:S02]  /*a870*/  IMAD.IADD R11, R8, 0x1, R43 ;  /* 0x00000001080b7824 */ /* 0x000fe400078e022b */
[----:B0-----:R-:W-:Y:S02]  /*a880*/  IMAD.IADD R3, R7, 0x1, -R2 ;  /* 0x0000000107037824 */ /* 0x001fe400078e0a02 */
[----:B------:R-:W-:Y:S02]  /*a890*/  IMAD.IADD R0, R11, 0x1, R44 ;  /* 0x000000010b007824 */ /* 0x000fe400078e022c */
[----:B------:R-:W-:Y:S01]  /*a8a0*/  IMAD.IADD R6, R6, 0x1, -R2 ;  /* 0x0000000106067824 */ /* 0x000fe200078e0a02 */
[----:B------:R-:W-:Y:S01]  /*a8b0*/  ISETP.GT.AND P0, PT, R3, 0x180, PT ;  /* 0x000001800300780c */ /* 0x000fe20003f04270 */
[----:B------:R-:W-:-:S04]  /*a8c0*/  IMAD.IADD R9, R0, 0x1, R45 ;  /* 0x0000000100097824 */ /* 0x000fc800078e022d */
[----:B------:R-:W-:-:S08]  /*a8d0*/  IMAD.IADD R4, R9, 0x1, R46 ;  /* 0x0000000109047824 */ /* 0x000fd000078e022e */
[----:B------:R-:W-:Y:S05]  /*a8e0*/  @P0 BRA `(.L_x_179) ;  /* 0x0000000c00c00947 */ /* 0x000fea0003800000 */
[----:B------:R-:W-:Y:S01]  /*a8f0*/  ISETP.GE.AND P0, PT, R51, R6, PT ;  /* 0x000000063300720c */ /* 0x000fe20003f06270 */
[----:B------:R-:W0:Y:S01]  /*a900*/  LDCU.U8 UR5, c[0x0][0x3c8] ;  /* 0x00007900ff0577ac */ /* 0x000e220008000000 */
[----:B------:R-:W-:Y:S02]  /*a910*/  BSSY.RECONVERGENT B0, `(.L_x_180) ;  /* 0x000000e000007945 */ /* 0x000fe40003800200 */
[----:B------:R-:W-:-:S13]  /*a920*/  ISETP.NE.AND P0, PT, R22, RZ, !P0 ;  /* 0x000000ff1600720c */ /* 0x000fda0004705270 */
[----:B------:R-:W-:Y:S05]  /*a930*/  @!P0 BRA `(.L_x_181) ;  /* 0x00000000002c8947 */ /* 0x000fea0003800000 */
[----:B0-----:R-:W-:Y:S01]  /*a940*/  UISETP.NE.AND UP0, UPT, UR5, URZ, UPT ;  /* 0x000000ff0500728c */ /* 0x001fe2000bf05270 */
[----:B------:R-:W-:Y:S01]  /*a950*/  CS2R R2, SRZ ;  /* 0x0000000000027805 */ /* 0x000fe2000001ff00 */
[----:B------:R-:W0:Y:S07]  /*a960*/  LDCU.64 UR10, c[0x0][0x390] ;  /* 0x00007200ff0a77ac */ /* 0x000e2e0008000a00 */
[----:B------:R-:W-:Y:S05]  /*a970*/  BRA.U UP0, `(.L_x_182) ;  /* 0x0000000100087547 */ /* 0x000fea000b800000 */
[----:B------:R-:W1:Y:S02]  /*a980*/  LDC.64 R2, c[0x0][0x3e0] ;  /* 0x0000f800ff027b82 */ /* 0x000e640000000a00 */
[----:B-1----:R-:W5:Y:S02]  /*a990*/  LDG.E.64 R2, desc[UR8][R2.64] ;  /* 0x0000000802027981 */ /* 0x002f64000c1e1b00 */
.L_x_182:
[----:B-----5:R-:W-:-:S04]  /*a9a0*/  IADD3 R5, P0, PT, R51, R2, RZ ;  /* 0x0000000233057210 */ /* 0x020fc80007f1e0ff */
[----:B------:R-:W-:Y:S02]  /*a9b0*/  LEA.HI.X.SX32 R16, R51, R3, 0x1, P0 ;  /* 0x0000000333107211 */ /* 0x000fe400000f0eff */
[----:B0-----:R-:W-:-:S04]  /*a9c0*/  LEA R2, P0, R5, UR10, 0x2 ;  /* 0x0000000a05027c11 */ /* 0x001fc8000f8010ff */
[----:B------:R-:W-:-:S05]  /*a9d0*/  LEA.HI.X R3, R5, UR11, R16, 0x2, P0 ;  /* 0x0000000b05037c11 */ /* 0x000fca00080f1410 */
[----:B------:R1:W-:Y:S04]  /*a9e0*/  STG.E desc[UR8][R2.64], R17 ;  /* 0x0000001102007986 */ /* 0x0003e8000c101908 */
.L_x_181:
[----:B0-----:R-:W-:Y:S05]  /*a9f0*/  BSYNC.RECONVERGENT B0 ;  /* 0x0000000000007941 */ /* 0x001fea0003800200 */
.L_x_180:
[----:B------:R-:W-:Y:S01]  /*aa00*/  ISETP.GE.AND P0, PT, R53, R6, PT ;  /* 0x000000063500720c */ /* 0x000fe20003f06270 */
[----:B------:R-:W-:Y:S03]  /*aa10*/  BSSY.RECONVERGENT B0, `(.L_x_183) ;  /* 0x000000e000007945 */ /* 0x000fe60003800200 */
[----:B------:R-:W-:-:S13]  /*aa20*/  ISETP.EQ.OR P0, PT, R25, RZ, P0 ;  /* 0x000000ff1900720c */ /* 0x000fda0000702670 */
[----:B------:R-:W-:Y:S05]  /*aa30*/  @P0 BRA `(.L_x_184) ;  /* 0x00000000002c0947 */ /* 0x000fea0003800000 */
[----:B------:R-:W-:Y:S01]  /*aa40*/  UISETP.NE.AND UP0, UPT, UR5, URZ, UPT ;  /* 0x000000ff0500728c */ /* 0x000fe2000bf05270 */
[----:B-1----:R-:W-:Y:S01]  /*aa50*/  CS2R R2, SRZ ;  /* 0x0000000000027805 */ /* 0x002fe2000001ff00 */
[----:B------:R-:W0:Y:S07]  /*aa60*/  LDCU.64 UR10, c[0x0][0x390] ;  /* 0x00007200ff0a77ac */ /* 0x000e2e0008000a00 */
[----:B------:R-:W-:Y:S05]  /*aa70*/  BRA.U UP0, `(.L_x_185) ;  /* 0x0000000100087547 */ /* 0x000fea000b800000 */
[----:B------:R-:W1:Y:S02]  /*aa80*/  LDC.64 R2, c[0x0][0x3e0] ;  /* 0x0000f800ff027b82 */ /* 0x000e640000000a00 */
[----:B-1----:R-:W5:Y:S02]  /*aa90*/  LDG.E.64 R2, desc[UR8][R2.64] ;  /* 0x0000000802027981 */ /* 0x002f64000c1e1b00 */
.L_x_185:
[----:B-----5:R-:W-:-:S04]  /*aaa0*/  IADD3 R5, P0, PT, R53, R2, RZ ;  /* 0x0000000235057210 */ /* 0x020fc80007f1e0ff */
[----:B------:R-:W-:Y:S02]  /*aab0*/  LEA.HI.X.SX32 R16, R53, R3, 0x1, P0 ;  /* 0x0000000335107211 */ /* 0x000fe400000f0eff */
[----:B0-----:R-:W-:-:S04]  /*aac0*/  LEA R2, P0, R5, UR10, 0x2 ;  /* 0x0000000a05027c11 */ /* 0x001fc8000f8010ff */
[----:B------:R-:W-:-:S05]  /*aad0*/  LEA.HI.X R3, R5, UR11, R16, 0x2, P0 ;  /* 0x0000000b05037c11 */ /* 0x000fca00080f1410 */
[----:B------:R0:W-:Y:S04]  /*aae0*/  STG.E desc[UR8][R2.64], R18 ;  /* 0x0000001202007986 */ /* 0x0001e8000c101908 */
.L_x_184:
[----:B------:R-:W-:Y:S05]  /*aaf0*/  BSYNC.RECONVERGENT B0 ;  /* 0x0000000000007941 */ /* 0x000fea0003800200 */
.L_x_183:
        /* <DEDUP_REMOVED lines=10> */
.L_x_188:
[----:B-----5:R-:W-:-:S04]  /*aba0*/  IADD3 R5, P0, PT, R55, R2, RZ ;  /* 0x0000000237057210 */ /* 0x020fc80007f1e0ff */
[----:B------:R-:W-:Y:S02]  /*abb0*/  LEA.HI.X.SX32 R16, R55, R3, 0x1, P0 ;  /* 0x0000000337107211 */ /* 0x000fe400000f0eff */
[----:B0-----:R-:W-:-:S04]  /*abc0*/  LEA R2, P0, R5, UR10, 0x2 ;  /* 0x0000000a05027c11 */ /* 0x001fc8000f8010ff */
[----:B------:R-:W-:-:S05]  /*abd0*/  LEA.HI.X R3, R5, UR11, R16, 0x2, P0 ;  /* 0x0000000b05037c11 */ /* 0x000fca00080f1410 */
[----:B------:R2:W-:Y:S04]  /*abe0*/  STG.E desc[UR8][R2.64], R19 ;  /* 0x0000001302007986 */ /* 0x0005e8000c101908 */
.L_x_187:
[----:B------:R-:W-:Y:S05]  /*abf0*/  BSYNC.RECONVERGENT B0 ;  /* 0x0000000000007941 */ /* 0x000fea0003800200 */
.L_x_186:
        /* <DEDUP_REMOVED lines=10> */
.L_x_191:
[----:B-----5:R-:W-:-:S04]  /*aca0*/  IADD3 R5, P0, PT, R49, R2, RZ ;  /* 0x0000000231057210 */ /* 0x020fc80007f1e0ff */
[----:B------:R-:W-:Y:S02]  /*acb0*/  LEA.HI.X.SX32 R16, R49, R3, 0x1, P0 ;  /* 0x0000000331107211 */ /* 0x000fe400000f0eff */
[----:B0-----:R-:W-:-:S04]  /*acc0*/  LEA R2, P0, R5, UR10, 0x2 ;  /* 0x0000000a05027c11 */ /* 0x001fc8000f8010ff */
[----:B------:R-:W-:-:S05]  /*acd0*/  LEA.HI.X R3, R5, UR11, R16, 0x2, P0 ;  /* 0x0000000b05037c11 */ /* 0x000fca00080f1410 */
[----:B------:R3:W-:Y:S04]  /*ace0*/  STG.E desc[UR8][R2.64], R20 ;  /* 0x0000001402007986 */ /* 0x0007e8000c101908 */
.L_x_190:
[----:B------:R-:W-:Y:S05]  /*acf0*/  BSYNC.RECONVERGENT B0 ;  /* 0x0000000000007941 */ /* 0x000fea0003800200 */
.L_x_189:
        /* <DEDUP_REMOVED lines=10> */
.L_x_194:
[----:B-----5:R-:W-:-:S04]  /*ada0*/  IADD3 R5, P0, PT, R14, R2, RZ ;  /* 0x000000020e057210 */ /* 0x020fc80007f1e0ff */
[----:B------:R-:W-:Y:S02]  /*adb0*/  LEA.HI.X.SX32 R14, R14, R3, 0x1, P0 ;  /* 0x000000030e0e7211 */ /* 0x000fe400000f0eff */
[----:B0-----:R-:W-:-:S04]  /*adc0*/  LEA R2, P0, R5, UR10, 0x2 ;  /* 0x0000000a05027c11 */ /* 0x001fc8000f8010ff */
[----:B------:R-:W-:-:S05]  /*add0*/  LEA.HI.X R3, R5, UR11, R14, 0x2, P0 ;  /* 0x0000000b05037c11 */ /* 0x000fca00080f140e */
[----:B------:R4:W-:Y:S04]  /*ade0*/  STG.E desc[UR8][R2.64], R21 ;  /* 0x0000001502007986 */ /* 0x0009e8000c101908 */
.L_x_193:
[----:B------:R-:W-:Y:S05]  /*adf0*/  BSYNC.RECONVERGENT B0 ;  /* 0x0000000000007941 */ /* 0x000fea0003800200 */
.L_x_192:
        /* <DEDUP_REMOVED lines=10> */
.L_x_197:
[----:B-----5:R-:W-:-:S04]  /*aea0*/  IADD3 R5, P0, PT, R41, R2, RZ ;  /* 0x0000000229057210 */ /* 0x020fc80007f1e0ff */
[----:B------:R-:W-:Y:S02]  /*aeb0*/  LEA.HI.X.SX32 R14, R41, R3, 0x1, P0 ;  /* 0x00000003290e7211 */ /* 0x000fe400000f0eff */
[----:B0-----:R-:W-:-:S04]  /*aec0*/  LEA R2, P0, R5, UR10, 0x2 ;  /* 0x0000000a05027c11 */ /* 0x001fc8000f8010ff */
[----:B------:R-:W-:-:S05]  /*aed0*/  LEA.HI.X R3, R5, UR11, R14, 0x2, P0 ;  /* 0x0000000b05037c11 */ /* 0x000fca00080f140e */
[----:B------:R0:W-:Y:S04]  /*aee0*/  STG.E desc[UR8][R2.64], R23 ;  /* 0x0000001702007986 */ /* 0x0001e8000c101908 */
.L_x_196:
[----:B------:R-:W-:Y:S05]  /*aef0*/  BSYNC.RECONVERGENT B0 ;  /* 0x0000000000007941 */ /* 0x000fea0003800200 */
.L_x_195:
        /* <DEDUP_REMOVED lines=10> */
.L_x_200:
[----:B-----5:R-:W-:-:S04]  /*afa0*/  IADD3 R5, P0, PT, R12, R2, RZ ;  /* 0x000000020c057210 */ /* 0x020fc80007f1e0ff */
[----:B------:R-:W-:Y:S02]  /*afb0*/  LEA.HI.X.SX32 R12, R12, R3, 0x1, P0 ;  /* 0x000000030c0c7211 */ /* 0x000fe400000f0eff */
[----:B0-----:R-:W-:-:S04]  /*afc0*/  LEA R2, P0, R5, UR10, 0x2 ;  /* 0x0000000a05027c11 */ /* 0x001fc8000f8010ff */
[----:B------:R-:W-:-:S05]  /*afd0*/  LEA.HI.X R3, R5, UR11, R12, 0x2, P0 ;  /* 0x0000000b05037c11 */ /* 0x000fca00080f140c */
[----:B------:R0:W-:Y:S04]  /*afe0*/  STG.E desc[UR8][R2.64], R24 ;  /* 0x0000001802007986 */ /* 0x0001e8000c101908 */
.L_x_199:
[----:B------:R-:W-:Y:S05]  /*aff0*/  BSYNC.RECONVERGENT B0 ;  /* 0x0000000000007941 */ /* 0x000fea0003800200 */
.L_x_198:
        /* <DEDUP_REMOVED lines=10> */
.L_x_203:
[----:B-----5:R-:W-:-:S04]  /*b0a0*/  IADD3 R5, P0, PT, R15, R2, RZ ;  /* 0x000000020f057210 */ /* 0x020fc80007f1e0ff */
[----:B------:R-:W-:Y:S02]  /*b0b0*/  LEA.HI.X.SX32 R12, R15, R3, 0x1, P0 ;  /* 0x000000030f0c7211 */ /* 0x000fe400000f0eff */
[----:B0-----:R-:W-:-:S04]  /*b0c0*/  LEA R2, P0, R5, UR10, 0x2 ;  /* 0x0000000a05027c11 */ /* 0x001fc8000f8010ff */
[----:B------:R-:W-:-:S05]  /*b0d0*/  LEA.HI.X R3, R5, UR11, R12, 0x2, P0 ;  /* 0x0000000b05037c11 */ /* 0x000fca00080f140c */
[----:B------:R0:W-:Y:S04]  /*b0e0*/  STG.E desc[UR8][R2.64], R26 ;  /* 0x0000001a02007986 */ /* 0x0001e8000c101908 */
.L_x_202:
[----:B------:R-:W-:Y:S05]  /*b0f0*/  BSYNC.RECONVERGENT B0 ;  /* 0x0000000000007941 */ /* 0x000fea0003800200 */
.L_x_201:
        /* <DEDUP_REMOVED lines=10> */
.L_x_206:
[----:B-----5:R-:W-:-:S04]  /*b1a0*/  IADD3 R5, P0, PT, R10, R2, RZ ;  /* 0x000000020a057210 */ /* 0x020fc80007f1e0ff */
[----:B------:R-:W-:Y:S02]  /*b1b0*/  LEA.HI.X.SX32 R10, R10, R3, 0x1, P0 ;  /* 0x000000030a0a7211 */ /* 0x000fe400000f0eff */
[----:B0-----:R-:W-:-:S04]  /*b1c0*/  LEA R2, P0, R5, UR10, 0x2 ;  /* 0x0000000a05027c11 */ /* 0x001fc8000f8010ff */
[----:B------:R-:W-:-:S05]  /*b1d0*/  LEA.HI.X R3, R5, UR11, R10, 0x2, P0 ;  /* 0x0000000b05037c11 */ /* 0x000fca00080f140a */
[----:B------:R0:W-:Y:S04]  /*b1e0*/  STG.E desc[UR8][R2.64], R28 ;  /* 0x0000001c02007986 */ /* 0x0001e8000c101908 */
.L_x_205:
[----:B------:R-:W-:Y:S05]  /*b1f0*/  BSYNC.RECONVERGENT B0 ;  /* 0x0000000000007941 */ /* 0x000fea0003800200 */
.L_x_204:
        /* <DEDUP_REMOVED lines=10> */
.L_x_209:
[----:B-----5:R-:W-:-:S04]  /*b2a0*/  IADD3 R5, P0, PT, R13, R2, RZ ;  /* 0x000000020d057210 */ /* 0x020fc80007f1e0ff */
[----:B------:R-:W-:Y:S02]  /*b2b0*/  LEA.HI.X.SX32 R10, R13, R3, 0x1, P0 ;  /* 0x000000030d0a7211 */ /* 0x000fe400000f0eff */
[----:B0-----:R-:W-:-:S04]  /*b2c0*/  LEA R2, P0, R5, UR10, 0x2 ;  /* 0x0000000a05027c11 */ /* 0x001fc8000f8010ff */
[----:B------:R-:W-:-:S05]  /*b2d0*/  LEA.HI.X R3, R5, UR11, R10, 0x2, P0 ;  /* 0x0000000b05037c11 */ /* 0x000fca00080f140a */
[----:B------:R0:W-:Y:S04]  /*b2e0*/  STG.E desc[UR8][R2.64], R33 ;  /* 0x0000002102007986 */ /* 0x0001e8000c101908 */
.L_x_208:
[----:B------:R-:W-:Y:S05]  /*b2f0*/  BSYNC.RECONVERGENT B0 ;  /* 0x0000000000007941 */ /* 0x000fea0003800200 */
.L_x_207:
        /* <DEDUP_REMOVED lines=10> */
.L_x_212:
[----:B-----5:R-:W-:-:S04]  /*b3a0*/  IADD3 R5, P0, PT, R8, R2, RZ ;  /* 0x0000000208057210 */ /* 0x020fc80007f1e0ff */
[----:B------:R-:W-:Y:S02]  /*b3b0*/  LEA.HI.X.SX32 R8, R8, R3, 0x1, P0 ;  /* 0x0000000308087211 */ /* 0x000fe400000f0eff */
[----:B0-----:R-:W-:-:S04]  /*b3c0*/  LEA R2, P0, R5, UR10, 0x2 ;  /* 0x0000000a05027c11 */ /* 0x001fc8000f8010ff */
[----:B------:R-:W-:-:S05]  /*b3d0*/  LEA.HI.X R3, R5, UR11, R8, 0x2, P0 ;  /* 0x0000000b05037c11 */ /* 0x000fca00080f1408 */
[----:B------:R0:W-:Y:S04]  /*b3e0*/  STG.E desc[UR8][R2.64], R35 ;  /* 0x0000002302007986 */ /* 0x0001e8000c101908 */
.L_x_211:
[----:B------:R-:W-:Y:S05]  /*b3f0*/  BSYNC.RECONVERGENT B0 ;  /* 0x0000000000007941 */ /* 0x000fea0003800200 */
.L_x_210:
        /* <DEDUP_REMOVED lines=10> */
.L_x_215:
[----:B-----5:R-:W-:-:S04]  /*b4a0*/  IADD3 R5, P0, PT, R11, R2, RZ ;  /* 0x000000020b057210 */ /* 0x020fc80007f1e0ff */
[----:B------:R-:W-:Y:S02]  /*b4b0*/  LEA.HI.X.SX32 R8, R11, R3, 0x1, P0 ;  /* 0x000000030b087211 */ /* 0x000fe400000f0eff */
[----:B0-----:R-:W-:-:S04]  /*b4c0*/  LEA R2, P0, R5, UR10, 0x2 ;  /* 0x0000000a05027c11 */ /* 0x001fc8000f8010ff */
[----:B------:R-:W-:-:S05]  /*b4d0*/  LEA.HI.X R3, R5, UR11, R8, 0x2, P0 ;  /* 0x0000000b05037c11 */ /* 0x000fca00080f1408 */
[----:B------:R0:W-:Y:S04]  /*b4e0*/  STG.E desc[UR8][R2.64], R36 ;  /* 0x0000002402007986 */ /* 0x0001e8000c101908 */
.L_x_214:
[----:B------:R-:W-:Y:S05]  /*b4f0*/  BSYNC.RECONVERGENT B0 ;  /* 0x0000000000007941 */ /* 0x000fea0003800200 */
.L_x_213:
        /* <DEDUP_REMOVED lines=10> */
.L_x_218:
[----:B-----5:R-:W-:-:S04]  /*b5a0*/  IADD3 R5, P0, PT, R0, R2, RZ ;  /* 0x0000000200057210 */ /* 0x020fc80007f1e0ff */
[----:B------:R-:W-:Y:S02]  /*b5b0*/  LEA.HI.X.SX32 R0, R0, R3, 0x1, P0 ;  /* 0x0000000300007211 */ /* 0x000fe400000f0eff */
[----:B0-----:R-:W-:-:S04]  /*b5c0*/  LEA R2, P0, R5, UR10, 0x2 ;  /* 0x0000000a05027c11 */ /* 0x001fc8000f8010ff */
[----:B------:R-:W-:-:S05]  /*b5d0*/  LEA.HI.X R3, R5, UR11, R0, 0x2, P0 ;  /* 0x0000000b05037c11 */ /* 0x000fca00080f1400 */
[----:B------:R0:W-:Y:S04]  /*b5e0*/  STG.E desc[UR8][R2.64], R38 ;  /* 0x0000002602007986 */ /* 0x0001e8000c101908 */
.L_x_217:
[----:B------:R-:W-:Y:S05]  /*b5f0*/  BSYNC.RECONVERGENT B0 ;  /* 0x0000000000007941 */ /* 0x000fea0003800200 */
.L_x_216:
        /* <DEDUP_REMOVED lines=10> */
.L_x_221:
[----:B-----5:R-:W-:-:S04]  /*b6a0*/  IADD3 R0, P0, PT, R9, R2, RZ ;  /* 0x0000000209007210 */ /* 0x020fc80007f1e0ff */
[----:B------:R-:W-:Y:S02]  /*b6b0*/  LEA.HI.X.SX32 R3, R9, R3, 0x1, P0 ;  /* 0x0000000309037211 */ /* 0x000fe400000f0eff */
[----:B0-----:R-:W-:-:S04]  /*b6c0*/  LEA R2, P0, R0, UR10, 0x2 ;  /* 0x0000000a00027c11 */ /* 0x001fc8000f8010ff */
[----:B------:R-:W-:-:S05]  /*b6d0*/  LEA.HI.X R3, R0, UR11, R3, 0x2, P0 ;  /* 0x0000000b00037c11 */ /* 0x000fca00080f1403 */
[----:B------:R0:W-:Y:S04]  /*b6e0*/  STG.E desc[UR8][R2.64], R39 ;  /* 0x0000002702007986 */ /* 0x0001e8000c101908 */
.L_x_220:
[----:B------:R-:W-:Y:S05]  /*b6f0*/  BSYNC.RECONVERGENT B0 ;  /* 0x0000000000007941 */ /* 0x000fea0003800200 */
.L_x_219:
        /* <DEDUP_REMOVED lines=9> */
.L_x_222:
[----:B-----5:R-:W-:-:S04]  /*b790*/  IADD3 R0, P0, PT, R4, R2, RZ ;  /* 0x0000000204007210 */ /* 0x020fc80007f1e0ff */
[----:B------:R-:W-:Y:S02]  /*b7a0*/  LEA.HI.X.SX32 R3, R4, R3, 0x1, P0 ;  /* 0x0000000304037211 */ /* 0x000fe400000f0eff */
[----:B0-----:R-:W-:-:S04]  /*b7b0*/  LEA R2, P0, R0, UR10, 0x2 ;  /* 0x0000000a00027c11 */ /* 0x001fc8000f8010ff */
[----:B------:R-:W-:-:S05]  /*b7c0*/  LEA.HI.X R3, R0, UR11, R3, 0x2, P0 ;  /* 0x0000000b00037c11 */ /* 0x000fca00080f1403 */
[----:B------:R0:W-:Y:S01]  /*b7d0*/  STG.E desc[UR8][R2.64], R40 ;  /* 0x0000002802007986 */ /* 0x0001e2000c101908 */
[----:B------:R-:W-:Y:S05]  /*b7e0*/  BRA `(.L_x_165) ;  /* 0x0000000800607947 */ /* 0x000fea0003800000 */
.L_x_179:
[----:B------:R-:W-:Y:S01]  /*b7f0*/  BAR.SYNC.DEFER_BLOCKING 0x0 ;  /* 0x0000000000007b1d */ /* 0x000fe20000010000 */
[----:B------:R-:W-:Y:S02]  /*b800*/  ISETP.NE.AND P3, PT, R22, RZ, PT ;  /* 0x000000ff1600720c */ /* 0x000fe40003f65270 */
[----:B------:R-:W-:Y:S02]  /*b810*/  ISETP.NE.AND P4, PT, R25, RZ, PT ;  /* 0x000000ff1900720c */ /* 0x000fe40003f85270 */
[----:B------:R-:W-:Y:S01]  /*b820*/  ISETP.NE.AND P5, PT, R27, RZ, PT ;  /* 0x000000ff1b00720c */ /* 0x000fe20003fa5270 */
[----:B------:R-:W0:Y:S01]  /*b830*/  LDCU.64 UR12, c[0x0][0x390] ;  /* 0x00007200ff0c77ac */ /* 0x000e220008000a00 */
[----:B------:R-:W-:Y:S02]  /*b840*/  ISETP.NE.AND P6, PT, R30, RZ, PT ;  /* 0x000000ff1e00720c */ /* 0x000fe40003fc5270 */
[----:B------:R-:W-:Y:S01]  /*b850*/  ISETP.NE.AND P0, PT, R29, RZ, PT ;  /* 0x000000ff1d00720c */ /* 0x000fe20003f05270 */
[----:B------:R-:W1:Y:S01]  /*b860*/  LDCU.64 UR10, c[0x0][0x390] ;  /* 0x00007200ff0a77ac */ /* 0x000e620008000a00 */
[----:B------:R-:W-:-:S02]  /*b870*/  ISETP.NE.AND P1, PT, R32, RZ, PT ;  /* 0x000000ff2000720c */ /* 0x000fc40003f25270 */
[----:B------:R-:W-:Y:S01]  /*b880*/  ISETP.NE.AND P2, PT, R31, RZ, PT ;  /* 0x000000ff1f00720c */ /* 0x000fe20003f45270 */
[--C-:B------:R-:W-:Y:S02]  /*b890*/  @P3 IMAD.IADD R2, R51, 0x1, -R5.reuse ;  /* 0x0000000133023824 */ /* 0x100fe400078e0a05 */
[--C-:B------:R-:W-:Y:S02]  /*b8a0*/  @P4 IMAD.IADD R22, R53, 0x1, -R5.reuse ;  /* 0x0000000135164824 */ /* 0x100fe400078e0a05 */
[--C-:B------:R-:W-:Y:S01]  /*b8b0*/  @P5 IMAD.IADD R27, R55, 0x1, -R5.reuse ;  /* 0x00000001371b5824 */ /* 0x100fe200078e0a05 */
[----:B------:R-:W-:Y:S01]  /*b8c0*/  @P3 LEA R2, R2, UR4, 0x2 ;  /* 0x0000000402023c11 */ /* 0x000fe2000f8e10ff */
[--C-:B------:R-:W-:Y:S01]  /*b8d0*/  @P6 IMAD.IADD R49, R49, 0x1, -R5.reuse ;  /* 0x0000000131316824 */ /* 0x100fe200078e0a05 */
[----:B------:R-:W-:Y:S01]  /*b8e0*/  @P4 LEA R25, R22, UR4, 0x2 ;  /* 0x0000000416194c11 */ /* 0x000fe2000f8e10ff */
[--C-:B------:R-:W-:Y:S01]  /*b8f0*/  @P0 IMAD.IADD R14, R14, 0x1, -R5.reuse ;  /* 0x000000010e0e0824 */ /* 0x100fe200078e0a05 */
[----:B------:R-:W-:Y:S01]  /*b900*/  @P5 LEA R22, R27, UR4, 0x2 ;  /* 0x000000041b165c11 */ /* 0x000fe2000f8e10ff */
[----:B------:R2:W-:Y:S01]  /*b910*/  @P3 STS [R2], R17 ;  /* 0x0000001102003388 */ /* 0x0005e20000000800 */
[----:B------:R-:W-:Y:S01]  /*b920*/  ISETP.NE.AND P3, PT, R34, RZ, PT ;  /* 0x000000ff2200720c */ /* 0x000fe20003f65270 */
[--C-:B------:R-:W-:Y:S01]  /*b930*/  @P1 IMAD.IADD R41, R41, 0x1, -R5.reuse ;  /* 0x0000000129291824 */ /* 0x100fe200078e0a05 */
[----:B------:R-:W-:Y:S01]  /*b940*/  @P6 LEA R49, R49, UR4, 0x2 ;  /* 0x0000000431316c11 */ /* 0x000fe2000f8e10ff */
[----:B------:R-:W-:Y:S01]  /*b950*/  @P4 STS [R25], R18 ;  /* 0x0000001219004388 */ /* 0x000fe20000000800 */
[----:B------:R-:W-:Y:S01]  /*b960*/  @P0 LEA R14, R14, UR4, 0x2 ;  /* 0x000000040e0e0c11 */ /* 0x000fe2000f8e10ff */
[----:B------:R-:W-:Y:S01]  /*b970*/  @P2 IMAD.IADD R12, R12, 0x1, -R5 ;  /* 0x000000010c0c2824 */ /* 0x000fe200078e0a05 */
[----:B------:R-:W-:Y:S01]  /*b980*/  ISETP.NE.AND P4, PT, R37, RZ, PT ;  /* 0x000000ff2500720c */ /* 0x000fe20003f85270 */
[----:B------:R-:W-:Y:S01]  /*b990*/  @P5 STS [R22], R19 ;  /* 0x0000001316005388 */ /* 0x000fe20000000800 */
[----:B------:R-:W-:-:S02]  /*b9a0*/  ISETP.NE.AND P5, PT, R42, RZ, PT ;  /* 0x000000ff2a00720c */ /* 0x000fc40003fa5270 */
[----:B--2---:R-:W-:Y:S01]  /*b9b0*/  @P1 LEA R2, R41, UR4, 0x2 ;  /* 0x0000000429021c11 */ /* 0x004fe2000f8e10ff */
[----:B------:R-:W-:Y:S01]  /*b9c0*/  @P6 STS [R49], R20 ;  /* 0x0000001431006388 */ /* 0x000fe20000000800 */
[----:B------:R-:W-:Y:S01]  /*b9d0*/  ISETP.NE.AND P6, PT, R43, RZ, PT ;  /* 0x000000ff2b00720c */ /* 0x000fe20003fc5270 */
[--C-:B------:R-:W-:Y:S01]  /*b9e0*/  @P3 IMAD.IADD R17, R15, 0x1, -R5.reuse ;  /* 0x000000010f113824 */ /* 0x100fe200078e0a05 */
[----:B------:R-:W-:Y:S01]  /*b9f0*/  @P2 LEA R15, R12, UR4, 0x2 ;  /* 0x000000040c0f2c11 */ /* 0x000fe2000f8e10ff */
[----:B------:R-:W-:Y:S01]  /*ba00*/  @P0 STS [R14], R21 ;  /* 0x000000150e000388 */ /* 0x000fe20000000800 */
[----:B------:R-:W-:Y:S02]  /*ba10*/  ISETP.NE.AND P0, PT, R44, RZ, PT ;  /* 0x000000ff2c00720c */ /* 0x000fe40003f05270 */
[----:B------:R-:W-:Y:S01]  /*ba20*/  @P3 LEA R17, R17, UR4, 0x2 ;  /* 0x0000000411113c11 */ /* 0x000fe2000f8e10ff */
[----:B------:R2:W-:Y:S01]  /*ba30*/  @P1 STS [R2], R23 ;  /* 0x0000001702001388 */ /* 0x0005e20000000800 */
[----:B------:R-:W-:Y:S01]  /*ba40*/  ISETP.NE.AND P1, PT, R45, RZ, PT ;  /* 0x000000ff2d00720c */ /* 0x000fe20003f25270 */
[----:B------:R-:W-:-:S02]  /*ba50*/  @P4 IMAD.IADD R10, R10, 0x1, -R5 ;  /* 0x000000010a0a4824 */ /* 0x000fc400078e0a05 */
[----:B------:R-:W-:Y:S01]  /*ba60*/  @P2 STS [R15], R24 ;  /* 0x000000180f002388 */ /* 0x000fe20000000800 */
[----:B------:R-:W-:Y:S01]  /*ba70*/  ISETP.NE.AND P2, PT, R46, RZ, PT ;  /* 0x000000ff2e00720c */ /* 0x000fe20003f45270 */
[--C-:B------:R-:W-:Y:S01]  /*ba80*/  @P5 IMAD.IADD R12, R13, 0x1, -R5.reuse ;  /* 0x000000010d0c5824 */ /* 0x100fe200078e0a05 */
[----:B------:R-:W-:Y:S01]  /*ba90*/  @P4 LEA R13, R10, UR4, 0x2 ;  /* 0x000000040a0d4c11 */ /* 0x000fe2000f8e10ff */
[----:B------:R-:W-:Y:S01]  /*baa0*/  @P3 STS [R17], R26 ;  /* 0x0000001a11003388 */ /* 0x000fe20000000800 */
[----:B------:R-:W-:Y:S01]  /*bab0*/  ISETP.NE.AND P3, PT, R47, RZ, PT ;  /* 0x000000ff2f00720c */ /* 0x000fe20003f65270 */
[--C-:B------:R-:W-:Y:S01]  /*bac0*/  @P6 IMAD.IADD R8, R8, 0x1, -R5.reuse ;  /* 0x0000000108086824 */ /* 0x100fe200078e0a05 */
[----:B------:R-:W-:Y:S01]  /*bad0*/  @P5 LEA R12, R12, UR4, 0x2 ;  /* 0x000000040c0c5c11 */ /* 0x000fe2000f8e10ff */
[--C-:B------:R-:W-:Y:S01]  /*bae0*/  @P0 IMAD.IADD R11, R11, 0x1, -R5.reuse ;  /* 0x000000010b0b0824 */ /* 0x100fe200078e0a05 */
[----:B------:R3:W-:Y:S01]  /*baf0*/  @P4 STS [R13], R28 ;  /* 0x0000001c0d004388 */ /* 0x0007e20000000800 */
[----:B------:R-:W-:Y:S01]  /*bb00*/  @P1 IMAD.IADD R0, R0, 0x1, -R5 ;  /* 0x0000000100001824 */ /* 0x000fe200078e0a05 */
[----:B------:R-:W-:-:S02]  /*bb10*/  @P6 LEA R8, R8, UR4, 0x2 ;  /* 0x0000000408086c11 */ /* 0x000fc4000f8e10ff */
[----:B------:R-:W-:Y:S01]  /*bb20*/  @P0 LEA R11, R11, UR4, 0x2 ;  /* 0x000000040b0b0c11 */ /* 0x000fe2000f8e10ff */
[----:B------:R4:W-:Y:S01]  /*bb30*/  @P5 STS [R12], R33 ;  /* 0x000000210c005388 */ /* 0x0009e20000000800 */
[--C-:B--2---:R-:W-:Y:S01]  /*bb40*/  @P2 IMAD.IADD R2, R9, 0x1, -R5.reuse ;  /* 0x0000000109022824 */ /* 0x104fe200078e0a05 */
[----:B------:R-:W-:Y:S02]  /*bb50*/  @P1 LEA R9, R0, UR4, 0x2 ;  /* 0x0000000400091c11 */ /* 0x000fe4000f8e10ff */
[----:B------:R4:W-:Y:S01]  /*bb60*/  @P6 STS [R8], R35 ;  /* 0x0000002308006388 */ /* 0x0009e20000000800 */
[----:B------:R-:W-:Y:S01]  /*bb70*/  @P3 IMAD.IADD R4, R4, 0x1, -R5 ;  /* 0x0000000104043824 */ /* 0x000fe200078e0a05 */
[----:B------:R-:W-:Y:S02]  /*bb80*/  @P2 LEA R2, R2, UR4, 0x2 ;  /* 0x0000000402022c11 */ /* 0x000fe4000f8e10ff */
[----:B------:R4:W-:Y:S01]  /*bb90*/  @P0 STS [R11], R36 ;  /* 0x000000240b000388 */ /* 0x0009e20000000800 */
[----:B------:R-:W-:-:S02]  /*bba0*/  ISETP.GE.AND P0, PT, R16, R3, PT ;  /* 0x000000031000720c */ /* 0x000fc40003f06270 */
[----:B---3--:R-:W-:Y:S01]  /*bbb0*/  @P3 LEA R13, R4, UR4, 0x2 ;  /* 0x00000004040d3c11 */ /* 0x008fe2000f8e10ff */
[----:B------:R4:W-:Y:S04]  /*bbc0*/  @P1 STS [R9], R38 ;  /* 0x0000002609001388 */ /* 0x0009e80000000800 */
[----:B------:R4:W-:Y:S04]  /*bbd0*/  @P2 STS [R2], R39 ;  /* 0x0000002702002388 */ /* 0x0009e80000000800 */
[----:B------:R4:W-:Y:S01]  /*bbe0*/  @P3 STS [R13], R40 ;  /* 0x000000280d003388 */ /* 0x0009e20000000800 */
[----:B------:R-:W-:Y:S06]  /*bbf0*/  BAR.SYNC.DEFER_BLOCKING 0x0 ;  /* 0x0000000000007b1d */ /* 0x000fec0000010000 */
[----:B01----:R-:W-:Y:S05]  /*bc00*/  @P0 BRA `(.L_x_165) ;  /* 0x0000000400580947 */ /* 0x003fea0003800000 */
[----:B------:R-:W0:Y:S01]  /*bc10*/  S2R R0, SR_CTAID.Y ;  /* 0x0000000000007919 */ /* 0x000e220000002600 */
[----:B------:R-:W0:Y:S01]  /*bc20*/  S2UR UR5, SR_CTAID.X ;  /* 0x00000000000579c3 */ /* 0x000e220000002500 */
[----:B------:R-:W1:Y:S01]  /*bc30*/  LDCU UR6, c[0x0][0x3bc] ;  /* 0x00007780ff0677ac */ /* 0x000e620008000800 */
[----:B------:R-:W-:Y:S06]  /*bc40*/  BSSY.RECONVERGENT B0, `(.L_x_223) ;  /* 0x0000022000007945 */ /* 0x000fec0003800200 */
[----:B----4-:R-:W0:Y:S08]  /*bc50*/  LDC R9, c[0x0][0x374] ;  /* 0x0000dd00ff097b82 */ /* 0x010e300000000800 */
[----:B------:R-:W2:Y:S01]  /*bc60*/  LDC.U8 R18, c[0x0][0x3c8] ;  /* 0x0000f200ff127b82 */ /* 0x000ea20000000000 */
[----:B0-----:R-:W-:-:S04]  /*bc70*/  IMAD R9, R9, UR5, R0 ;  /* 0x0000000509097c24 */ /* 0x001fc8000f8e0200 */
[----:B------:R-:W-:-:S05]  /*bc80*/  IMAD R0, R9, 0x1680, R16 ;  /* 0x0000168009007824 */ /* 0x000fca00078e0210 */
[----:B-1----:R-:W-:-:S05]  /*bc90*/  IADD3 R0, PT, PT, -R0, UR6, R7 ;  /* 0x0000000600007c10 */ /* 0x002fca000fffe107 */
[----:B------:R-:W-:-:S04]  /*bca0*/  VIADD R2, R0, 0xffffe97f ;  /* 0xffffe97f00027836 */ /* 0x000fc80000000000 */
[C---:B------:R-:W-:Y:S01]  /*bcb0*/  IMAD.HI.U32 R0, R2.reuse, -0x55555555, RZ ;  /* 0xaaaaaaab02007827 */ /* 0x040fe200078e00ff */
[----:B------:R-:W-:-:S04]  /*bcc0*/  ISETP.GE.U32.AND P1, PT, R2, 0x480, PT ;  /* 0x000004800200780c */ /* 0x000fc80003f26070 */
[----:B------:R-:W-:-:S04]  /*bcd0*/  SHF.R.U32.HI R0, RZ, 0x8, R0 ;  /* 0x00000008ff007819 */ /* 0x000fc80000011600 */
[----:B------:R-:W-:-:S04]  /*bce0*/  LOP3.LUT R4, R0, 0x3, RZ, 0xc0, !PT ;  /* 0x0000000300047812 */ /* 0x000fc800078ec0ff */
[----:B------:R-:W-:-:S13]  /*bcf0*/  ISETP.NE.AND P0, PT, R4, 0x3, PT ;  /* 0x000000030400780c */ /* 0x000fda0003f05270 */
[----:B--2---:R-:W-:Y:S05]  /*bd00*/  @!P0 BRA `(.L_x_224) ;  /* 0x0000000000548947 */ /* 0x004fea0003800000 */
[----:B------:R-:W-:Y:S01]  /*bd10*/  VIADD R7, R0, 0x1 ;  /* 0x0000000100077836 */ /* 0x000fe20000000000 */
[C---:B------:R-:W-:Y:S01]  /*bd20*/  LEA R0, R16.reuse, UR4, 0x2 ;  /* 0x0000000410007c11 */ /* 0x040fe2000f8e10ff */
[----:B------:R-:W-:Y:S01]  /*bd30*/  IMAD.IADD R13, R16, 0x1, R5 ;  /* 0x00000001100d7824 */ /* 0x000fe200078e0205 */
[----:B------:R-:W-:Y:S02]  /*bd40*/  ISETP.NE.AND P2, PT, R18, RZ, PT ;  /* 0x000000ff1200720c */ /* 0x000fe40003f45270 */
[----:B------:R-:W-:-:S05]  /*bd50*/  LOP3.LUT R7, R7, 0x3, RZ, 0xc0, !PT ;  /* 0x0000000307077812 */ /* 0x000fca00078ec0ff */
[----:B------:R-:W-:Y:S02]  /*bd60*/  IMAD R16, R7, 0x180, R16 ;  /* 0x0000018007107824 */ /* 0x000fe400078e0210 */
[----:B------:R-:W-:-:S07]  /*bd70*/  IMAD.MOV R7, RZ, RZ, -R7 ;  /* 0x000000ffff077224 */ /* 0x000fce00078e0a07 */
.L_x_225:
        /* <DEDUP_REMOVED lines=14> */
.L_x_224:
[----:B------:R-:W-:Y:S05]  /*be60*/  BSYNC.RECONVERGENT B0 ;  /* 0x0000000000007941 */ /* 0x000fea0003800200 */
.L_x_223:
[----:B------:R-:W-:Y:S05]  /*be70*/  @!P1 BRA `(.L_x_165) ;  /* 0x0000000000bc9947 */ /* 0x000fea0003800000 */
[C---:B------:R-:W-:Y:S01]  /*be80*/  LEA R0, R16.reuse, UR4, 0x2 ;  /* 0x0000000410007c11 */ /* 0x040fe2000f8e10ff */
[----:B------:R-:W-:Y:S01]  /*be90*/  IMAD.IADD R7, R16, 0x1, R5 ;  /* 0x0000000110077824 */ /* 0x000fe200078e0205 */
[----:B------:R-:W-:-:S03]  /*bea0*/  ISETP.NE.AND P0, PT, R18, RZ, PT ;  /* 0x000000ff1200720c */ /* 0x000fc60003f05270 */
[----:B------:R-:W-:-:S10]  /*beb0*/  VIADD R0, R0, 0xc00 ;  /* 0x00000c0000007836 */ /* 0x000fd40000000000 */
.L_x_226:
[----:B0-----:R-:W1:Y:S01]  /*bec0*/  @!P0 LDC.64 R10, c[0x0][0x3e0] ;  /* 0x0000f800ff0a8b82 */ /* 0x001e620000000a00 */
[----:B------:R-:W-:Y:S01]  /*bed0*/  CS2R R4, SRZ ;  /* 0x0000000000047805 */ /* 0x000fe2000001ff00 */
[----:B------:R-:W2:Y:S01]  /*bee0*/  LDS R19, [R0+-0xc00] ;  /* 0xfff4000000137984 */ /* 0x000ea20000000800 */
[----:B------:R-:W-:-:S03]  /*bef0*/  SHF.R.S32.HI R17, RZ, 0x1f, R7 ;  /* 0x0000001fff117819 */ /* 0x000fc60000011407 */
[----:B------:R-:W3:Y:S04]  /*bf00*/  LDS R21, [R0+-0x600] ;  /* 0xfffa000000157984 */ /* 0x000ee80000000800 */
[----:B-1----:R-:W4:Y:S01]  /*bf10*/  @!P0 LDG.E.64 R4, desc[UR8][R10.64] ;  /* 0x000000080a048981 */ /* 0x002f22000c1e1b00 */
[----:B------:R-:W-:-:S13]  /*bf20*/  ISETP.NE.AND P0, PT, R18, RZ, PT ;  /* 0x000000ff1200720c */ /* 0x000fda0003f05270 */
[----:B------:R-:W1:Y:S01]  /*bf30*/  @!P0 LDC.64 R12, c[0x0][0x3e0] ;  /* 0x0000f800ff0c8b82 */ /* 0x000e620000000a00 */
[----:B----4-:R-:W-:-:S05]  /*bf40*/  IADD3 R2, P1, PT, R7, R4, RZ ;  /* 0x0000000407027210 */ /* 0x010fca0007f3e0ff */
[----:B------:R-:W-:Y:S01]  /*bf50*/  IMAD.X R5, R17, 0x1, R5, P1 ;  /* 0x0000000111057824 */ /* 0x000fe200008e0605 */
[----:B0-----:R-:W-:-:S04]  /*bf60*/  LEA R8, P1, R2, UR12, 0x2 ;  /* 0x0000000c02087c11 */ /* 0x001fc8000f8210ff */
[----:B------:R-:W-:Y:S02]  /*bf70*/  LEA.HI.X R9, R2, UR13, R5, 0x2, P1 ;  /* 0x0000000d02097c11 */ /* 0x000fe400088f1405 */
[----:B------:R-:W-:-:S03]  /*bf80*/  CS2R R4, SRZ ;  /* 0x0000000000047805 */ /* 0x000fc6000001ff00 */
[----:B--2---:R0:W-:Y:S04]  /*bf90*/  STG.E desc[UR8][R8.64], R19 ;  /* 0x0000001308007986 */ /* 0x0041e8000c101908 */
[----:B-1----:R-:W2:Y:S01]  /*bfa0*/  @!P0 LDG.E.64 R4, desc[UR8][R12.64] ;  /* 0x000000080c048981 */ /* 0x002ea2000c1e1b00 */
        /* <DEDUP_REMOVED lines=17> */
[----:B-1----:R-:W2:Y:S01]  /*c0c0*/  @!P0 LDG.E.64 R4, desc[UR8][R12.64] ;  /* 0x000000080c048981 */ /* 0x002ea2000c1e1b00 */
[----:B------:R-:W-:Y:S02]  /*c0d0*/  VIADD R16, R16, 0x600 ;  /* 0x0000060010107836 */ /* 0x000fe40000000000 */
[----:B---3--:R-:W-:Y:S01]  /*c0e0*/  VIADD R0, R0, 0x1800 ;  /* 0x0000180000007836 */ /* 0x008fe20000000000 */
[C---:B--2---:R-:W-:Y:S01]  /*c0f0*/  IADD3 R2, P1, PT, R7.reuse, R4, RZ ;  /* 0x0000000407027210 */ /* 0x044fe20007f3e0ff */
[----:B------:R-:W-:-:S04]  /*c100*/  VIADD R7, R7, 0x600 ;  /* 0x0000060007077836 */ /* 0x000fc80000000000 */
[----:B------:R-:W-:Y:S01]  /*c110*/  IMAD.X R5, R17, 0x1, R5, P1 ;  /* 0x0000000111057824 */ /* 0x000fe200008e0605 */
[----:B------:R-:W-:-:S04]  /*c120*/  LEA R4, P1, R2, UR12, 0x2 ;  /* 0x0000000c02047c11 */ /* 0x000fc8000f8210ff */
[----:B------:R-:W-:Y:S02]  /*c130*/  LEA.HI.X R5, R2, UR13, R5, 0x2, P1 ;  /* 0x0000000d02057c11 */ /* 0x000fe400088f1405 */
[----:B------:R-:W-:-:S03]  /*c140*/  ISETP.GE.AND P1, PT, R16, R3, PT ;  /* 0x000000031000720c */ /* 0x000fc60003f26270 */
[----:B-----5:R0:W-:Y:S10]  /*c150*/  STG.E desc[UR8][R4.64+0x1200], R11 ;  /* 0x0012000b04007986 */ /* 0x0201f4000c101908 */
[----:B------:R-:W-:Y:S05]  /*c160*/  @!P1 BRA `(.L_x_226) ;  /* 0xfffffffc00549947 */ /* 0x000fea000383ffff */
.L_x_165:
[----:B------:R-:W-:Y:S05]  /*c170*/  BSYNC.RECONVERGENT B1 ;  /* 0x0000000000017941 */ /* 0x000fea0003800200 */
.L_x_113:
[----:B----4-:R-:W4:Y:S02]  /*c180*/  S2R R0, SR_TID.X ;  /* 0x0000000000007919 */ /* 0x010f240000002100 */
[----:B----4-:R-:W-:-:S13]  /*c190*/  ISETP.NE.AND P0, PT, R0, RZ, PT ;  /* 0x000000ff0000720c */ /* 0x010fda0003f05270 */
[----:B------:R-:W-:Y:S05]  /*c1a0*/  @P0 EXIT ;  /* 0x000000000000094d */ /* 0x000fea0003800000 */
[----:B------:R-:W4:Y:S02]  /*c1b0*/  LDCU.U8 UR4, c[0x0][0x3c9] ;  /* 0x00007920ff0477ac */ /* 0x000f240008000000 */
[----:B----4-:R-:W-:-:S09]  /*c1c0*/  UISETP.NE.AND UP0, UPT, UR4, URZ, UPT ;  /* 0x000000ff0400728c */ /* 0x010fd2000bf05270 */
[----:B------:R-:W-:Y:S05]  /*c1d0*/  BRA.U !UP0, `(.L_x_227) ;  /* 0x00000001082c7547 */ /* 0x000fea000b800000 */
[----:B------:R-:W4:Y:S01]  /*c1e0*/  LDCU.U8 UR4, c[0x0][0x3c8] ;  /* 0x00007900ff0477ac */ /* 0x000f220008000000 */
[----:B0-23--:R-:W0:Y:S01]  /*c1f0*/  LDC.64 R4, c[0x0][0x398] ;  /* 0x0000e600ff047b82 */ /* 0x00de220000000a00 */
[----:B-1----:R-:W-:Y:S01]  /*c200*/  CS2R R2, SRZ ;  /* 0x0000000000027805 */ /* 0x002fe2000001ff00 */
[----:B----4-:R-:W-:-:S09]  /*c210*/  UISETP.NE.AND UP0, UPT, UR4, URZ, UPT ;  /* 0x000000ff0400728c */ /* 0x010fd2000bf05270 */
[----:B------:R-:W-:Y:S05]  /*c220*/  BRA.U UP0, `(.L_x_228) ;  /* 0x0000000100087547 */ /* 0x000fea000b800000 */
[----:B------:R-:W1:Y:S02]  /*c230*/  LDC.64 R2, c[0x0][0x3e0] ;  /* 0x0000f800ff027b82 */ /* 0x000e640000000a00 */
[----:B-1----:R-:W5:Y:S02]  /*c240*/  LDG.E.64 R2, desc[UR8][R2.64] ;  /* 0x0000000802027981 */ /* 0x002f64000c1e1b00 */
.L_x_228:
[----:B-----5:R-:W-:-:S04]  /*c250*/  IADD3 R2, P0, PT, R6, R2, RZ ;  /* 0x0000000206027210 */ /* 0x020fc80007f1e0ff */
[----:B------:R-:W-:-:S05]  /*c260*/  LEA.HI.X.SX32 R3, R6, R3, 0x1, P0 ;  /* 0x0000000306037211 */ /* 0x000fca00000f0eff */
[----:B0-----:R-:W-:Y:S01]  /*c270*/  STG.E.64 desc[UR8][R4.64], R2 ;  /* 0x0000000204007986 */ /* 0x001fe2000c101b08 */
[----:B------:R-:W-:Y:S05]  /*c280*/  EXIT ;  /* 0x000000000000794d */ /* 0x000fea0003800000 */
.L_x_227:
[----:B------:R-:W4:Y:S01]  /*c290*/  LDCU.U8 UR4, c[0x0][0x3c8] ;  /* 0x00007900ff0477ac */ /* 0x000f220008000000 */
[----:B0-23--:R-:W0:Y:S01]  /*c2a0*/  LDC.64 R4, c[0x0][0x3e8] ;  /* 0x0000fa00ff047b82 */ /* 0x00de220000000a00 */
[----:B-1----:R-:W-:Y:S01]  /*c2b0*/  CS2R R2, SRZ ;  /* 0x0000000000027805 */ /* 0x002fe2000001ff00 */
[----:B----4-:R-:W-:-:S09]  /*c2c0*/  UISETP.NE.AND UP0, UPT, UR4, URZ, UPT ;  /* 0x000000ff0400728c */ /* 0x010fd2000bf05270 */
[----:B------:R-:W-:Y:S05]  /*c2d0*/  BRA.U UP0, `(.L_x_229) ;  /* 0x0000000100087547 */ /* 0x000fea000b800000 */
[----:B------:R-:W1:Y:S02]  /*c2e0*/  LDC.64 R2, c[0x0][0x3e0] ;  /* 0x0000f800ff027b82 */ /* 0x000e640000000a00 */
[----:B-1----:R-:W5:Y:S02]  /*c2f0*/  LDG.E.64 R2, desc[UR8][R2.64] ;  /* 0x0000000802027981 */ /* 0x002f64000c1e1b00 */
.L_x_229:
[----:B-----5:R-:W-:-:S04]  /*c300*/  IADD3 R2, P0, PT, R6, R2, RZ ;  /* 0x0000000206027210 */ /* 0x020fc80007f1e0ff */
[----:B------:R-:W-:-:S05]  /*c310*/  LEA.HI.X.SX32 R3, R6, R3, 0x1, P0 ;  /* 0x0000000306037211 */ /* 0x000fca00000f0eff */
[----:B0-----:R-:W-:Y:S01]  /*c320*/  STG.E.64 desc[UR8][R4.64], R2 ;  /* 0x0000000204007986 */ /* 0x001fe2000c101b08 */
[----:B------:R-:W-:Y:S05]  /*c330*/  EXIT ;  /* 0x000000000000794d */ /* 0x000fea0003800000 */
.L_x_53:
[----:B------:R-:W-:Y:S01]  /*c340*/  BSSY B0, `(.L_x_230) ;  /* 0x0000006000007945 */ /* 0x000fe20003800000 */
[----:B------:R-:W-:Y:S01]  /*c350*/  PLOP3.LUT P0, PT, P0, PT, PT, 0x8, 0x80 ;  /* 0x000000000080781c */ /* 0x000fe2000070e170 */
[----:B------:R-:W-:-:S12]  /*c360*/  IMAD.MOV.U32 R8, RZ, RZ, -0x1 ;  /* 0xffffffffff087424 */ /* 0x000fd800078e00ff */
[----:B------:R-:W-:Y:S05]  /*c370*/  WARPSYNC.COLLECTIVE R8, `(.L_x_231) ;  /* 0x0000000008087348 */ /* 0x000fea0003c00000 */
[----:B------:R-:W-:Y:S01]  /*c380*/  VOTE.ANY P0, P0 ;  /* 0x0000000000ff7806 */ /* 0x000fe20000000100 */
[----:B------:R-:W-:-:S12]  /*c390*/  ENDCOLLECTIVE ;  /* 0x000000000000791b */ /* 0x000fd80003800000 */
.L_x_231:
[----:B------:R-:W-:Y:S05]  /*c3a0*/  BSYNC B0 ;  /* 0x0000000000007941 */ /* 0x000fea0003800000 */
.L_x_230:
[----:B------:R-:W-:Y:S05]  /*c3b0*/  BRA `(.L_x_232) ;  /* 0xffffff7000b87947 */ /* 0x000fea000383ffff */
.L_x_55:
[----:B------:R-:W-:Y:S01]  /*c3c0*/  BSSY B0, `(.L_x_233) ;  /* 0x0000006000007945 */ /* 0x000fe20003800000 */
[----:B------:R-:W-:Y:S01]  /*c3d0*/  PLOP3.LUT P0, PT, P0, PT, PT, 0x8, 0x80 ;  /* 0x000000000080781c */ /* 0x000fe2000070e170 */
[----:B------:R-:W-:-:S12]  /*c3e0*/  IMAD.MOV.U32 R8, RZ, RZ, -0x1 ;  /* 0xffffffffff087424 */ /* 0x000fd800078e00ff */
[----:B------:R-:W-:Y:S05]  /*c3f0*/  WARPSYNC.COLLECTIVE R8, `(.L_x_234) ;  /* 0x0000000008087348 */ /* 0x000fea0003c00000 */
[----:B------:R-:W-:Y:S01]  /*c400*/  VOTE.ANY P0, P0 ;  /* 0x0000000000ff7806 */ /* 0x000fe20000000100 */
[----:B------:R-:W-:-:S12]  /*c410*/  ENDCOLLECTIVE ;  /* 0x000000000000791b */ /* 0x000fd80003800000 */
.L_x_234:
[----:B------:R-:W-:Y:S05]  /*c420*/  BSYNC B0 ;  /* 0x0000000000007941 */ /* 0x000fea0003800000 */
.L_x_233:
[----:B------:R-:W-:Y:S05]  /*c430*/  BRA `(.L_x_235) ;  /* 0xffffff7400147947 */ /* 0x000fea000383ffff */
.L_x_57:
[----:B------:R-:W0:Y:S01]  /*c440*/  S2R R13, SR_GEMASK ;  /* 0x00000000000d7919 */ /* 0x000e220000003c00 */
[----:B------:R-:W-:Y:S01]  /*c450*/  BSSY B0, `(.L_x_236) ;  /* 0x0000006000007945 */ /* 0x000fe20003800000 */
[----:B------:R-:W-:Y:S01]  /*c460*/  PLOP3.LUT P0, PT, P0, PT, PT, 0x8, 0x80 ;  /* 0x000000000080781c */ /* 0x000fe2000070e170 */
[----:B------:R-:W-:-:S12]  /*c470*/  IMAD.MOV.U32 R8, RZ, RZ, -0x1 ;  /* 0xffffffffff087424 */ /* 0x000fd800078e00ff */
[----:B0-----:R-:W-:Y:S05]  /*c480*/  WARPSYNC.COLLECTIVE R8, `(.L_x_237) ;  /* 0x0000000008087348 */ /* 0x001fea0003c00000 */
[----:B------:R-:W-:Y:S01]  /*c490*/  VOTE.ANY R8, PT, P0 ;  /* 0x0000000000087806 */ /* 0x000fe200000e0100 */
[----:B0-----:R-:W-:Y:S06]  /*c4a0*/  ENDCOLLECTIVE ;  /* 0x000000000000791b */ /* 0x001fec0003800000 */
.L_x_237:
[----:B------:R-:W-:Y:S05]  /*c4b0*/  BSYNC B0 ;  /* 0x0000000000007941 */ /* 0x000fea0003800000 */
.L_x_236:
[----:B------:R-:W-:Y:S01]  /*c4c0*/  LOP3.LUT R8, R8, 0x80000000, R13, 0xec, !PT ;  /* 0x8000000008087812 */ /* 0x000fe200078eec0d */
[----:B------:R-:W-:-:S04]  /*c4d0*/  IMAD.MOV.U32 R9, RZ, RZ, 0x1 ;  /* 0x00000001ff097424 */ /* 0x000fc800078e00ff */
[----:B------:R-:W-:-:S05]  /*c4e0*/  VIADD R7, R8, 0xffffffff ;  /* 0xffffffff08077836 */ /* 0x000fca0000000000 */
[----:B------:R-:W-:Y:S01]  /*c4f0*/  LOP3.LUT R7, R8, R7, RZ, 0xc, !PT ;  /* 0x0000000708077212 */ /* 0x000fe200078e0cff */
[----:B------:R-:W-:-:S03]  /*c500*/  IMAD.MOV.U32 R8, RZ, RZ, -0x1 ;  /* 0xffffffffff087424 */ /* 0x000fc600078e00ff */
[----:B------:R0:W1:Y:S02]  /*c510*/  POPC R10, R7 ;  /* 0x00000007000a7309 */ /* 0x0000640000000000 */
[----:B0-----:R-:W-:-:S07]  /*c520*/  VIADD R7, R17, 0x2 ;  /* 0x0000000211077836 */ /* 0x001fce0000000000 */
[----:B-1----:R-:W-:Y:S05]  /*c530*/  WARPSYNC.COLLECTIVE R8, `(.L_x_238) ;  /* 0x0000000008087348 */ /* 0x002fea0003c00000 */
[----:B-1----:R0:W1:Y:S02]  /*c540*/  SHFL.DOWN P0, R11, R5, R9, R10 ;  /* 0x08000009050b7389 */ /* 0x002064000000000a */
[----:B01----:R-:W-:Y:S05]  /*c550*/  ENDCOLLECTIVE ;  /* 0x000000000000791b */ /* 0x003fea0003800000 */
.L_x_238:
[----:B------:R-:W-:Y:S01]  /*c560*/  IMAD.MOV.U32 R9, RZ, RZ, 0x2 ;  /* 0x00000002ff097424 */ /* 0x000fe200078e00ff */
[----:B------:R-:W-:-:S04]  /*c570*/  ISETP.GE.AND P0, PT, R17, R10, PT ;  /* 0x0000000a1100720c */ /* 0x000fc80003f06270 */
[----:B------:R-:W-:-:S05]  /*c580*/  SEL R6, R11, RZ, !P0 ;  /* 0x000000ff0b067207 */ /* 0x000fca0004000000 */
[----:B------:R-:W-:-:S04]  /*c590*/  IMAD.IADD R49, R6, 0x1, R5 ;  /* 0x0000000106317824 */ /* 0x000fc800078e0205 */
[----:B------:R-:W-:-:S07]  /*c5a0*/  IMAD.MOV.U32 R5, RZ, RZ, R49 ;  /* 0x000000ffff057224 */ /* 0x000fce00078e0031 */
[----:B------:R-:W-:Y:S05]  /*c5b0*/  WARPSYNC.COLLECTIVE R8, `(.L_x_239) ;  /* 0x0000000008087348 */ /* 0x000fea0003c00000 */
[----:B------:R0:W1:Y:S02]  /*c5c0*/  SHFL.DOWN P0, R11, R5, R9, R10 ;  /* 0x08000009050b7389 */ /* 0x000064000000000a */
[----:B01----:R-:W-:Y:S05]  /*c5d0*/  ENDCOLLECTIVE ;  /* 0x000000000000791b */ /* 0x003fea0003800000 */
.L_x_239:
[----:B------:R-:W-:Y:S01]  /*c5e0*/  IMAD.MOV.U32 R9, RZ, RZ, 0x4 ;  /* 0x00000004ff097424 */ /* 0x000fe200078e00ff */
[----:B------:R-:W-:Y:S01]  /*c5f0*/  ISETP.GT.AND P0, PT, R7, R10, PT ;  /* 0x0000000a0700720c */ /* 0x000fe20003f04270 */
[----:B------:R-:W-:-:S03]  /*c600*/  VIADD R7, R17, 0x4 ;  /* 0x0000000411077836 */ /* 0x000fc60000000000 */
[----:B------:R-:W-:-:S05]  /*c610*/  SEL R6, R11, RZ, !P0 ;  /* 0x000000ff0b067207 */ /* 0x000fca0004000000 */
[----:B------:R-:W-:Y:S02]  /*c620*/  IMAD.IADD R51, R49, 0x1, R6 ;  /* 0x0000000131337824 */ /* 0x000fe400078e0206 */
[----:B------:R-:W-:Y:S02]  /*c630*/  VIADD R49, R17, 0x10 ;  /* 0x0000001011317836 */ /* 0x000fe40000000000 */
[----:B------:R-:W-:-:S03]  /*c640*/  IMAD.MOV.U32 R5, RZ, RZ, R51 ;  /* 0x000000ffff057224 */ /* 0x000fc600078e0033 */
[----:B------:R-:W-:-:S13]  /*c650*/  ISETP.GT.AND P1, PT, R49, R10, PT ;  /* 0x0000000a3100720c */ /* 0x000fda0003f24270 */
[----:B------:R-:W-:Y:S05]  /*c660*/  WARPSYNC.COLLECTIVE R8, `(.L_x_240) ;  /* 0x0000000008087348 */ /* 0x000fea0003c00000 */
[----:B------:R0:W1:Y:S02]  /*c670*/  SHFL.DOWN P0, R11, R5, R9, R10 ;  /* 0x08000009050b7389 */ /* 0x000064000000000a */
[----:B01----:R-:W-:Y:S05]  /*c680*/  ENDCOLLECTIVE ;  /* 0x000000000000791b */ /* 0x003fea0003800000 */
.L_x_240:
[----:B------:R-:W-:Y:S01]  /*c690*/  IMAD.MOV.U32 R9, RZ, RZ, 0x8 ;  /* 0x00000008ff097424 */ /* 0x000fe200078e00ff */
[----:B------:R-:W-:Y:S01]  /*c6a0*/  ISETP.GT.AND P0, PT, R7, R10, PT ;  /* 0x0000000a0700720c */ /* 0x000fe20003f04270 */
[----:B------:R-:W-:-:S03]  /*c6b0*/  VIADD R7, R17, 0x8 ;  /* 0x0000000811077836 */ /* 0x000fc60000000000 */
[----:B------:R-:W-:-:S05]  /*c6c0*/  SEL R6, R11, RZ, !P0 ;  /* 0x000000ff0b067207 */ /* 0x000fca0004000000 */
[----:B------:R-:W-:-:S04]  /*c6d0*/  IMAD.IADD R53, R51, 0x1, R6 ;  /* 0x0000000133357824 */ /* 0x000fc800078e0206 */
[----:B------:R-:W-:-:S07]  /*c6e0*/  IMAD.MOV.U32 R5, RZ, RZ, R53 ;  /* 0x000000ffff057224 */ /* 0x000fce00078e0035 */
[----:B------:R-:W-:Y:S05]  /*c6f0*/  WARPSYNC.COLLECTIVE R8, `(.L_x_241) ;  /* 0x0000000008087348 */ /* 0x000fea0003c00000 */
[----:B------:R0:W1:Y:S02]  /*c700*/  SHFL.DOWN P0, R11, R5, R9, R10 ;  /* 0x08000009050b7389 */ /* 0x000064000000000a */
[----:B01----:R-:W-:Y:S05]  /*c710*/  ENDCOLLECTIVE ;  /* 0x000000000000791b */ /* 0x003fea0003800000 */
.L_x_241:
[----:B------:R-:W-:Y:S01]  /*c720*/  IMAD.MOV.U32 R9, RZ, RZ, 0x10 ;  /* 0x00000010ff097424 */ /* 0x000fe200078e00ff */
[----:B------:R-:W-:-:S04]  /*c730*/  ISETP.GT.AND P0, PT, R7, R10, PT ;  /* 0x0000000a0700720c */ /* 0x000fc80003f04270 */
[----:B------:R-:W-:-:S05]  /*c740*/  SEL R6, R11, RZ, !P0 ;  /* 0x000000ff0b067207 */ /* 0x000fca0004000000 */
[----:B------:R-:W-:Y:S02]  /*c750*/  IMAD.IADD R55, R53, 0x1, R6 ;  /* 0x0000000135377824 */ /* 0x000fe400078e0206 */
[----:B------:R-:W0:Y:S02]  /*c760*/  LDC.64 R6, c[0x0][0x3a0] ;  /* 0x0000e800ff067b82 */ /* 0x000e240000000a00 */
[----:B------:R-:W-:-:S07]  /*c770*/  IMAD.MOV.U32 R5, RZ, RZ, R55 ;  /* 0x000000ffff057224 */ /* 0x000fce00078e0037 */
[----:B0-----:R-:W-:Y:S05]  /*c780*/  WARPSYNC.COLLECTIVE R8, `(.L_x_242) ;  /* 0x0000000008087348 */ /* 0x001fea0003c00000 */
[----:B------:R1:W2:Y:S02]  /*c790*/  SHFL.DOWN P0, R11, R5, R9, R10 ;  /* 0x08000009050b7389 */ /* 0x0002a4000000000a */
[----:B012---:R-:W-:Y:S05]  /*c7a0*/  ENDCOLLECTIVE ;  /* 0x000000000000791b */ /* 0x007fea0003800000 */
.L_x_242:
[----:B------:R-:W-:-:S05]  /*c7b0*/  IADD3 R49, P2, PT, R6, 0x100, RZ ;  /* 0x0000010006317810 */ /* 0x000fca0007f5e0ff */
[----:B------:R-:W-:Y:S01]  /*c7c0*/  IMAD.X R52, RZ, RZ, R7, P2 ;  /* 0x000000ffff347224 */ /* 0x000fe200010e0607 */
[----:B------:R-:W-:Y:S02]  /*c7d0*/  ISETP.NE.AND P0, PT, R4, 0x65, PT ;  /* 0x000000650400780c */ /* 0x000fe40003f05270 */
[----:B------:R-:W-:-:S05]  /*c7e0*/  SEL R50, R11, RZ, !P1 ;  /* 0x000000ff0b327207 */ /* 0x000fca0004800000 */
[----:B------:R-:W-:-:S07]  /*c7f0*/  IMAD.IADD R50, R55, 0x1, R50 ;  /* 0x0000000137327824 */ /* 0x000fce00078e0232 */
[----:B------:R-:W-:Y:S05]  /*c800*/  WARPSYNC.COLLECTIVE R8, `(.L_x_243) ;  /* 0x0000000008087348 */ /* 0x000fea0003c00000 */
[----:B------:R-:W-:Y:S01]  /*c810*/  VOTE.ALL P0, P0 ;  /* 0x0000000000ff7806 */ /* 0x000fe20000000000 */
[----:B------:R-:W-:-:S12]  /*c820*/  ENDCOLLECTIVE ;  /* 0x000000000000791b */ /* 0x000fd80003800000 */
.L_x_243:
[----:B------:R-:W-:Y:S05]  /*c830*/  BRA `(.L_x_244) ;  /* 0xffffff7000c07947 */ /* 0x000fea000383ffff */
.L_x_59:
[----:B------:R-:W-:Y:S01]  /*c840*/  BSSY B0, `(.L_x_245) ;  /* 0x0000006000007945 */ /* 0x000fe20003800000 */
[----:B------:R-:W-:Y:S01]  /*c850*/  PLOP3.LUT P0, PT, P0, PT, PT, 0x8, 0x80 ;  /* 0x000000000080781c */ /* 0x000fe2000070e170 */
[----:B------:R-:W-:-:S12]  /*c860*/  IMAD.MOV.U32 R8, RZ, RZ, -0x1 ;  /* 0xffffffffff087424 */ /* 0x000fd800078e00ff */
[----:B------:R-:W-:Y:S05]  /*c870*/  WARPSYNC.COLLECTIVE R8, `(.L_x_246) ;  /* 0x0000000008087348 */ /* 0x000fea0003c00000 */
[----:B------:R-:W-:Y:S01]  /*c880*/  VOTE.ANY P0, P0 ;  /* 0x0000000000ff7806 */ /* 0x000fe20000000100 */
[----:B------:R-:W-:-:S12]  /*c890*/  ENDCOLLECTIVE ;  /* 0x000000000000791b */ /* 0x000fd80003800000 */
.L_x_246:
[----:B------:R-:W-:Y:S05]  /*c8a0*/  BSYNC B0 ;  /* 0x0000000000007941 */ /* 0x000fea0003800000 */
.L_x_245:
[----:B------:R-:W-:Y:S05]  /*c8b0*/  BRA `(.L_x_247) ;  /* 0xffffff7000d07947 */ /* 0x000fea000383ffff */
.L_x_61:
[----:B------:R-:W-:Y:S01]  /*c8c0*/  BSSY B0, `(.L_x_248) ;  /* 0x0000006000007945 */ /* 0x000fe20003800000 */
[----:B------:R-:W-:Y:S01]  /*c8d0*/  PLOP3.LUT P0, PT, P0, PT, PT, 0x8, 0x80 ;  /* 0x000000000080781c */ /* 0x000fe2000070e170 */
[----:B------:R-:W-:-:S12]  /*c8e0*/  IMAD.MOV.U32 R8, RZ, RZ, -0x1 ;  /* 0xffffffffff087424 */ /* 0x000fd800078e00ff */
[----:B------:R-:W-:Y:S05]  /*c8f0*/  WARPSYNC.COLLECTIVE R8, `(.L_x_249) ;  /* 0x0000000008087348 */ /* 0x000fea0003c00000 */
[----:B------:R-:W-:Y:S01]  /*c900*/  VOTE.ANY P0, P0 ;  /* 0x0000000000ff7806 */ /* 0x000fe20000000100 */
[----:B------:R-:W-:-:S12]  /*c910*/  ENDCOLLECTIVE ;  /* 0x000000000000791b */ /* 0x000fd80003800000 */
.L_x_249:
[----:B------:R-:W-:Y:S05]  /*c920*/  BSYNC B0 ;  /* 0x0000000000007941 */ /* 0x000fea0003800000 */
.L_x_248:
[----:B------:R-:W-:Y:S05]  /*c930*/  BRA `(.L_x_250) ;  /* 0xffffff74002c7947 */ /* 0x000fea000383ffff */
.L_x_63:
[----:B------:R-:W-:Y:S01]  /*c940*/  BSSY B0, `(.L_x_251) ;  /* 0x0000006000007945 */ /* 0x000fe20003800000 */
[----:B------:R-:W-:Y:S01]  /*c950*/  PLOP3.LUT P0, PT, P0, PT, PT, 0x8, 0x80 ;  /* 0x000000000080781c */ /* 0x000fe2000070e170 */
[----:B------:R-:W-:-:S12]  /*c960*/  IMAD.MOV.U32 R8, RZ, RZ, -0x1 ;  /* 0xffffffffff087424 */ /* 0x000fd800078e00ff */
[----:B------:R-:W-:Y:S05]  /*c970*/  WARPSYNC.COLLECTIVE R8, `(.L_x_252) ;  /* 0x0000000008087348 */ /* 0x000fea0003c00000 */
[----:B------:R-:W-:Y:S01]  /*c980*/  VOTE.ANY R8, PT, P0 ;  /* 0x0000000000087806 */ /* 0x000fe200000e0100 */
[----:B------:R-:W-:Y:S06]  /*c990*/  ENDCOLLECTIVE ;  /* 0x000000000000791b */ /* 0x000fec0003800000 */
.L_x_252:
[----:B------:R-:W-:Y:S05]  /*c9a0*/  BSYNC B0 ;  /* 0x0000000000007941 */ /* 0x000fea0003800000 */
.L_x_251:
[----:B------:R-:W-:Y:S01]  /*c9b0*/  LOP3.LUT R8, R8, 0x80000000, R13, 0xec, !PT ;  /* 0x8000000008087812 */ /* 0x000fe200078eec0d */
[----:B------:R-:W-:Y:S02]  /*c9c0*/  IMAD.MOV.U32 R9, RZ, RZ, 0x1 ;  /* 0x00000001ff097424 */ /* 0x000fe400078e00ff */
[----:B------:R-:W-:Y:S02]  /*c9d0*/  VIADD R14, R14, 0xffffffe0 ;  /* 0xffffffe00e0e7836 */ /* 0x000fe40000000000 */
        /* <DEDUP_REMOVED lines=8> */
.L_x_253:
        /* <DEDUP_REMOVED lines=8> */
.L_x_254:
[----:B------:R-:W-:Y:S01]  /*cae0*/  IMAD.MOV.U32 R9, RZ, RZ, 0x4 ;  /* 0x00000004ff097424 */ /* 0x000fe200078e00ff */
[----:B------:R-:W-:Y:S01]  /*caf0*/  ISETP.GT.AND P0, PT, R7, R10, PT ;  /* 0x0000000a0700720c */ /* 0x000fe20003f04270 */
[----:B------:R-:W-:-:S03]  /*cb00*/  VIADD R7, R17, 0x4 ;  /* 0x0000000411077836 */ /* 0x000fc60000000000 */
[----:B------:R-:W-:-:S05]  /*cb10*/  SEL R6, R11, RZ, !P0 ;  /* 0x000000ff0b067207 */ /* 0x000fca0004000000 */
[----:B------:R-:W-:Y:S02]  /*cb20*/  IMAD.IADD R55, R53, 0x1, R6 ;  /* 0x0000000135377824 */ /* 0x000fe400078e0206 */
[----:B------:R-:W-:Y:S02]  /*cb30*/  VIADD R53, R17, 0x8 ;  /* 0x0000000811357836 */ /* 0x000fe40000000000 */
[----:B------:R-:W-:-:S07]  /*cb40*/  IMAD.MOV.U32 R5, RZ, RZ, R55 ;  /* 0x000000ffff057224 */ /* 0x000fce00078e0037 */
[----:B------:R-:W-:Y:S05]  /*cb50*/  WARPSYNC.COLLECTIVE R8, `(.L_x_255) ;  /* 0x0000000008087348 */ /* 0x000fea0003c00000 */
[----:B------:R0:W1:Y:S02]  /*cb60*/  SHFL.DOWN P0, R11, R5, R9, R10 ;  /* 0x08000009050b7389 */ /* 0x000064000000000a */
[----:B01----:R-:W-:Y:S05]  /*cb70*/  ENDCOLLECTIVE ;  /* 0x000000000000791b */ /* 0x003fea0003800000 */
.L_x_255:
[----:B------:R-:W-:Y:S01]  /*cb80*/  IMAD.MOV.U32 R9, RZ, RZ, 0x8 ;  /* 0x00000008ff097424 */ /* 0x000fe200078e00ff */
[----:B------:R-:W-:-:S04]  /*cb90*/  ISETP.GT.AND P0, PT, R7, R10, PT ;  /* 0x0000000a0700720c */ /* 0x000fc80003f04270 */
[----:B------:R-:W-:-:S05]  /*cba0*/  SEL R6, R11, RZ, !P0 ;  /* 0x000000ff0b067207 */ /* 0x000fca0004000000 */
[----:B------:R-:W-:-:S04]  /*cbb0*/  IMAD.IADD R7, R55, 0x1, R6 ;  /* 0x0000000137077824 */ /* 0x000fc800078e0206 */
[----:B------:R-:W-:-:S07]  /*cbc0*/  IMAD.MOV.U32 R5, RZ, RZ, R7 ;  /* 0x000000ffff057224 */ /* 0x000fce00078e0007 */
[----:B------:R-:W-:Y:S05]  /*cbd0*/  WARPSYNC.COLLECTIVE R8, `(.L_x_256) ;  /* 0x0000000008087348 */ /* 0x000fea0003c00000 */
[----:B------:R0:W1:Y:S02]  /*cbe0*/  SHFL.DOWN P0, R11, R5, R9, R10 ;  /* 0x08000009050b7389 */ /* 0x000064000000000a */
[----:B01----:R-:W-:Y:S05]  /*cbf0*/  ENDCOLLECTIVE ;  /* 0x000000000000791b */ /* 0x003fea0003800000 */
.L_x_256:
[----:B------:R-:W-:Y:S01]  /*cc00*/  IMAD.MOV.U32 R9, RZ, RZ, 0x10 ;  /* 0x00000010ff097424 */ /* 0x000fe200078e00ff */
[----:B------:R-:W-:-:S04]  /*cc10*/  ISETP.GT.AND P0, PT, R53, R10, PT ;  /* 0x0000000a3500720c */ /* 0x000fc80003f04270 */
        /* <DEDUP_REMOVED lines=8> */
.L_x_257:
[----:B------:R-:W-:Y:S02]  /*cca0*/  ISETP.NE.AND P0, PT, R4, 0x65, PT ;  /* 0x000000650400780c */ /* 0x000fe40003f05270 */
[----:B------:R-:W-:-:S04]  /*ccb0*/  SEL R11, R11, RZ, !P1 ;  /* 0x000000ff0b0b7207 */ /* 0x000fc80004800000 */
[----:B------:R-:W-:-:S07]  /*ccc0*/  IADD3 R50, PT, PT, R53, R11, R50 ;  /* 0x0000000b35327210 */ /* 0x000fce0007ffe032 */
[----:B------:R-:W-:Y:S05]  /*ccd0*/  WARPSYNC.COLLECTIVE R8, `(.L_x_258) ;  /* 0x0000000008087348 */ /* 0x000fea0003c00000 */
[----:B------:R-:W-:Y:S01]  /*cce0*/  VOTE.ALL P0, P0 ;  /* 0x0000000000ff7806 */ /* 0x000fe20000000000 */
[----:B------:R-:W-:-:S12]  /*ccf0*/  ENDCOLLECTIVE ;  /* 0x000000000000791b */ /* 0x000fd80003800000 */
.L_x_258:
[----:B------:R-:W-:Y:S05]  /*cd00*/  BRA `(.L_x_259) ;  /* 0xffffff7000c87947 */ /* 0x000fea000383ffff */
.L_x_167:
[----:B------:R-:W-:Y:S01]  /*cd10*/  BSSY B0, `(.L_x_260) ;  /* 0x0000006000007945 */ /* 0x000fe20003800000 */
[----:B------:R-:W-:Y:S01]  /*cd20*/  PLOP3.LUT P0, PT, P0, PT, PT, 0x8, 0x80 ;  /* 0x000000000080781c */ /* 0x000fe2000070e170 */
[----:B------:R-:W-:-:S12]  /*cd30*/  IMAD.MOV.U32 R8, RZ, RZ, -0x1 ;  /* 0xffffffffff087424 */ /* 0x000fd800078e00ff */
[----:B------:R-:W-:Y:S05]  /*cd40*/  WARPSYNC.COLLECTIVE R8, `(.L_x_261) ;  /* 0x0000000008087348 */ /* 0x000fea0003c00000 */
[----:B------:R-:W-:Y:S01]  /*cd50*/  VOTE.ANY P0, P0 ;  /* 0x0000000000ff7806 */ /* 0x000fe20000000100 */
[----:B------:R-:W-:-:S12]  /*cd60*/  ENDCOLLECTIVE ;  /* 0x000000000000791b */ /* 0x000fd80003800000 */
.L_x_261:
[----:B------:R-:W-:Y:S05]  /*cd70*/  BSYNC B0 ;  /* 0x0000000000007941 */ /* 0x000fea0003800000 */
.L_x_260:
[----:B------:R-:W-:Y:S05]  /*cd80*/  BRA `(.L_x_262) ;  /* 0xffffffcc00c47947 */ /* 0x000fea000383ffff */
.L_x_169:
[----:B------:R-:W-:Y:S01]  /*cd90*/  BSSY B0, `(.L_x_263) ;  /* 0x0000006000007945 */ /* 0x000fe20003800000 */
[----:B------:R-:W-:Y:S01]  /*cda0*/  PLOP3.LUT P0, PT, P0, PT, PT, 0x8, 0x80 ;  /* 0x000000000080781c */ /* 0x000fe2000070e170 */
[----:B------:R-:W-:-:S12]  /*cdb0*/  IMAD.MOV.U32 R8, RZ, RZ, -0x1 ;  /* 0xffffffffff087424 */ /* 0x000fd800078e00ff */
[----:B------:R-:W-:Y:S05]  /*cdc0*/  WARPSYNC.COLLECTIVE R8, `(.L_x_264) ;  /* 0x0000000008087348 */ /* 0x000fea0003c00000 */
[----:B------:R-:W-:Y:S01]  /*cdd0*/  VOTE.ANY P0, P0 ;  /* 0x0000000000ff7806 */ /* 0x000fe20000000100 */
[----:B------:R-:W-:-:S12]  /*cde0*/  ENDCOLLECTIVE ;  /* 0x000000000000791b */ /* 0x000fd80003800000 */
.L_x_264:
[----:B------:R-:W-:Y:S05]  /*cdf0*/  BSYNC B0 ;  /* 0x0000000000007941 */ /* 0x000fea0003800000 */
.L_x_263:
[----:B------:R-:W-:Y:S05]  /*ce00*/  BRA `(.L_x_265) ;  /* 0xffffffd000207947 */ /* 0x000fea000383ffff */
.L_x_171:
[----:B------:R-:W0:Y:S01]  /*ce10*/  S2R R14, SR_GEMASK ;  /* 0x00000000000e7919 */ /* 0x000e220000003c00 */
[----:B------:R-:W-:Y:S01]  /*ce20*/  BSSY B0, `(.L_x_266) ;  /* 0x0000006000007945 */ /* 0x000fe20003800000 */
[----:B------:R-:W-:Y:S01]  /*ce30*/  PLOP3.LUT P0, PT, P0, PT, PT, 0x8, 0x80 ;  /* 0x000000000080781c */ /* 0x000fe2000070e170 */
[----:B------:R-:W-:-:S12]  /*ce40*/  IMAD.MOV.U32 R8, RZ, RZ, -0x1 ;  /* 0xffffffffff087424 */ /* 0x000fd800078e00ff */
[----:B0-----:R-:W-:Y:S05]  /*ce50*/  WARPSYNC.COLLECTIVE R8, `(.L_x_267) ;  /* 0x0000000008087348 */ /* 0x001fea0003c00000 */
[----:B------:R-:W-:Y:S01]  /*ce60*/  VOTE.ANY R8, PT, P0 ;  /* 0x0000000000087806 */ /* 0x000fe200000e0100 */
[----:B0-----:R-:W-:Y:S06]  /*ce70*/  ENDCOLLECTIVE ;  /* 0x000000000000791b */ /* 0x001fec0003800000 */
.L_x_267:
[----:B------:R-:W-:Y:S05]  /*ce80*/  BSYNC B0 ;  /* 0x0000000000007941 */ /* 0x000fea0003800000 */
.L_x_266:
        /* <DEDUP_REMOVED lines=10> */
.L_x_268:
        /* <DEDUP_REMOVED lines=8> */
.L_x_269:
        /* <DEDUP_REMOVED lines=11> */
.L_x_270:
        /* <DEDUP_REMOVED lines=9> */
.L_x_271:
        /* <DEDUP_REMOVED lines=9> */
.L_x_272:
        /* <DEDUP_REMOVED lines=8> */
.L_x_273:
[----:B------:R-:W-:Y:S05]  /*d200*/  BRA `(.L_x_274) ;  /* 0xffffffcc00c47947 */ /* 0x000fea000383ffff */
.L_x_173:
[----:B------:R-:W-:Y:S01]  /*d210*/  BSSY B0, `(.L_x_275) ;  /* 0x0000006000007945 */ /* 0x000fe20003800000 */
[----:B------:R-:W-:Y:S01]  /*d220*/  PLOP3.LUT P0, PT, P0, PT, PT, 0x8, 0x80 ;  /* 0x000000000080781c */ /* 0x000fe2000070e170 */
[----:B------:R-:W-:-:S12]  /*d230*/  IMAD.MOV.U32 R8, RZ, RZ, -0x1 ;  /* 0xffffffffff087424 */ /* 0x000fd800078e00ff */
[----:B------:R-:W-:Y:S05]  /*d240*/  WARPSYNC.COLLECTIVE R8, `(.L_x_276) ;  /* 0x0000000008087348 */ /* 0x000fea0003c00000 */
[----:B------:R-:W-:Y:S01]  /*d250*/  VOTE.ANY P0, P0 ;  /* 0x0000000000ff7806 */ /* 0x000fe20000000100 */
[----:B------:R-:W-:-:S12]  /*d260*/  ENDCOLLECTIVE ;  /* 0x000000000000791b */ /* 0x000fd80003800000 */
.L_x_276:
[----:B------:R-:W-:Y:S05]  /*d270*/  BSYNC B0 ;  /* 0x0000000000007941 */ /* 0x000fea0003800000 */
.L_x_275:
[----:B------:R-:W-:Y:S05]  /*d280*/  BRA `(.L_x_277) ;  /* 0xffffffcc00d47947 */ /* 0x000fea000383ffff */
.L_x_175:
[----:B------:R-:W-:Y:S01]  /*d290*/  BSSY B0, `(.L_x_278) ;  /* 0x0000006000007945 */ /* 0x000fe20003800000 */
[----:B------:R-:W-:Y:S01]  /*d2a0*/  PLOP3.LUT P0, PT, P0, PT, PT, 0x8, 0x80 ;  /* 0x000000000080781c */ /* 0x000fe2000070e170 */
[----:B------:R-:W-:-:S12]  /*d2b0*/  IMAD.MOV.U32 R8, RZ, RZ, -0x1 ;  /* 0xffffffffff087424 */ /* 0x000fd800078e00ff */
[----:B------:R-:W-:Y:S05]  /*d2c0*/  WARPSYNC.COLLECTIVE R8, `(.L_x_279) ;  /* 0x0000000008087348 */ /* 0x000fea0003c00000 */
[----:B------:R-:W-:Y:S01]  /*d2d0*/  VOTE.ANY P0, P0 ;  /* 0x0000000000ff7806 */ /* 0x000fe20000000100 */
[----:B------:R-:W-:-:S12]  /*d2e0*/  ENDCOLLECTIVE ;  /* 0x000000000000791b */ /* 0x000fd80003800000 */
.L_x_279:
[----:B------:R-:W-:Y:S05]  /*d2f0*/  BSYNC B0 ;  /* 0x0000000000007941 */ /* 0x000fea0003800000 */
.L_x_278:
[----:B------:R-:W-:Y:S05]  /*d300*/  BRA `(.L_x_280) ;  /* 0xffffffd000307947 */ /* 0x000fea000383ffff */
.L_x_177:
[----:B------:R-:W-:Y:S01]  /*d310*/  BSSY B0, `(.L_x_281) ;  /* 0x0000006000007945 */ /* 0x000fe20003800000 */
[----:B------:R-:W-:Y:S01]  /*d320*/  PLOP3.LUT P0, PT, P0, PT, PT, 0x8, 0x80 ;  /* 0x000000000080781c */ /* 0x000fe2000070e170 */
[----:B------:R-:W-:-:S12]  /*d330*/  IMAD.MOV.U32 R8, RZ, RZ, -0x1 ;  /* 0xffffffffff087424 */ /* 0x000fd800078e00ff */
[----:B------:R-:W-:Y:S05]  /*d340*/  WARPSYNC.COLLECTIVE R8, `(.L_x_282) ;  /* 0x0000000008087348 */ /* 0x000fea0003c00000 */
[----:B------:R-:W-:Y:S01]  /*d350*/  VOTE.ANY R8, PT, P0 ;  /* 0x0000000000087806 */ /* 0x000fe200000e0100 */
[----:B------:R-:W-:Y:S06]  /*d360*/  ENDCOLLECTIVE ;  /* 0x000000000000791b */ /* 0x000fec0003800000 */
.L_x_282:
[----:B------:R-:W-:Y:S05]  /*d370*/  BSYNC B0 ;  /* 0x0000000000007941 */ /* 0x000fea0003800000 */
.L_x_281:
        /* <DEDUP_REMOVED lines=11> */
.L_x_283:
        /* <DEDUP_REMOVED lines=8> */
.L_x_284:
        /* <DEDUP_REMOVED lines=10> */
.L_x_285:
        /* <DEDUP_REMOVED lines=8> */
.L_x_286:
        /* <DEDUP_REMOVED lines=10> */
.L_x_287:
[----:B------:R-:W-:Y:S02]  /*d670*/  ISETP.NE.AND P0, PT, R4, 0x65, PT ;  /* 0x000000650400780c */ /* 0x000fe40003f05270 */
[----:B------:R-:W-:-:S04]  /*d680*/  SEL R11, R11, RZ, !P1 ;  /* 0x000000ff0b0b7207 */ /* 0x000fc80004800000 */
[----:B------:R-:W-:-:S07]  /*d690*/  IADD3 R50, PT, PT, R55, R11, R50 ;  /* 0x0000000b37327210 */ /* 0x000fce0007ffe032 */
[----:B------:R-:W-:Y:S05]  /*d6a0*/  WARPSYNC.COLLECTIVE R8, `(.L_x_288) ;  /* 0x0000000008087348 */ /* 0x000fea0003c00000 */
[----:B------:R-:W-:Y:S01]  /*d6b0*/  VOTE.ALL P0, P0 ;  /* 0x0000000000ff7806 */ /* 0x000fe20000000000 */
[----:B------:R-:W-:-:S12]  /*d6c0*/  ENDCOLLECTIVE ;  /* 0x000000000000791b */ /* 0x000fd80003800000 */
.L_x_288:
[----:B------:R-:W-:Y:S05]  /*d6d0*/  BRA `(.L_x_289) ;  /* 0xffffffcc00cc7947 */ /* 0x000fea000383ffff */
.L_x_290:
[----:B------:R-:W-:-:S00]  /*d6e0*/  BRA `(.L_x_290) ;  /* 0xfffffffc00fc7947 */ /* 0x000fc0000383ffff */
[----:B------:R-:W-:-:S00]  /*d6f0*/  NOP ;  /* 0x0000000000007918 */ /* 0x000fc00000000000 */
        /* <DEDUP_REMOVED lines=8> */
.L_x_798:


//--------------------- .text._ZN3cub18CUB_300001_SM_10006detail6select23DeviceSelectSweepKernelINS2_10policy_hubIjNS0_8NullTypeEiLb0ELNS0_10SelectImplE0EE10Policy1000EPjPS5_S9_PlNS0_13ScanTileStateIiLb1EEE17belongsToPivotBinS5_iNS2_19streaming_context_tIlLb1EEELS6_0EEEvT0_T1_T2_T3_T4_T5_T6_T7_iT8_NS1_7vsmem_tE --------------------------
	.section	.text._ZN3cub18CUB_300001_SM_10006detail6select23DeviceSelectSweepKernelINS2_10policy_hubIjNS0_8NullTypeEiLb0ELNS0_10SelectImplE0EE10Policy1000EPjPS5_S9_PlNS0_13ScanTileStateIiLb1EEE17belongsToPivotBinS5_iNS2_19streaming_context_tIlLb1EEELS6_0EEEvT0_T1_T2_T3_T4_T5_T6_T7_iT8_NS1_7vsmem_tE,"ax",@progbits
	.align	128
        .global         _ZN3cub18CUB_300001_SM_10006detail6select23DeviceSelectSweepKernelINS2_10policy_hubIjNS0_8NullTypeEiLb0ELNS0_10SelectImplE0EE10Policy1000EPjPS5_S9_PlNS0_13ScanTileStateIiLb1EEE17belongsToPivotBinS5_iNS2_19streaming_context_tIlLb1EEELS6_0EEEvT0_T1_T2_T3_T4_T5_T6_T7_iT8_NS1_7vsmem_tE
        .type           _ZN3cub18CUB_300001_SM_10006detail6select23DeviceSelectSweepKernelINS2_10policy_hubIjNS0_8NullTypeEiLb0ELNS0_10SelectImplE0EE10Policy1000EPjPS5_S9_PlNS0_13ScanTileStateIiLb1EEE17belongsToPivotBinS5_iNS2_19streaming_context_tIlLb1EEELS6_0EEEvT0_T1_T2_T3_T4_T5_T6_T7_iT8_NS1_7vsmem_tE,@function
        .size           _ZN3cub18CUB_300001_SM_10006detail6select23DeviceSelectSweepKernelINS2_10policy_hubIjNS0_8NullTypeEiLb0ELNS0_10SelectImplE0EE10Policy1000EPjPS5_S9_PlNS0_13ScanTileStateIiLb1EEE17belongsToPivotBinS5_iNS2_19streaming_context_tIlLb1EEELS6_0EEEvT0_T1_T2_T3_T4_T5_T6_T7_iT8_NS1_7vsmem_tE,(.L_x_799 - _ZN3cub18CUB_300001_SM_10006detail6select23DeviceSelectSweepKernelINS2_10policy_hubIjNS0_8NullTypeEiLb0ELNS0_10SelectImplE0EE10Policy1000EPjPS5_S9_PlNS0_13ScanTileStateIiLb1EEE17belongsToPivotBinS5_iNS2_19streaming_context_tIlLb1EEELS6_0EEEvT0_T1_T2_T3_T4_T5_T6_T7_iT8_NS1_7vsmem_tE)
        .other          _ZN3cub18CUB_300001_SM_10006detail6select23DeviceSelectSweepKernelINS2_10policy_hubIjNS0_8NullTypeEiLb0ELNS0_10SelectImplE0EE10Policy1000EPjPS5_S9_PlNS0_13ScanTileStateIiLb1EEE17belongsToPivotBinS5_iNS2_19streaming_context_tIlLb1EEELS6_0EEEvT0_T1_T2_T3_T4_T5_T6_T7_iT8_NS1_7vsmem_tE,@"STO_CUDA_ENTRY STV_DEFAULT"
_ZN3cub18CUB_300001_SM_10006detail6select23DeviceSelectSweepKernelINS2_10policy_hubIjNS0_8NullTypeEiLb0ELNS0_10SelectImplE0EE10Policy1000EPjPS5_S9_PlNS0_13ScanTileStateIiLb1EEE17belongsToPivotBinS5_iNS2_19streaming_context_tIlLb1EEELS6_0EEEvT0_T1_T2_T3_T4_T5_T6_T7_iT8_NS1_7vsmem_tE:
.text._ZN3cub18CUB_300001_SM_10006detail6select23DeviceSelectSweepKernelINS2_10policy_hubIjNS0_8NullTypeEiLb0ELNS0_10SelectImplE0EE10Policy1000EPjPS5_S9_PlNS0_13ScanTileStateIiLb1EEE17belongsToPivotBinS5_iNS2_19streaming_context_tIlLb1EEELS6_0EEEvT0_T1_T2_T3_T4_T5_T6_T7_iT8_NS1_7vsmem_tE:
[----:B------:R-:W-:Y:S08]  /*0000*/  LDC R1, c[0x0][0x37c] ;  /* 0x0000df00ff017b82 */ /* 0x000ff00000000800 */
[----:B------:R-:W-:Y:S01]  /*0010*/  S2UR UR9, SR_CTAID.X ;  /* 0x00000000000979c3 */ /* 0x000fe20000002500 */
[----:B------:R-:W0:Y:S01]  /*0020*/  LDCU UR4, c[0x0][0x374] ;  /* 0x00006e80ff0477ac */ /* 0x000e220008000800 */
[----:B------:R-:W1:Y:S06]  /*0030*/  LDCU UR5, c[0x0][0x3b8] ;  /* 0x00007700ff0577ac */ /* 0x000e6c0008000800 */
[----:B------:R-:W0:Y:S01]  /*0040*/  S2UR UR10, SR_CTAID.Y ;  /* 0x00000000000a79c3 */ /* 0x000e220000002600 */
[----:B------:R-:W2:Y:S01]  /*0050*/  LDCU.64 UR18, c[0x0][0x358] ;  /* 0x00006b00ff1277ac */ /* 0x000ea20008000a00 */
[----:B-1----:R-:W-:-:S02]  /*0060*/  UIADD3 UR5, UPT, UPT, UR5, -0x1, URZ ;  /* 0xffffffff05057890 */ /* 0x002fc4000fffe0ff */
[----:B0-----:R-:W-:-:S04]  /*0070*/  UIMAD UR4, UR9, UR4, UR10 ;  /* 0x00000004090472a4 */ /* 0x001fc8000f8e020a */
[----:B------:R-:W-:Y:S02]  /*0080*/  UISETP.GE.AND UP0, UPT, UR4, UR5, UPT ;  /* 0x000000050400728c */ /* 0x000fe4000bf06270 */
[----:B------:R-:W-:Y:S01]  /*0090*/  IMAD.U32 R36, RZ, RZ, UR4 ;  /* 0x00000004ff247e24 */ /* 0x000fe2000f8e00ff */
[----:B------:R-:W-:-:S06]  /*00a0*/  UIMAD UR8, UR4, 0x1680, URZ ;  /* 0x00001680040878a4 */ /* 0x000fcc000f8e02ff */
[----:B--2---:R-:W-:Y:S06]  /*00b0*/  BRA.U UP0, `(.L_x_291) ;  /* 0x0000005d00207547 */ /* 0x004fec000b800000 */
[----:B------:R-:W0:Y:S01]  /*00c0*/  LDCU UR5, c[0x0][0x3a8] ;  /* 0x00007500ff0577ac */ /* 0x000e220008000800 */
[----:B------:R-:W-:Y:S01]  /*00d0*/  ISETP.NE.AND P0, PT, R36, RZ, PT ;  /* 0x000000ff2400720c */ /* 0x000fe20003f05270 */
[----:B0-----:R-:W-:-:S04]  /*00e0*/  UIADD3 UR5, UPT, UPT, -UR5, URZ, URZ ;  /* 0x000000ff05057290 */ /* 0x001fc8000fffe1ff */
[----:B------:R-:W-:-:S08]  /*00f0*/  ULEA UR5, UR5, 0x20, 0x3 ;  /* 0x0000002005057891 */ /* 0x000fd0000f8e18ff */
[----:B------:R-:W-:Y:S05]  /*0100*/  @P0 BRA `(.L_x_292) ;  /* 0x0000002800440947 */ /* 0x000fea0003800000 */
[----:B------:R-:W0:Y:S01]  /*0110*/  S2R R0, SR_TID.X ;  /* 0x0000000000007919 */ /* 0x000e220000002100 */
[----:B------:R-:W1:Y:S01]  /*0120*/  LDC.64 R4, c[0x0][0x3d0] ;  /* 0x0000f400ff047b82 */ /* 0x000e620000000a00 */
[----:B------:R-:W2:Y:S01]  /*0130*/  LDCU.U8 UR17, c[0x0][0x3c0] ;  /* 0x00007800ff1177ac */ /* 0x000ea20008000000 */
[----:B------:R-:W3:Y:S01]  /*0140*/  LDCU.64 UR6, c[0x0][0x380] ;  /* 0x00007000ff0677ac */ /* 0x000ee20008000a00 */
[----:B------:R-:W4:Y:S01]  /*0150*/  S2R R49, SR_LANEID ;  /* 0x0000000000317919 */ /* 0x000f220000000000 */
[----:B------:R-:W-:Y:S01]  /*0160*/  UMOV UR4, 0x400 ;  /* 0x0000040000047882 */ /* 0x000fe20000000000 */
[----:B------:R-:W5:Y:S01]  /*0170*/  LDCU UR21, c[0x0][0x3ac] ;  /* 0x00007580ff1577ac */ /* 0x000f620008000800 */
[----:B--2---:R-:W-:Y:S02]  /*0180*/  ISETP.NE.AND P0, PT, RZ, UR17, PT ;  /* 0x00000011ff007c0c */ /* 0x004fe4000bf05270 */
[C---:B0-----:R-:W-:Y:S02]  /*0190*/  LOP3.LUT R2, R0.reuse, 0x1f, RZ, 0xc0, !PT ;  /* 0x0000001f00027812 */ /* 0x041fe400078ec0ff */
[----:B------:R-:W-:-:S05]  /*01a0*/  LOP3.LUT R3, R0, 0x3e0, RZ, 0xc0, !PT ;  /* 0x000003e000037812 */ /* 0x000fca00078ec0ff */
[----:B------:R-:W-:Y:S01]  /*01b0*/  IMAD R2, R3, 0xf, R2 ;  /* 0x0000000f03027824 */ /* 0x000fe200078e0202 */
[----:B-1----:R-:W-:Y:S02]  /*01c0*/  SEL R3, R4, RZ, !P0 ;  /* 0x000000ff04037207 */ /* 0x002fe40004000000 */
[----:B------:R-:W-:Y:S02]  /*01d0*/  SEL R4, R5, RZ, !P0 ;  /* 0x000000ff05047207 */ /* 0x000fe40004000000 */
[----:B------:R-:W-:-:S04]  /*01e0*/  IADD3 R3, P0, P1, R2, UR8, R3 ;  /* 0x0000000802037c10 */ /* 0x000fc8000f91e003 */
[----:B------:R-:W-:Y:S02]  /*01f0*/  IADD3.X R4, PT, PT, RZ, R4, RZ, P0, P1 ;  /* 0x00000004ff047210 */ /* 0x000fe400007e24ff */
[----:B---3--:R-:W-:-:S04]  /*0200*/  LEA R2, P0, R3, UR6, 0x2 ;  /* 0x0000000603027c11 */ /* 0x008fc8000f8010ff */
[----:B------:R-:W-:-:S05]  /*0210*/  LEA.HI.X R3, R3, UR7, R4, 0x2, P0 ;  /* 0x0000000703037c11 */ /* 0x000fca00080f1404 */
[----:B------:R-:W2:Y:S04]  /*0220*/  LDG.E R4, desc[UR18][R2.64] ;  /* 0x0000001202047981 */ /* 0x000ea8000c1e1900 */
[----:B------:R-:W3:Y:S04]  /*0230*/  LDG.E R5, desc[UR18][R2.64+0x80] ;  /* 0x0000801202057981 */ /* 0x000ee8000c1e1900 */
        /* <DEDUP_REMOVED lines=12> */
[----:B------:R-:W5:Y:S01]  /*0300*/  LDG.E R19, desc[UR18][R2.64+0x700] ;  /* 0x0007001202137981 */ /* 0x000f62000c1e1900 */
[----:B------:R-:W0:Y:S01]  /*0310*/  S2UR UR6, SR_CgaCtaId ;  /* 0x00000000000679c3 */ /* 0x000e220000008800 */
[----:B------:R-:W-:Y:S01]  /*0320*/  SHF.R.U32.HI R52, RZ, 0x5, R0 ;  /* 0x00000005ff347819 */ /* 0x000fe20000011600 */
[----:B------:R-:W-:Y:S04]  /*0330*/  BSSY.RECONVERGENT B0, `(.L_x_293) ;  /* 0x00000e4000007945 */ /* 0x000fe80003800200 */
[----:B----4-:R-:W-:Y:S01]  /*0340*/  IMAD R12, R52, 0x1e0, R49 ;  /* 0x000001e0340c7824 */ /* 0x010fe200078e0231 */
[----:B0-----:R-:W-:-:S06]  /*0350*/  ULEA UR4, UR6, UR4, 0x18 ;  /* 0x0000000406047291 */ /* 0x001fcc000f8ec0ff */
[----:B------:R-:W-:-:S05]  /*0360*/  LEA R20, R12, UR4, 0x2 ;  /* 0x000000040c147c11 */ /* 0x000fca000f8e10ff */
[----:B------:R-:W-:Y:S01]  /*0370*/  IMAD R12, R49, 0x38, R20 ;  /* 0x00000038310c7824 */ /* 0x000fe200078e0214 */
[----:B--2---:R-:W-:Y:S04]  /*0380*/  STS [R20], R4 ;  /* 0x0000000414007388 */ /* 0x004fe80000000800 */
[----:B---3--:R-:W-:Y:S04]  /*0390*/  STS [R20+0x80], R5 ;  /* 0x0000800514007388 */ /* 0x008fe80000000800 */
[----:B-----5:R-:W-:Y:S04]  /*03a0*/  STS [R20+0x100], R6 ;  /* 0x0001000614007388 */ /* 0x020fe80000000800 */
[----:B------:R-:W-:Y:S04]  /*03b0*/  STS [R20+0x180], R7 ;  /* 0x0001800714007388 */ /* 0x000fe80000000800 */
[----:B------:R-:W-:Y:S04]  /*03c0*/  STS [R20+0x200], R8 ;  /* 0x0002000814007388 */ /* 0x000fe80000000800 */
[----:B------:R-:W-:Y:S04]  /*03d0*/  STS [R20+0x280], R9 ;  /* 0x0002800914007388 */ /* 0x000fe80000000800 */
[----:B------:R-:W-:Y:S04]  /*03e0*/  STS [R20+0x300], R10 ;  /* 0x0003000a14007388 */ /* 0x000fe80000000800 */
[----:B------:R-:W-:Y:S04]  /*03f0*/  STS [R20+0x380], R11 ;  /* 0x0003800b14007388 */ /* 0x000fe80000000800 */
[----:B------:R-:W-:Y:S04]  /*0400*/  STS [R20+0x400], R13 ;  /* 0x0004000d14007388 */ /* 0x000fe80000000800 */
[----:B------:R0:W-:Y:S04]  /*0410*/  STS [R20+0x480], R14 ;  /* 0x0004800e14007388 */ /* 0x0001e80000000800 */
[----:B------:R-:W-:Y:S04]  /*0420*/  STS [R20+0x500], R15 ;  /* 0x0005000f14007388 */ /* 0x000fe80000000800 */
[----:B------:R-:W-:Y:S01]  /*0430*/  STS [R20+0x580], R16 ;  /* 0x0005801014007388 */ /* 0x000fe20000000800 */
[----:B0-----:R-:W-:-:S03]  /*0440*/  IMAD.MOV.U32 R14, RZ, RZ, 0x2 ;  /* 0x00000002ff0e7424 */ /* 0x001fc600078e00ff */
[----:B------:R-:W-:Y:S04]  /*0450*/  STS [R20+0x600], R17 ;  /* 0x0006001114007388 */ /* 0x000fe80000000800 */
[----:B------:R-:W-:Y:S04]  /*0460*/  STS [R20+0x680], R18 ;  /* 0x0006801214007388 */ /* 0x000fe80000000800 */
[----:B------:R-:W-:Y:S01]  /*0470*/  STS [R20+0x700], R19 ;  /* 0x0007001314007388 */ /* 0x000fe20000000800 */
[----:B------:R-:W-:-:S03]  /*0480*/  NOP ;  /* 0x0000000000007918 */ /* 0x000fc60000000000 */
[----:B------:R-:W0:Y:S04]  /*0490*/  LDS R48, [R12] ;  /* 0x000000000c307984 */ /* 0x000e280000000800 */
[----:B------:R-:W1:Y:S04]  /*04a0*/  LDS R2, [R12+0x4] ;  /* 0x000004000c027984 */ /* 0x000e680000000800 */
[----:B------:R-:W2:Y:S04]  /*04b0*/  LDS R3, [R12+0x8] ;  /* 0x000008000c037984 */ /* 0x000ea80000000800 */
[----:B------:R-:W3:Y:S04]  /*04c0*/  LDS R4, [R12+0xc] ;  /* 0x00000c000c047984 */ /* 0x000ee80000000800 */
[----:B------:R-:W4:Y:S04]  /*04d0*/  LDS R5, [R12+0x10] ;  /* 0x000010000c057984 */ /* 0x000f280000000800 */
[----:B------:R-:W5:Y:S04]  /*04e0*/  LDS R6, [R12+0x14] ;  /* 0x000014000c067984 */ /* 0x000f680000000800 */
[----:B------:R-:W5:Y:S04]  /*04f0*/  LDS R8, [R12+0x18] ;  /* 0x000018000c087984 */ /* 0x000f680000000800 */
[----:B------:R-:W5:Y:S04]  /*0500*/  LDS R10, [R12+0x1c] ;  /* 0x00001c000c0a7984 */ /* 0x000f680000000800 */
[----:B------:R-:W5:Y:S04]  /*0510*/  LDS R21, [R12+0x20] ;  /* 0x000020000c157984 */ /* 0x000f680000000800 */
[----:B------:R-:W5:Y:S01]  /*0520*/  LDS R23, [R12+0x24] ;  /* 0x000024000c177984 */ /* 0x000f620000000800 */
[----:B0-----:R-:W-:-:S03]  /*0530*/  SHF.R.U32.HI R7, RZ, UR5, R48 ;  /* 0x00000005ff077c19 */ /* 0x001fc60008011630 */
[----:B------:R-:W0:Y:S01]  /*0540*/  LDS R25, [R12+0x28] ;  /* 0x000028000c197984 */ /* 0x000e220000000800 */
[----:B-1----:R-:W-:-:S03]  /*0550*/  SHF.R.U32.HI R9, RZ, UR5, R2 ;  /* 0x00000005ff097c19 */ /* 0x002fc60008011602 */
[----:B------:R-:W1:Y:S01]  /*0560*/  LDS R28, [R12+0x2c] ;  /* 0x00002c000c1c7984 */ /* 0x000e620000000800 */
[----:B------:R-:W-:Y:S02]  /*0570*/  LOP3.LUT R7, R7, 0xff, RZ, 0xc0, !PT ;  /* 0x000000ff07077812 */ /* 0x000fe400078ec0ff */
[----:B------:R-:W-:Y:S01]  /*0580*/  LOP3.LUT R9, R9, 0xff, RZ, 0xc0, !PT ;  /* 0x000000ff09097812 */ /* 0x000fe200078ec0ff */
[----:B------:R-:W1:Y:S01]  /*0590*/  LDS R31, [R12+0x30] ;  /* 0x000030000c1f7984 */ /* 0x000e620000000800 */
[----:B--2---:R-:W-:Y:S02]  /*05a0*/  SHF.R.U32.HI R11, RZ, UR5, R3 ;  /* 0x00000005ff0b7c19 */ /* 0x004fe40008011603 */
[----:B------:R-:W-:Y:S01]  /*05b0*/  ISETP.NE.AND P0, PT, R7, UR21, PT ;  /* 0x0000001507007c0c */ /* 0x000fe2000bf05270 */
[----:B------:R-:W2:Y:S01]  /*05c0*/  LDS R36, [R12+0x34] ;  /* 0x000034000c247984 */ /* 0x000ea20000000800 */
[----:B------:R-:W-:Y:S02]  /*05d0*/  ISETP.NE.AND P4, PT, R9, UR21, PT ;  /* 0x0000001509007c0c */ /* 0x000fe4000bf85270 */
[----:B------:R-:W-:Y:S01]  /*05e0*/  LOP3.LUT R11, R11, 0xff, RZ, 0xc0, !PT ;  /* 0x000000ff0b0b7812 */ /* 0x000fe200078ec0ff */
[----:B------:R-:W2:Y:S01]  /*05f0*/  LDS R39, [R12+0x38] ;  /* 0x000038000c277984 */ /* 0x000ea20000000800 */
[----:B---3--:R-:W-:-:S02]  /*0600*/  SHF.R.U32.HI R22, RZ, UR5, R4 ;  /* 0x00000005ff167c19 */ /* 0x008fc40008011604 */
[----:B------:R-:W-:Y:S02]  /*0610*/  ISETP.NE.AND P1, PT, R11, UR21, PT ;  /* 0x000000150b007c0c */ /* 0x000fe4000bf25270 */
[----:B------:R-:W-:Y:S02]  /*0620*/  LOP3.LUT R22, R22, 0xff, RZ, 0xc0, !PT ;  /* 0x000000ff16167812 */ /* 0x000fe400078ec0ff */
[----:B----4-:R-:W-:Y:S01]  /*0630*/  SHF.R.U32.HI R24, RZ, UR5, R5 ;  /* 0x00000005ff187c19 */ /* 0x010fe20008011605 */
[----:B------:R-:W-:Y:S01]  /*0640*/  @P0 IMAD.MOV R14, RZ, RZ, 0x1 ;  /* 0x00000001ff0e0424 */ /* 0x000fe200078e02ff */
[----:B------:R-:W-:Y:S02]  /*0650*/  SEL R20, RZ, 0x1, P0 ;  /* 0x00000001ff147807 */ /* 0x000fe40000000000 */
[----:B------:R-:W-:Y:S02]  /*0660*/  ISETP.NE.AND P3, PT, R22, UR21, PT ;  /* 0x0000001516007c0c */ /* 0x000fe4000bf65270 */
[----:B------:R-:W-:Y:S01]  /*0670*/  LOP3.LUT R24, R24, 0xff, RZ, 0xc0, !PT ;  /* 0x000000ff18187812 */ /* 0x000fe200078ec0ff */
[----:B------:R-:W-:Y:S01]  /*0680*/  @P4 IMAD.MOV R14, RZ, RZ, R20 ;  /* 0x000000ffff0e4224 */ /* 0x000fe200078e0214 */
[----:B-----5:R-:W-:Y:S01]  /*0690*/  SHF.R.U32.HI R26, RZ, UR5, R6 ;  /* 0x00000005ff1a7c19 */ /* 0x020fe20008011606 */
[----:B------:R-:W-:Y:S01]  /*06a0*/  VIADD R29, R20, 0x1 ;  /* 0x00000001141d7836 */ /* 0x000fe20000000000 */
[----:B------:R-:W-:Y:S01]  /*06b0*/  ISETP.NE.AND P2, PT, R24, UR21, PT ;  /* 0x0000001518007c0c */ /* 0x000fe2000bf45270 */
[----:B------:R-:W-:Y:S01]  /*06c0*/  VIADD R15, R14, 0x1 ;  /* 0x000000010e0f7836 */ /* 0x000fe20000000000 */
[----:B------:R-:W-:Y:S01]  /*06d0*/  LOP3.LUT R26, R26, 0xff, RZ, 0xc0, !PT ;  /* 0x000000ff1a1a7812 */ /* 0x000fe200078ec0ff */
[----:B------:R-:W-:Y:S01]  /*06e0*/  @P1 IMAD.MOV R15, RZ, RZ, R14 ;  /* 0x000000ffff0f1224 */ /* 0x000fe200078e020e */
[----:B------:R-:W-:Y:S01]  /*06f0*/  SHF.R.U32.HI R27, RZ, UR5, R8 ;  /* 0x00000005ff1b7c19 */ /* 0x000fe20008011608 */
[----:B------:R-:W-:Y:S01]  /*0700*/  @P4 IMAD.MOV R29, RZ, RZ, R20 ;  /* 0x000000ffff1d4224 */ /* 0x000fe200078e0214 */
[----:B------:R-:W-:Y:S01]  /*0710*/  ISETP.NE.AND P6, PT, R26, UR21, PT ;  /* 0x000000151a007c0c */ /* 0x000fe2000bfc5270 */
[----:B------:R-:W-:Y:S01]  /*0720*/  VIADD R14, R15, 0x1 ;  /* 0x000000010f0e7836 */ /* 0x000fe20000000000 */
[----:B------:R-:W-:Y:S01]  /*0730*/  LOP3.LUT R27, R27, 0xff, RZ, 0xc0, !PT ;  /* 0x000000ff1b1b7812 */ /* 0x000fe200078ec0ff */
[----:B------:R-:W-:Y:S01]  /*0740*/  @P3 IMAD.MOV R14, RZ, RZ, R15 ;  /* 0x000000ffff0e3224 */ /* 0x000fe200078e020f */
[----:B------:R-:W-:Y:S01]  /*0750*/  SHF.R.U32.HI R30, RZ, UR5, R10 ;  /* 0x00000005ff1e7c19 */ /* 0x000fe2000801160a */
[----:B------:R-:W-:Y:S01]  /*0760*/  VIADD R32, R29, 0x1 ;  /* 0x000000011d207836 */ /* 0x000fe20000000000 */
[----:B------:R-:W-:Y:S01]  /*0770*/  ISETP.NE.AND P5, PT, R27, UR21, PT ;  /* 0x000000151b007c0c */ /* 0x000fe2000bfa5270 */
[----:B------:R-:W-:Y:S01]  /*0780*/  VIADD R15, R14, 0x1 ;  /* 0x000000010e0f7836 */ /* 0x000fe20000000000 */
[----:B------:R-:W-:Y:S01]  /*0790*/  LOP3.LUT R30, R30, 0xff, RZ, 0xc0, !PT ;  /* 0x000000ff1e1e7812 */ /* 0x000fe200078ec0ff */
[----:B------:R-:W-:Y:S01]  /*07a0*/  @P2 IMAD.MOV R15, RZ, RZ, R14 ;  /* 0x000000ffff0f2224 */ /* 0x000fe200078e020e */
[----:B------:R-:W-:Y:S01]  /*07b0*/  SHF.R.U32.HI R33, RZ, UR5, R21 ;  /* 0x00000005ff217c19 */ /* 0x000fe20008011615 */
[----:B------:R-:W-:Y:S01]  /*07c0*/  @P1 IMAD.MOV R32, RZ, RZ, R29 ;  /* 0x000000ffff201224 */ /* 0x000fe200078e021d */
[----:B------:R-:W-:Y:S01]  /*07d0*/  P2R R13, PR, RZ, 0x1 ;  /* 0x00000001ff0d7803 */ /* 0x000fe20000000000 */
[----:B------:R-:W-:Y:S01]  /*07e0*/  VIADD R14, R15, 0x1 ;  /* 0x000000010f0e7836 */ /* 0x000fe20000000000 */
[----:B------:R-:W-:Y:S01]  /*07f0*/  ISETP.NE.AND P0, PT, R30, UR21, PT ;  /* 0x000000151e007c0c */ /* 0x000fe2000bf05270 */
[----:B------:R-:W-:Y:S01]  /*0800*/  @P6 IMAD.MOV R14, RZ, RZ, R15 ;  /* 0x000000ffff0e6224 */ /* 0x000fe200078e020f */
[----:B------:R-:W-:Y:S01]  /*0810*/  LOP3.LUT R33, R33, 0xff, RZ, 0xc0, !PT ;  /* 0x000000ff21217812 */ /* 0x000fe200078ec0ff */
[----:B------:R-:W-:Y:S01]  /*0820*/  VIADD R34, R32, 0x1 ;  /* 0x0000000120227836 */ /* 0x000fe20000000000 */
[----:B------:R-:W-:Y:S01]  /*0830*/  SHF.R.U32.HI R35, RZ, UR5, R23 ;  /* 0x00000005ff237c19 */ /* 0x000fe20008011617 */
[----:B------:R-:W-:Y:S01]  /*0840*/  VIADD R15, R14, 0x1 ;  /* 0x000000010e0f7836 */ /* 0x000fe20000000000 */
[----:B------:R-:W-:Y:S01]  /*0850*/  ISETP.NE.AND P1, PT, R33, UR21, PT ;  /* 0x0000001521007c0c */ /* 0x000fe2000bf25270 */
[----:B------:R-:W-:Y:S01]  /*0860*/  @P5 IMAD.MOV R15, RZ, RZ, R14 ;  /* 0x000000ffff0f5224 */ /* 0x000fe200078e020e */
[----:B------:R-:W-:Y:S01]  /*0870*/  LOP3.LUT R35, R35, 0xff, RZ, 0xc0, !PT ;  /* 0x000000ff23237812 */ /* 0x000fe200078ec0ff */
[----:B------:R-:W-:Y:S01]  /*0880*/  @P3 IMAD.MOV R34, RZ, RZ, R32 ;  /* 0x000000ffff223224 */ /* 0x000fe200078e0220 */
[----:B0-----:R-:W-:Y:S01]  /*0890*/  SHF.R.U32.HI R38, RZ, UR5, R25 ;  /* 0x00000005ff267c19 */ /* 0x001fe20008011619 */
[----:B------:R-:W-:Y:S01]  /*08a0*/  VIADD R17, R15, 0x1 ;  /* 0x000000010f117836 */ /* 0x000fe20000000000 */
[----:B------:R-:W-:Y:S01]  /*08b0*/  ISETP.NE.AND P4, PT, R35, UR21, PT ;  /* 0x0000001523007c0c */ /* 0x000fe2000bf85270 */
[----:B------:R-:W-:Y:S01]  /*08c0*/  @P0 IMAD.MOV R17, RZ, RZ, R15 ;  /* 0x000000ffff110224 */ /* 0x000fe200078e020f */
[----:B------:R-:W-:Y:S01]  /*08d0*/  LOP3.LUT R38, R38, 0xff, RZ, 0xc0, !PT ;  /* 0x000000ff26267812 */ /* 0x000fe200078ec0ff */
[----:B------:R-:W-:Y:S01]  /*08e0*/  VIADD R37, R34, 0x1 ;  /* 0x0000000122257836 */ /* 0x000fe20000000000 */
[----:B-1----:R-:W-:Y:S01]  /*08f0*/  SHF.R.U32.HI R40, RZ, UR5, R28 ;  /* 0x00000005ff287c19 */ /* 0x002fe2000801161c */
[----:B------:R-:W-:Y:S01]  /*0900*/  @P2 IMAD.MOV R37, RZ, RZ, R34 ;  /* 0x000000ffff252224 */ /* 0x000fe200078e0222 */
[----:B------:R-:W-:Y:S01]  /*0910*/  ISETP.NE.AND P2, PT, R38, UR21, PT ;  /* 0x0000001526007c0c */ /* 0x000fe2000bf45270 */
[----:B------:R-:W-:Y:S01]  /*0920*/  VIADD R14, R17, 0x1 ;  /* 0x00000001110e7836 */ /* 0x000fe20000000000 */
[----:B------:R-:W-:Y:S01]  /*0930*/  LOP3.LUT R40, R40, 0xff, RZ, 0xc0, !PT ;  /* 0x000000ff28287812 */ /* 0x000fe200078ec0ff */
[----:B------:R-:W-:Y:S01]  /*0940*/  @P1 IMAD.MOV R14, RZ, RZ, R17 ;  /* 0x000000ffff0e1224 */ /* 0x000fe200078e0211 */
[----:B------:R-:W-:Y:S01]  /*0950*/  SHF.R.U32.HI R41, RZ, UR5, R31 ;  /* 0x00000005ff297c19 */ /* 0x000fe2000801161f */
[----:B------:R-:W-:Y:S01]  /*0960*/  VIADD R44, R37, 0x1 ;  /* 0x00000001252c7836 */ /* 0x000fe20000000000 */
[----:B------:R-:W-:Y:S01]  /*0970*/  BAR.SYNC.DEFER_BLOCKING 0x0 ;  /* 0x0000000000007b1d */ /* 0x000fe20000010000 */
[----:B------:R-:W-:Y:S01]  /*0980*/  ISETP.NE.AND P3, PT, R40, UR21, PT ;  /* 0x0000001528007c0c */ /* 0x000fe2000bf65270 */
[----:B------:R-:W-:Y:S01]  /*0990*/  VIADD R15, R14, 0x1 ;  /* 0x000000010e0f7836 */ /* 0x000fe20000000000 */
[----:B------:R-:W-:Y:S01]  /*09a0*/  LOP3.LUT R41, R41, 0xff, RZ, 0xc0, !PT ;  /* 0x000000ff29297812 */ /* 0x000fe200078ec0ff */
[----:B------:R-:W-:Y:S01]  /*09b0*/  @P4 IMAD.MOV R15, RZ, RZ, R14 ;  /* 0x000000ffff0f4224 */ /* 0x000fe200078e020e */
[----:B--2---:R-:W-:-:S02]  /*09c0*/  SHF.R.U32.HI R42, RZ, UR5, R36 ;  /* 0x00000005ff2a7c19 */ /* 0x004fc40008011624 */
[----:B------:R-:W-:Y:S01]  /*09d0*/  ISETP.NE.AND P4, PT, R41, UR21, PT ;  /* 0x0000001529007c0c */ /* 0x000fe2000bf85270 */
[----:B------:R-:W-:Y:S01]  /*09e0*/  VIADD R14, R15, 0x1 ;  /* 0x000000010f0e7836 */ /* 0x000fe20000000000 */
[----:B------:R-:W-:Y:S01]  /*09f0*/  LOP3.LUT R42, R42, 0xff, RZ, 0xc0, !PT ;  /* 0x000000ff2a2a7812 */ /* 0x000fe200078ec0ff */
[----:B------:R-:W-:Y:S01]  /*0a00*/  @P2 IMAD.MOV R14, RZ, RZ, R15 ;  /* 0x000000ffff0e2224 */ /* 0x000fe200078e020f */
[----:B------:R-:W-:Y:S02]  /*0a10*/  SHF.R.U32.HI R43, RZ, UR5, R39 ;  /* 0x00000005ff2b7c19 */ /* 0x000fe40008011627 */
[----:B------:R-:W-:Y:S01]  /*0a20*/  ISETP.NE.AND P5, PT, R42, UR21, PT ;  /* 0x000000152a007c0c */ /* 0x000fe2000bfa5270 */
[----:B------:R-:W-:Y:S01]  /*0a30*/  VIADD R15, R14, 0x1 ;  /* 0x000000010e0f7836 */ /* 0x000fe20000000000 */
[----:B------:R-:W-:Y:S01]  /*0a40*/  LOP3.LUT R43, R43, 0xff, RZ, 0xc0, !PT ;  /* 0x000000ff2b2b7812 */ /* 0x000fe200078ec0ff */
[----:B------:R-:W-:Y:S01]  /*0a50*/  @P3 IMAD.MOV R15, RZ, RZ, R14 ;  /* 0x000000ffff0f3224 */ /* 0x000fe200078e020e */
[----:B------:R-:W-:-:S02]  /*0a60*/  P2R R17, PR, RZ, 0x2 ;  /* 0x00000002ff117803 */ /* 0x000fc40000000000 */
[----:B------:R-:W-:Y:S01]  /*0a70*/  ISETP.NE.AND P6, PT, R43, UR21, PT ;  /* 0x000000152b007c0c */ /* 0x000fe2000bfc5270 */
[----:B------:R-:W-:Y:S01]  /*0a80*/  VIADD R14, R15, 0x1 ;  /* 0x000000010f0e7836 */ /* 0x000fe20000000000 */
[----:B------:R-:W-:Y:S01]  /*0a90*/  P2R R16, PR, RZ, 0x1 ;  /* 0x00000001ff107803 */ /* 0x000fe20000000000 */
[----:B------:R-:W-:Y:S01]  /*0aa0*/  @P4 IMAD.MOV R14, RZ, RZ, R15 ;  /* 0x000000ffff0e4224 */ /* 0x000fe200078e020f */
[----:B------:R-:W-:-:S03]  /*0ab0*/  ISETP.NE.AND P0, PT, R26, UR21, PT ;  /* 0x000000151a007c0c */ /* 0x000fc6000bf05270 */
[----:B------:R-:W-:Y:S02]  /*0ac0*/  VIADD R15, R14, 0x1 ;  /* 0x000000010e0f7836 */ /* 0x000fe40000000000 */
[----:B------:R-:W-:-:S04]  /*0ad0*/  @P5 IMAD.MOV R15, RZ, RZ, R14 ;  /* 0x000000ffff0f5224 */ /* 0x000fc800078e020e */
[----:B------:R-:W-:Y:S02]  /*0ae0*/  VIADD R12, R15, 0x1 ;  /* 0x000000010f0c7836 */ /* 0x000fe40000000000 */
[----:B------:R-:W-:Y:S02]  /*0af0*/  @P6 IMAD.MOV R12, RZ, RZ, R15 ;  /* 0x000000ffff0c6224 */ /* 0x000fe400078e020f */
[----:B------:R-:W-:Y:S01]  /*0b00*/  @P0 IMAD.MOV R44, RZ, RZ, R37 ;  /* 0x000000ffff2c0224 */ /* 0x000fe200078e0225 */
[----:B------:R-:W-:Y:S02]  /*0b10*/  ISETP.NE.AND P0, PT, R27, UR21, PT ;  /* 0x000000151b007c0c */ /* 0x000fe4000bf05270 */
[----:B------:R-:W0:Y:S01]  /*0b20*/  SHFL.UP P1, R15, R12, 0x1, RZ ;  /* 0x042000000c0f7989 */ /* 0x000e2200000200ff */
[----:B------:R-:W-:-:S10]  /*0b30*/  VIADD R45, R44, 0x1 ;  /* 0x000000012c2d7836 */ /* 0x000fd40000000000 */
[----:B------:R-:W-:-:S04]  /*0b40*/  @P0 IMAD.MOV R45, RZ, RZ, R44 ;  /* 0x000000ffff2d0224 */ /* 0x000fc800078e022c */
[----:B------:R-:W-:Y:S02]  /*0b50*/  VIADD R46, R45, 0x1 ;  /* 0x000000012d2e7836 */ /* 0x000fe40000000000 */
        /* <DEDUP_REMOVED lines=20> */
[----:B------:R-:W-:-:S05]  /*0ca0*/  ISETP.NE.AND P1, PT, R52, 0x2, PT ;  /* 0x000000023400780c */ /* 0x000fca0003f25270 */
[----:B------:R-:W0:Y:S02]  /*0cb0*/  LDS.128 R12, [UR4] ;  /* 0x00000004ff0c7984 */ /* 0x000e240008000c00 */
[----:B0-----:R-:W-:Y:S02]  /*0cc0*/  R2UR UR5, R13 ;  /* 0x000000000d0572ca */ /* 0x001fe400000e0000 */
[----:B------:R-:W-:Y:S02]  /*0cd0*/  R2UR UR20, R12 ;  /* 0x000000000c1472ca */ /* 0x000fe400000e0000 */
[----:B------:R-:W-:-:S11]  /*0ce0*/  R2UR UR6, R14 ;  /* 0x000000000e0672ca */ /* 0x000fd600000e0000 */
[----:B------:R-:W-:-:S04]  /*0cf0*/  UIADD3 UR7, UPT, UPT, UR20, UR5, URZ ;  /* 0x0000000514077290 */ /* 0x000fc8000fffe0ff */
[----:B------:R-:W-:Y:S02]  /*0d00*/  UIADD3 UR8, UPT, UPT, UR6, UR7, URZ ;  /* 0x0000000706087290 */ /* 0x000fe4000fffe0ff */
[----:B------:R-:W-:Y:S01]  /*0d10*/  IMAD.U32 R12, RZ, RZ, UR7 ;  /* 0x00000007ff0c7e24 */ /* 0x000fe2000f8e00ff */
[----:B------:R-:W-:-:S03]  /*0d20*/  R2UR UR7, R15 ;  /* 0x000000000f0772ca */ /* 0x000fc600000e0000 */
[----:B------:R-:W-:Y:S01]  /*0d30*/  IMAD.U32 R13, RZ, RZ, UR8 ;  /* 0x00000008ff0d7e24 */ /* 0x000fe2000f8e00ff */
[----:B------:R-:W-:Y:S02]  /*0d40*/  SEL R12, R12, UR20, !P1 ;  /* 0x000000140c0c7c07 */ /* 0x000fe4000c800000 */
[----:B------:R-:W-:-:S04]  /*0d50*/  ISETP.NE.AND P1, PT, R52, 0x3, PT ;  /* 0x000000033400780c */ /* 0x000fc80003f25270 */
[----:B------:R-:W-:Y:S02]  /*0d60*/  SEL R12, R13, R12, !P1 ;  /* 0x0000000c0d0c7207 */ /* 0x000fe40004800000 */
[----:B------:R-:W-:Y:S01]  /*0d70*/  ISETP.NE.AND P1, PT, R52, 0x4, PT ;  /* 0x000000043400780c */ /* 0x000fe20003f25270 */
[----:B------:R-:W-:-:S06]  /*0d80*/  UIADD3 UR8, UPT, UPT, UR7, UR8, URZ ;  /* 0x0000000807087290 */ /* 0x000fcc000fffe0ff */
[----:B------:R-:W-:Y:S02]  /*0d90*/  SEL R16, R12, UR8, P1 ;  /* 0x000000080c107c07 */ /* 0x000fe40008800000 */
[----:B------:R-:W0:Y:S01]  /*0da0*/  LDS.128 R12, [UR4+0x10] ;  /* 0x00001004ff0c7984 */ /* 0x000e220008000c00 */
[----:B------:R-:W-:Y:S02]  /*0db0*/  ISETP.NE.AND P1, PT, R52, 0x5, PT ;  /* 0x000000053400780c */ /* 0x000fe40003f25270 */
[----:B0-----:R-:W-:Y:S02]  /*0dc0*/  R2UR UR9, R12 ;  /* 0x000000000c0972ca */ /* 0x001fe400000e0000 */
[----:B------:R-:W-:-:S11]  /*0dd0*/  R2UR UR11, R15 ;  /* 0x000000000f0b72ca */ /* 0x000fd600000e0000 */
[----:B------:R-:W-:Y:S01]  /*0de0*/  UIADD3 UR10, UPT, UPT, UR8, UR9, URZ ;  /* 0x00000009080a7290 */ /* 0x000fe2000fffe0ff */
[----:B------:R-:W-:-:S05]  /*0df0*/  R2UR UR8, R13 ;  /* 0x000000000d0872ca */ /* 0x000fca00000e0000 */
[----:B------:R-:W-:Y:S02]  /*0e00*/  SEL R16, R16, UR10, P1 ;  /* 0x0000000a10107c07 */ /* 0x000fe40008800000 */
[----:B------:R-:W-:-:S06]  /*0e10*/  ISETP.NE.AND P1, PT, R52, 0x6, PT ;  /* 0x000000063400780c */ /* 0x000fcc0003f25270 */
[----:B------:R-:W-:Y:S01]  /*0e20*/  UIADD3 UR12, UPT, UPT, UR8, UR10, URZ ;  /* 0x0000000a080c7290 */ /* 0x000fe2000fffe0ff */
[----:B------:R-:W-:-:S05]  /*0e30*/  R2UR UR10, R14 ;  /* 0x000000000e0a72ca */ /* 0x000fca00000e0000 */
[----:B------:R-:W-:Y:S02]  /*0e40*/  SEL R12, R16, UR12, P1 ;  /* 0x0000000c100c7c07 */ /* 0x000fe40008800000 */
[----:B------:R-:W0:Y:S01]  /*0e50*/  LDS.128 R16, [UR4+0x20] ;  /* 0x00002004ff107984 */ /* 0x000e220008000c00 */
[----:B------:R-:W-:-:S05]  /*0e60*/  ISETP.NE.AND P1, PT, R35, UR21, PT ;  /* 0x0000001523007c0c */ /* 0x000fca000bf25270 */
[----:B------:R-:W-:-:S04]  /*0e70*/  UIADD3 UR12, UPT, UPT, UR10, UR12, URZ ;  /* 0x0000000c0a0c7290 */ /* 0x000fc8000fffe0ff */
[----:B------:R-:W-:-:S04]  /*0e80*/  UIADD3 UR13, UPT, UPT, UR11, UR12, URZ ;  /* 0x0000000c0b0d7290 */ /* 0x000fc8000fffe0ff */
[----:B------:R-:W-:Y:S01]  /*0e90*/  @P1 IMAD.MOV R51, RZ, RZ, R47 ;  /* 0x000000ffff331224 */ /* 0x000fe200078e022f */
[----:B------:R-:W-:-:S04]  /*0ea0*/  ISETP.NE.AND P1, PT, R52, 0x7, PT ;  /* 0x000000073400780c */ /* 0x000fc80003f25270 */
[----:B------:R-:W-:Y:S02]  /*0eb0*/  SEL R12, R12, UR12, P1 ;  /* 0x0000000c0c0c7c07 */ /* 0x000fe40008800000 */
[----:B------:R-:W-:Y:S02]  /*0ec0*/  ISETP.NE.AND P1, PT, R52, 0x9, PT ;  /* 0x000000093400780c */ /* 0x000fe40003f25270 */
[----:B0-----:R-:W-:Y:S02]  /*0ed0*/  R2UR UR14, R16 ;  /* 0x00000000100e72ca */ /* 0x001fe400000e0000 */
[----:B------:R-:W-:Y:S01]  /*0ee0*/  R2UR UR15, R17 ;  /* 0x00000000110f72ca */ /* 0x000fe200000e0000 */
[----:B------:R-:W-:Y:S01]  /*0ef0*/  VIADD R17, R51, 0x1 ;  /* 0x0000000133117836 */ /* 0x000fe20000000000 */
[----:B------:R-:W-:Y:S01]  /*0f00*/  R2UR UR12, R18 ;  /* 0x00000000120c72ca */ /* 0x000fe200000e0000 */
[----:B------:R-:W-:Y:S01]  /*0f10*/  @P2 IMAD.MOV R17, RZ, RZ, R51 ;  /* 0x000000ffff112224 */ /* 0x000fe200078e0233 */
[----:B------:R-:W-:-:S03]  /*0f20*/  ISETP.NE.AND P2, PT, R52, 0x8, PT ;  /* 0x000000083400780c */ /* 0x000fc60003f45270 */
[----:B------:R-:W-:Y:S01]  /*0f30*/  VIADD R16, R17, 0x1 ;  /* 0x0000000111107836 */ /* 0x000fe20000000000 */
[----:B------:R-:W-:Y:S01]  /*0f40*/  SEL R12, R12, UR13, P2 ;  /* 0x0000000d0c0c7c07 */ /* 0x000fe20009000000 */
[----:B------:R-:W-:Y:S01]  /*0f50*/  @P3 IMAD.MOV R16, RZ, RZ, R17 ;  /* 0x000000ffff103224 */ /* 0x000fe200078e0211 */
[C---:B------:R-:W-:Y:S01]  /*0f60*/  ISETP.NE.AND P3, PT, R52.reuse, 0xb, PT ;  /* 0x0000000b3400780c */ /* 0x040fe20003f65270 */
[----:B------:R-:W-:Y:S01]  /*0f70*/  UIADD3 UR13, UPT, UPT, UR13, UR14, URZ ;  /* 0x0000000e0d0d7290 */ /* 0x000fe2000fffe0ff */
[----:B------:R-:W-:Y:S01]  /*0f80*/  ISETP.NE.AND P2, PT, R52, 0xa, PT ;  /* 0x0000000a3400780c */ /* 0x000fe20003f45270 */
[----:B------:R-:W-:Y:S02]  /*0f90*/  VIADD R52, R16, 0x1 ;  /* 0x0000000110347836 */ /* 0x000fe40000000000 */
[----:B------:R-:W-:Y:S01]  /*0fa0*/  @P4 IMAD.MOV R52, RZ, RZ, R16 ;  /* 0x000000ffff344224 */ /* 0x000fe200078e0210 */
[----:B------:R-:W-:Y:S02]  /*0fb0*/  UIADD3 UR16, UPT, UPT, UR15, UR13, URZ ;  /* 0x0000000d0f107290 */ /* 0x000fe4000fffe0ff */
[----:B------:R-:W-:Y:S01]  /*0fc0*/  SEL R12, R12, UR13, P1 ;  /* 0x0000000d0c0c7c07 */ /* 0x000fe20008800000 */
[----:B------:R-:W-:Y:S01]  /*0fd0*/  IMAD.U32 R13, RZ, RZ, UR12 ;  /* 0x0000000cff0d7e24 */ /* 0x000fe2000f8e00ff */
[----:B------:R-:W-:Y:S01]  /*0fe0*/  ISETP.GE.U32.AND P1, PT, R0, 0x20, PT ;  /* 0x000000200000780c */ /* 0x000fe20003f26070 */
[----:B------:R-:W-:Y:S01]  /*0ff0*/  VIADD R18, R52, 0x1 ;  /* 0x0000000134127836 */ /* 0x000fe20000000000 */
[----:B------:R-:W-:Y:S01]  /*1000*/  R2UR UR13, R19 ;  /* 0x00000000130d72ca */ /* 0x000fe200000e0000 */
[----:B------:R-:W-:Y:S01]  /*1010*/  @P5 IMAD.MOV R18, RZ, RZ, R52 ;  /* 0x000000ffff125224 */ /* 0x000fe200078e0234 */
[----:B------:R-:W-:Y:S01]  /*1020*/  SEL R12, R12, UR16, P2 ;  /* 0x000000100c0c7c07 */ /* 0x000fe20009000000 */
[----:B------:R-:W-:Y:S01]  /*1030*/  @!P3 VIADD R12, R13, UR16 ;  /* 0x000000100d0cbc36 */ /* 0x000fe20008000000 */
[----:B------:R-:W-:Y:S01]  /*1040*/  ISETP.NE.AND P3, PT, R0, RZ, PT ;  /* 0x000000ff0000720c */ /* 0x000fe20003f65270 */
[----:B------:R-:W-:Y:S01]  /*1050*/  VIADD R13, R18, 0x1 ;  /* 0x00000001120d7836 */ /* 0x000fe20000000000 */
[----:B------:R-:W-:Y:S01]  /*1060*/  ISETP.NE.AND P2, PT, R49, RZ, PT ;  /* 0x000000ff3100720c */ /* 0x000fe20003f45270 */
[----:B------:R-:W-:Y:S01]  /*1070*/  @P6 IMAD.MOV R13, RZ, RZ, R18 ;  /* 0x000000ffff0d6224 */ /* 0x000fe200078e0212 */
[----:B------:R-:W-:-:S03]  /*1080*/  SEL R12, R12, RZ, P1 ;  /* 0x000000ff0c0c7207 */ /* 0x000fc60000800000 */
[----:B------:R-:W-:-:S05]  /*1090*/  IMAD.IADD R13, R50, 0x1, -R13 ;  /* 0x00000001320d7824 */ /* 0x000fca00078e0a0d */
[----:B------:R-:W-:-:S05]  /*10a0*/  SEL R13, R13, RZ, P2 ;  /* 0x000000ff0d0d7207 */ /* 0x000fca0001000000 */
[----:B------:R-:W-:Y:S01]  /*10b0*/  IMAD.IADD R49, R12, 0x1, R13 ;  /* 0x000000010c317824 */ /* 0x000fe200078e020d */
[----:B------:R-:W-:Y:S06]  /*10c0*/  @P3 BRA `(.L_x_294) ;  /* 0x0000000000283947 */ /* 0x000fec0003800000 */
[----:B------:R-:W-:Y:S01]  /*10d0*/  UIADD3 UR16, UPT, UPT, UR6, UR5, UR20 ;  /* 0x0000000506107290 */ /* 0x000fe2000fffe014 */
[----:B------:R-:W0:Y:S01]  /*10e0*/  LDC.64 R14, c[0x0][0x3a0] ;  /* 0x0000e800ff0e7b82 */ /* 0x000e220000000a00 */
[----:B------:R-:W-:Y:S02]  /*10f0*/  IMAD.MOV.U32 R12, RZ, RZ, 0x65 ;  /* 0x00000065ff0c7424 */ /* 0x000fe400078e00ff */
[----:B------:R-:W-:-:S04]  /*1100*/  UIADD3 UR16, UPT, UPT, UR9, UR16, UR7 ;  /* 0x0000001009107290 */ /* 0x000fc8000fffe007 */
[----:B------:R-:W-:-:S04]  /*1110*/  UIADD3 UR16, UPT, UPT, UR10, UR16, UR8 ;  /* 0x000000100a107290 */ /* 0x000fc8000fffe008 */
[----:B------:R-:W-:-:S04]  /*1120*/  UIADD3 UR16, UPT, UPT, UR14, UR16, UR11 ;  /* 0x000000100e107290 */ /* 0x000fc8000fffe00b */
[----:B------:R-:W-:-:S04]  /*1130*/  UIADD3 UR16, UPT, UPT, UR12, UR16, UR15 ;  /* 0x000000100c107290 */ /* 0x000fc8000fffe00f */
[----:B------:R-:W-:-:S06]  /*1140*/  UIADD3 UR16, UPT, UPT, UR13, UR16, URZ ;  /* 0x000000100d107290 */ /* 0x000fcc000fffe0ff */
[----:B------:R-:W-:-:S05]  /*1150*/  IMAD.U32 R13, RZ, RZ, UR16 ;  /* 0x00000010ff0d7e24 */ /* 0x000fca000f8e00ff */
[----:B0-----:R0:W-:Y:S02]  /*1160*/  ST.E.64.STRONG.GPU desc[UR18][R14.64+0x100], R12 ;  /* 0x0001000c0e007985 */ /* 0x0011e4000c10fb12 */
.L_x_294:
[----:B------:R-:W-:Y:S05]  /*1170*/  BSYNC.RECONVERGENT B0 ;  /* 0x0000000000007941 */ /* 0x000fea0003800200 */
.L_x_293:
[----:B------:R-:W-:Y:S01]  /*1180*/  UIADD3 UR16, UPT, UPT, UR6, UR5, UR20 ;  /* 0x0000000506107290 */ /* 0x000fe2000fffe014 */
[----:B------:R-:W-:Y:S02]  /*1190*/  IMAD.IADD R20, R20, 0x1, R49 ;  /* 0x0000000114147824 */ /* 0x000fe400078e0231 */
[C---:B------:R-:W-:Y:S01]  /*11a0*/  IMAD.IADD R29, R49.reuse, 0x1, R29 ;  /* 0x00000001311d7824 */ /* 0x040fe200078e021d */
[----:B------:R-:W-:Y:S01]  /*11b0*/  UIADD3 UR16, UPT, UPT, UR9, UR16, UR7 ;  /* 0x0000001009107290 */ /* 0x000fe2000fffe007 */
[C---:B------:R-:W-:Y:S02]  /*11c0*/  IMAD.IADD R32, R49.reuse, 0x1, R32 ;  /* 0x0000000131207824 */ /* 0x040fe400078e0220 */
[C---:B------:R-:W-:Y:S01]  /*11d0*/  IMAD.IADD R34, R49.reuse, 0x1, R34 ;  /* 0x0000000131227824 */ /* 0x040fe200078e0222 */
[----:B------:R-:W-:Y:S01]  /*11e0*/  UIADD3 UR16, UPT, UPT, UR10, UR16, UR8 ;  /* 0x000000100a107290 */ /* 0x000fe2000fffe008 */
[C---:B------:R-:W-:Y:S02]  /*11f0*/  IMAD.IADD R37, R49.reuse, 0x1, R37 ;  /* 0x0000000131257824 */ /* 0x040fe400078e0225 */
[C---:B------:R-:W-:Y:S01]  /*1200*/  IMAD.IADD R44, R49.reuse, 0x1, R44 ;  /* 0x00000001312c7824 */ /* 0x040fe200078e022c */
[----:B------:R-:W-:Y:S01]  /*1210*/  UIADD3 UR16, UPT, UPT, UR14, UR16, UR11 ;  /* 0x000000100e107290 */ /* 0x000fe2000fffe00b */
[----:B------:R-:W-:-:S02]  /*1220*/  IMAD.IADD R45, R49, 0x1, R45 ;  /* 0x00000001312d7824 */ /* 0x000fc400078e022d */
[C---:B------:R-:W-:Y:S01]  /*1230*/  IMAD.IADD R46, R49.reuse, 0x1, R46 ;  /* 0x00000001312e7824 */ /* 0x040fe200078e022e */
[----:B------:R-:W-:Y:S01]  /*1240*/  UIADD3 UR16, UPT, UPT, UR12, UR16, UR15 ;  /* 0x000000100c107290 */ /* 0x000fe2000fffe00f */
[C---:B------:R-:W-:Y:S02]  /*1250*/  IMAD.IADD R47, R49.reuse, 0x1, R47 ;  /* 0x00000001312f7824 */ /* 0x040fe400078e022f */
[C---:B------:R-:W-:Y:S01]  /*1260*/  IMAD.IADD R51, R49.reuse, 0x1, R51 ;  /* 0x0000000131337824 */ /* 0x040fe200078e0233 */
[----:B------:R-:W-:Y:S01]  /*1270*/  UIADD3 UR16, UPT, UPT, UR13, UR16, URZ ;  /* 0x000000100d107290 */ /* 0x000fe2000fffe0ff */
[C---:B------:R-:W-:Y:S02]  /*1280*/  IMAD.IADD R17, R49.reuse, 0x1, R17 ;  /* 0x0000000131117824 */ /* 0x040fe400078e0211 */
[C---:B------:R-:W-:Y:S01]  /*1290*/  IMAD.IADD R16, R49.reuse, 0x1, R16 ;  /* 0x0000000131107824 */ /* 0x040fe200078e0210 */
[----:B------:R-:W-:Y:S01]  /*12a0*/  UISETP.GT.AND UP0, UPT, UR16, 0x180, UPT ;  /* 0x000001801000788c */ /* 0x000fe2000bf04270 */
[----:B------:R-:W-:-:S02]  /*12b0*/  IMAD.IADD R52, R49, 0x1, R52 ;  /* 0x0000000131347824 */ /* 0x000fc400078e0234 */
[----:B------:R-:W-:-:S06]  /*12c0*/  IMAD.IADD R18, R49, 0x1, R18 ;  /* 0x0000000131127824 */ /* 0x000fcc00078e0212 */
[----:B------:R-:W-:Y:S05]  /*12d0*/  BRA.U UP0, `(.L_x_295) ;  /* 0x0000000d007c7547 */ /* 0x000fea000b800000 */
[----:B------:R-:W-:Y:S04]  /*12e0*/  BSSY.RECONVERGENT B0, `(.L_x_296) ;  /* 0x000000d000007945 */ /* 0x000fe80003800200 */
[----:B------:R-:W-:Y:S05]  /*12f0*/  @P0 BRA `(.L_x_297) ;  /* 0x00000000002c0947 */ /* 0x000fea0003800000 */
[----:B------:R-:W-:Y:S01]  /*1300*/  UISETP.NE.AND UP0, UPT, UR17, URZ, UPT ;  /* 0x000000ff1100728c */ /* 0x000fe2000bf05270 */
[----:B0-----:R-:W-:Y:S01]  /*1310*/  CS2R R12, SRZ ;  /* 0x00000000000c7805 */ /* 0x001fe2000001ff00 */
[----:B------:R-:W0:Y:S07]  /*1320*/  LDCU.64 UR4, c[0x0][0x390] ;  /* 0x00007200ff0477ac */ /* 0x000e2e0008000a00 */
[----:B------:R-:W-:Y:S05]  /*1330*/  BRA.U UP0, `(.L_x_298) ;  /* 0x0000000100087547 */ /* 0x000fea000b800000 */
[----:B------:R-:W1:Y:S02]  /*1340*/  LDC.64 R12, c[0x0][0x3d8] ;  /* 0x0000f600ff0c7b82 */ /* 0x000e640000000a00 */
[----:B-1----:R-:W5:Y:S02]  /*1350*/  LDG.E.64 R12, desc[UR18][R12.64] ;  /* 0x000000120c0c7981 */ /* 0x002f64000c1e1b00 */
.L_x_298:
[----:B-----5:R-:W-:-:S04]  /*1360*/  IADD3 R0, P0, PT, R49, R12, RZ ;  /* 0x0000000c31007210 */ /* 0x020fc80007f1e0ff */
[----:B------:R-:W-:Y:S02]  /*1370*/  LEA.HI.X.SX32 R13, R49, R13, 0x1, P0 ;  /* 0x0000000d310d7211 */ /* 0x000fe400000f0eff */
[----:B0-----:R-:W-:-:S04]  /*1380*/  LEA R12, P0, R0, UR4, 0x2 ;  /* 0x00000004000c7c11 */ /* 0x001fc8000f8010ff */
[----:B------:R-:W-:-:S05]  /*1390*/  LEA.HI.X R13, R0, UR5, R13, 0x2, P0 ;  /* 0x00000005000d7c11 */ /* 0x000fca00080f140d */
[----:B------:R1:W-:Y:S04]  /*13a0*/  STG.E desc[UR18][R12.64], R48 ;  /* 0x000000300c007986 */ /* 0x0003e8000c101912 */
.L_x_297:
[----:B------:R-:W-:Y:S05]  /*13b0*/  BSYNC.RECONVERGENT B0 ;  /* 0x0000000000007941 */ /* 0x000fea0003800200 */
.L_x_296:
[----:B------:R-:W-:Y:S01]  /*13c0*/  ISETP.NE.AND P0, PT, R9, UR21, PT ;  /* 0x0000001509007c0c */ /* 0x000fe2000bf05270 */
        /* <DEDUP_REMOVED lines=8> */
.L_x_301:
[----:B-----5:R-:W-:-:S04]  /*1450*/  IADD3 R0, P0, PT, R20, R12, RZ ;  /* 0x0000000c14007210 */ /* 0x020fc80007f1e0ff */
[----:B------:R-:W-:Y:S02]  /*1460*/  LEA.HI.X.SX32 R13, R20, R13, 0x1, P0 ;  /* 0x0000000d140d7211 */ /* 0x000fe400000f0eff */
[----:B0-----:R-:W-:-:S04]  /*1470*/  LEA R12, P0, R0, UR4, 0x2 ;  /* 0x00000004000c7c11 */ /* 0x001fc8000f8010ff */
[----:B------:R-:W-:-:S05]  /*1480*/  LEA.HI.X R13, R0, UR5, R13, 0x2, P0 ;  /* 0x00000005000d7c11 */ /* 0x000fca00080f140d */
[----:B------:R2:W-:Y:S04]  /*1490*/  STG.E desc[UR18][R12.64], R2 ;  /* 0x000000020c007986 */ /* 0x0005e8000c101912 */
.L_x_300:
[----:B------:R-:W-:Y:S05]  /*14a0*/  BSYNC.RECONVERGENT B0 ;  /* 0x0000000000007941 */ /* 0x000fea0003800200 */
.L_x_299:
[----:B------:R-:W-:Y:S01]  /*14b0*/  ISETP.NE.AND P0, PT, R11, UR21, PT ;  /* 0x000000150b007c0c */ /* 0x000fe2000bf05270 */
        /* <DEDUP_REMOVED lines=8> */
.L_x_304:
[----:B-----5:R-:W-:-:S04]  /*1540*/  IADD3 R0, P0, PT, R29, R12, RZ ;  /* 0x0000000c1d007210 */ /* 0x020fc80007f1e0ff */
[----:B------:R-:W-:Y:S02]  /*1550*/  LEA.HI.X.SX32 R13, R29, R13, 0x1, P0 ;  /* 0x0000000d1d0d7211 */ /* 0x000fe400000f0eff */
[----:B0-----:R-:W-:-:S04]  /*1560*/  LEA R12, P0, R0, UR4, 0x2 ;  /* 0x00000004000c7c11 */ /* 0x001fc8000f8010ff */
[----:B------:R-:W-:-:S05]  /*1570*/  LEA.HI.X R13, R0, UR5, R13, 0x2, P0 ;  /* 0x00000005000d7c11 */ /* 0x000fca00080f140d */
[----:B------:R3:W-:Y:S04]  /*1580*/  STG.E desc[UR18][R12.64], R3 ;  /* 0x000000030c007986 */ /* 0x0007e8000c101912 */
.L_x_303:
[----:B------:R-:W-:Y:S05]  /*1590*/  BSYNC.RECONVERGENT B0 ;  /* 0x0000000000007941 */ /* 0x000fea0003800200 */
.L_x_302:
[----:B------:R-:W-:Y:S01]  /*15a0*/  ISETP.NE.AND P0, PT, R22, UR21, PT ;  /* 0x0000001516007c0c */ /* 0x000fe2000bf05270 */
[----:B------:R-:W-:-:S12]  /*15b0*/  BSSY.RECONVERGENT B0, `(.L_x_305) ;  /* 0x000000d000007945 */ /* 0x000fd80003800200 */
[----:B------:R-:W-:Y:S05]  /*15c0*/  @P0 BRA `(.L_x_306) ;  /* 0x00000000002c0947 */ /* 0x000fea0003800000 */
[----:B------:R-:W-:Y:S01]  /*15d0*/  UISETP.NE.AND UP0, UPT, UR17, URZ, UPT ;  /* 0x000000ff1100728c */ /* 0x000fe2000bf05270 */
[----:B--23--:R-:W-:Y:S01]  /*15e0*/  CS2R R2, SRZ ;  /* 0x0000000000027805 */ /* 0x00cfe2000001ff00 */
[----:B------:R-:W2:Y:S07]  /*15f0*/  LDCU.64 UR4, c[0x0][0x390] ;  /* 0x00007200ff0477ac */ /* 0x000eae0008000a00 */
[----:B------:R-:W-:Y:S05]  /*1600*/  BRA.U UP0, `(.L_x_307) ;  /* 0x0000000100087547 */ /* 0x000fea000b800000 */
[----:B------:R-:W3:Y:S02]  /*1610*/  LDC.64 R2, c[0x0][0x3d8] ;  /* 0x0000f600ff027b82 */ /* 0x000ee40000000a00 */
[----:B---3--:R-:W5:Y:S02]  /*1620*/  LDG.E.64 R2, desc[UR18][R2.64] ;  /* 0x0000001202027981 */ /* 0x008f64000c1e1b00 */
.L_x_307:
[----:B-----5:R-:W-:-:S04]  /*1630*/  IADD3 R0, P0, PT, R32, R2, RZ ;  /* 0x0000000220007210 */ /* 0x020fc80007f1e0ff */
[----:B------:R-:W-:Y:S02]  /*1640*/  LEA.HI.X.SX32 R3, R32, R3, 0x1, P0 ;  /* 0x0000000320037211 */ /* 0x000fe400000f0eff */
[----:B--2---:R-:W-:-:S04]  /*1650*/  LEA R2, P0, R0, UR4, 0x2 ;  /* 0x0000000400027c11 */ /* 0x004fc8000f8010ff */
[----:B------:R-:W-:-:S05]  /*1660*/  LEA.HI.X R3, R0, UR5, R3, 0x2, P0 ;  /* 0x0000000500037c11 */ /* 0x000fca00080f1403 */
[----:B------:R4:W-:Y:S04]  /*1670*/  STG.E desc[UR18][R2.64], R4 ;  /* 0x0000000402007986 */ /* 0x0009e8000c101912 */
.L_x_306:
[----:B------:R-:W-:Y:S05]  /*1680*/  BSYNC.RECONVERGENT B0 ;  /* 0x0000000000007941 */ /* 0x000fea0003800200 */
.L_x_305:
[----:B------:R-:W-:Y:S01]  /*1690*/  ISETP.NE.AND P0, PT, R24, UR21, PT ;  /* 0x0000001518007c0c */ /* 0x000fe2000bf05270 */
[----:B------:R-:W-:-:S12]  /*16a0*/  BSSY.RECONVERGENT B0, `(.L_x_308) ;  /* 0x000000d000007945 */ /* 0x000fd80003800200 */
[----:B------:R-:W-:Y:S05]  /*16b0*/  @P0 BRA `(.L_x_309) ;  /* 0x00000000002c0947 */ /* 0x000fea0003800000 */
[----:B------:R-:W-:Y:S01]  /*16c0*/  UISETP.NE.AND UP0, UPT, UR17, URZ, UPT ;  /* 0x000000ff1100728c */ /* 0x000fe2000bf05270 */
[----:B--234-:R-:W-:Y:S01]  /*16d0*/  CS2R R2, SRZ ;  /* 0x0000000000027805 */ /* 0x01cfe2000001ff00 */
[----:B------:R-:W2:Y:S07]  /*16e0*/  LDCU.64 UR4, c[0x0][0x390] ;  /* 0x00007200ff0477ac */ /* 0x000eae0008000a00 */
[----:B------:R-:W-:Y:S05]  /*16f0*/  BRA.U UP0, `(.L_x_310) ;  /* 0x0000000100087547 */ /* 0x000fea000b800000 */
[----:B------:R-:W3:Y:S02]  /*1700*/  LDC.64 R2, c[0x0][0x3d8] ;  /* 0x0000f600ff027b82 */ /* 0x000ee40000000a00 */
[----:B---3--:R-:W5:Y:S02]  /*1710*/  LDG.E.64 R2, desc[UR18][R2.64] ;  /* 0x0000001202027981 */ /* 0x008f64000c1e1b00 */
.L_x_310:
[----:B-----5:R-:W-:-:S04]  /*1720*/  IADD3 R0, P0, PT, R34, R2, RZ ;  /* 0x0000000222007210 */ /* 0x020fc80007f1e0ff */
[----:B------:R-:W-:Y:S02]  /*1730*/  LEA.HI.X.SX32 R3, R34, R3, 0x1, P0 ;  /* 0x0000000322037211 */ /* 0x000fe400000f0eff */
[----:B--2---:R-:W-:-:S04]  /*1740*/  LEA R2, P0, R0, UR4, 0x2 ;  /* 0x0000000400027c11 */ /* 0x004fc8000f8010ff */
[----:B------:R-:W-:-:S05]  /*1750*/  LEA.HI.X R3, R0, UR5, R3, 0x2, P0 ;  /* 0x0000000500037c11 */ /* 0x000fca00080f1403 */
[----:B------:R2:W-:Y:S04]  /*1760*/  STG.E desc[UR18][R2.64], R5 ;  /* 0x0000000502007986 */ /* 0x0005e8000c101912 */
.L_x_309:
[----:B------:R-:W-:Y:S05]  /*1770*/  BSYNC.RECONVERGENT B0 ;  /* 0x0000000000007941 */ /* 0x000fea0003800200 */
.L_x_308:
        /* <DEDUP_REMOVED lines=9> */
.L_x_313:
[----:B-----5:R-:W-:-:S04]  /*1810*/  IADD3 R0, P0, PT, R37, R2, RZ ;  /* 0x0000000225007210 */ /* 0x020fc80007f1e0ff */
[----:B------:R-:W-:Y:S02]  /*1820*/  LEA.HI.X.SX32 R3, R37, R3, 0x1, P0 ;  /* 0x0000000325037211 */ /* 0x000fe400000f0eff */
[----:B--2---:R-:W-:-:S04]  /*1830*/  LEA R2, P0, R0, UR4, 0x2 ;  /* 0x0000000400027c11 */ /* 0x004fc8000f8010ff */
[----:B------:R-:W-:-:S05]  /*1840*/  LEA.HI.X R3, R0, UR5, R3, 0x2, P0 ;  /* 0x0000000500037c11 */ /* 0x000fca00080f1403 */
[----:B------:R2:W-:Y:S04]  /*1850*/  STG.E desc[UR18][R2.64], R6 ;  /* 0x0000000602007986 */ /* 0x0005e8000c101912 */
.L_x_312:
[----:B------:R-:W-:Y:S05]  /*1860*/  BSYNC.RECONVERGENT B0 ;  /* 0x0000000000007941 */ /* 0x000fea0003800200 */
.L_x_311:
        /* <DEDUP_REMOVED lines=9> */
.L_x_316:
[----:B-----5:R-:W-:-:S04]  /*1900*/  IADD3 R0, P0, PT, R44, R2, RZ ;  /* 0x000000022c007210 */ /* 0x020fc80007f1e0ff */
[----:B------:R-:W-:Y:S02]  /*1910*/  LEA.HI.X.SX32 R3, R44, R3, 0x1, P0 ;  /* 0x000000032c037211 */ /* 0x000fe400000f0eff */
[----:B--2---:R-:W-:-:S04]  /*1920*/  LEA R2, P0, R0, UR4, 0x2 ;  /* 0x0000000400027c11 */ /* 0x004fc8000f8010ff */
[----:B------:R-:W-:-:S05]  /*1930*/  LEA.HI.X R3, R0, UR5, R3, 0x2, P0 ;  /* 0x0000000500037c11 */ /* 0x000fca00080f1403 */
[----:B------:R2:W-:Y:S04]  /*1940*/  STG.E desc[UR18][R2.64], R8 ;  /* 0x0000000802007986 */ /* 0x0005e8000c101912 */
.L_x_315:
[----:B------:R-:W-:Y:S05]  /*1950*/  BSYNC.RECONVERGENT B0 ;  /* 0x0000000000007941 */ /* 0x000fea0003800200 */
.L_x_314:
        /* <DEDUP_REMOVED lines=9> */
.L_x_319:
[----:B-----5:R-:W-:-:S04]  /*19f0*/  IADD3 R0, P0, PT, R45, R2, RZ ;  /* 0x000000022d007210 */ /* 0x020fc80007f1e0ff */
[----:B------:R-:W-:Y:S02]  /*1a00*/  LEA.HI.X.SX32 R3, R45, R3, 0x1, P0 ;  /* 0x000000032d037211 */ /* 0x000fe400000f0eff */
[----:B--2---:R-:W-:-:S04]  /*1a10*/  LEA R2, P0, R0, UR4, 0x2 ;  /* 0x0000000400027c11 */ /* 0x004fc8000f8010ff */
[----:B------:R-:W-:-:S05]  /*1a20*/  LEA.HI.X R3, R0, UR5, R3, 0x2, P0 ;  /* 0x0000000500037c11 */ /* 0x000fca00080f1403 */
[----:B------:R2:W-:Y:S04]  /*1a30*/  STG.E desc[UR18][R2.64], R10 ;  /* 0x0000000a02007986 */ /* 0x0005e8000c101912 */
.L_x_318:
[----:B------:R-:W-:Y:S05]  /*1a40*/  BSYNC.RECONVERGENT B0 ;  /* 0x0000000000007941 */ /* 0x000fea0003800200 */
.L_x_317:
        /* <DEDUP_REMOVED lines=9> */
.L_x_322:
[----:B-----5:R-:W-:-:S04]  /*1ae0*/  IADD3 R0, P0, PT, R46, R2, RZ ;  /* 0x000000022e007210 */ /* 0x020fc80007f1e0ff */
[----:B------:R-:W-:Y:S02]  /*1af0*/  LEA.HI.X.SX32 R3, R46, R3, 0x1, P0 ;  /* 0x000000032e037211 */ /* 0x000fe400000f0eff */
[----:B--2---:R-:W-:-:S04]  /*1b00*/  LEA R2, P0, R0, UR4, 0x2 ;  /* 0x0000000400027c11 */ /* 0x004fc8000f8010ff */
[----:B------:R-:W-:-:S05]  /*1b10*/  LEA.HI.X R3, R0, UR5, R3, 0x2, P0 ;  /* 0x0000000500037c11 */ /* 0x000fca00080f1403 */
[----:B------:R2:W-:Y:S04]  /*1b20*/  STG.E desc[UR18][R2.64], R21 ;  /* 0x0000001502007986 */ /* 0x0005e8000c101912 */
.L_x_321:
[----:B------:R-:W-:Y:S05]  /*1b30*/  BSYNC.RECONVERGENT B0 ;  /* 0x0000000000007941 */ /* 0x000fea0003800200 */
.L_x_320:
        /* <DEDUP_REMOVED lines=9> */
.L_x_325:
[----:B-----5:R-:W-:-:S04]  /*1bd0*/  IADD3 R0, P0, PT, R47, R2, RZ ;  /* 0x000000022f007210 */ /* 0x020fc80007f1e0ff */
[----:B------:R-:W-:Y:S02]  /*1be0*/  LEA.HI.X.SX32 R3, R47, R3, 0x1, P0 ;  /* 0x000000032f037211 */ /* 0x000fe400000f0eff */
[----:B--2---:R-:W-:-:S04]  /*1bf0*/  LEA R2, P0, R0, UR4, 0x2 ;  /* 0x0000000400027c11 */ /* 0x004fc8000f8010ff */
[----:B------:R-:W-:-:S05]  /*1c00*/  LEA.HI.X R3, R0, UR5, R3, 0x2, P0 ;  /* 0x0000000500037c11 */ /* 0x000fca00080f1403 */
[----:B------:R2:W-:Y:S04]  /*1c10*/  STG.E desc[UR18][R2.64], R23 ;  /* 0x0000001702007986 */ /* 0x0005e8000c101912 */
.L_x_324:
[----:B------:R-:W-:Y:S05]  /*1c20*/  BSYNC.RECONVERGENT B0 ;  /* 0x0000000000007941 */ /* 0x000fea0003800200 */
.L_x_323:
        /* <DEDUP_REMOVED lines=9> */
.L_x_328:
[----:B-----5:R-:W-:-:S04]  /*1cc0*/  IADD3 R0, P0, PT, R51, R2, RZ ;  /* 0x0000000233007210 */ /* 0x020fc80007f1e0ff */
[----:B------:R-:W-:Y:S02]  /*1cd0*/  LEA.HI.X.SX32 R3, R51, R3, 0x1, P0 ;  /* 0x0000000333037211 */ /* 0x000fe400000f0eff */
[----:B--2---:R-:W-:-:S04]  /*1ce0*/  LEA R2, P0, R0, UR4, 0x2 ;  /* 0x0000000400027c11 */ /* 0x004fc8000f8010ff */
[----:B------:R-:W-:-:S05]  /*1cf0*/  LEA.HI.X R3, R0, UR5, R3, 0x2, P0 ;  /* 0x0000000500037c11 */ /* 0x000fca00080f1403 */
[----:B------:R2:W-:Y:S04]  /*1d00*/  STG.E desc[UR18][R2.64], R25 ;  /* 0x0000001902007986 */ /* 0x0005e8000c101912 */
.L_x_327:
[----:B------:R-:W-:Y:S05]  /*1d10*/  BSYNC.RECONVERGENT B0 ;  /* 0x0000000000007941 */ /* 0x000fea0003800200 */
.L_x_326:
        /* <DEDUP_REMOVED lines=9> */
.L_x_331:
[----:B-----5:R-:W-:-:S04]  /*1db0*/  IADD3 R0, P0, PT, R17, R2, RZ ;  /* 0x0000000211007210 */ /* 0x020fc80007f1e0ff */
[----:B------:R-:W-:Y:S02]  /*1dc0*/  LEA.HI.X.SX32 R3, R17, R3, 0x1, P0 ;  /* 0x0000000311037211 */ /* 0x000fe400000f0eff */
[----:B--2---:R-:W-:-:S04]  /*1dd0*/  LEA R2, P0, R0, UR4, 0x2 ;  /* 0x0000000400027c11 */ /* 0x004fc8000f8010ff */
[----:B------:R-:W-:-:S05]  /*1de0*/  LEA.HI.X R3, R0, UR5, R3, 0x2, P0 ;  /* 0x0000000500037c11 */ /* 0x000fca00080f1403 */
[----:B------:R2:W-:Y:S04]  /*1df0*/  STG.E desc[UR18][R2.64], R28 ;  /* 0x0000001c02007986 */ /* 0x0005e8000c101912 */
.L_x_330:
[----:B------:R-:W-:Y:S05]  /*1e00*/  BSYNC.RECONVERGENT B0 ;  /* 0x0000000000007941 */ /* 0x000fea0003800200 */
.L_x_329:
        /* <DEDUP_REMOVED lines=9> */
.L_x_334:
[----:B-----5:R-:W-:-:S04]  /*1ea0*/  IADD3 R0, P0, PT, R16, R2, RZ ;  /* 0x0000000210007210 */ /* 0x020fc80007f1e0ff */
[----:B------:R-:W-:Y:S02]  /*1eb0*/  LEA.HI.X.SX32 R3, R16, R3, 0x1, P0 ;  /* 0x0000000310037211 */ /* 0x000fe400000f0eff */
[----:B--2---:R-:W-:-:S04]  /*1ec0*/  LEA R2, P0, R0, UR4, 0x2 ;  /* 0x0000000400027c11 */ /* 0x004fc8000f8010ff */
[----:B------:R-:W-:-:S05]  /*1ed0*/  LEA.HI.X R3, R0, UR5, R3, 0x2, P0 ;  /* 0x0000000500037c11 */ /* 0x000fca00080f1403 */
[----:B------:R2:W-:Y:S04]  /*1ee0*/  STG.E desc[UR18][R2.64], R31 ;  /* 0x0000001f02007986 */ /* 0x0005e8000c101912 */
.L_x_333:
[----:B------:R-:W-:Y:S05]  /*1ef0*/  BSYNC.RECONVERGENT B0 ;  /* 0x0000000000007941 */ /* 0x000fea0003800200 */
.L_x_332:
        /* <DEDUP_REMOVED lines=9> */
.L_x_337:
[----:B-----5:R-:W-:-:S04]  /*1f90*/  IADD3 R0, P0, PT, R52, R2, RZ ;  /* 0x0000000234007210 */ /* 0x020fc80007f1e0ff */
[----:B------:R-:W-:Y:S02]  /*1fa0*/  LEA.HI.X.SX32 R3, R52, R3, 0x1, P0 ;  /* 0x0000000334037211 */ /* 0x000fe400000f0eff */
[----:B--2---:R-:W-:-:S04]  /*1fb0*/  LEA R2, P0, R0, UR4, 0x2 ;  /* 0x0000000400027c11 */ /* 0x004fc8000f8010ff */
[----:B------:R-:W-:-:S05]  /*1fc0*/  LEA.HI.X R3, R0, UR5, R3, 0x2, P0 ;  /* 0x0000000500037c11 */ /* 0x000fca00080f1403 */
[----:B------:R2:W-:Y:S04]  /*1fd0*/  STG.E desc[UR18][R2.64], R36 ;  /* 0x0000002402007986 */ /* 0x0005e8000c101912 */
.L_x_336:
[----:B------:R-:W-:Y:S05]  /*1fe0*/  BSYNC.RECONVERGENT B0 ;  /* 0x0000000000007941 */ /* 0x000fea0003800200 */
.L_x_335:
[----:B------:R-:W-:-:S13]  /*1ff0*/  ISETP.NE.AND P0, PT, R43, UR21, PT ;  /* 0x000000152b007c0c */ /* 0x000fda000bf05270 */
[----:B------:R-:W-:Y:S05]  /*2000*/  @P0 EXIT ;  /* 0x000000000000094d */ /* 0x000fea0003800000 */
[----:B------:R-:W-:Y:S01]  /*2010*/  UISETP.NE.AND UP0, UPT, UR17, URZ, UPT ;  /* 0x000000ff1100728c */ /* 0x000fe2000bf05270 */
[----:B--234-:R-:W-:-:S08]  /*2020*/  CS2R R2, SRZ ;  /* 0x0000000000027805 */ /* 0x01cfd0000001ff00 */
[----:B------:R-:W-:Y:S05]  /*2030*/  BRA.U UP0, `(.L_x_338) ;  /* 0x0000000100087547 */ /* 0x000fea000b800000 */
[----:B------:R-:W2:Y:S02]  /*2040*/  LDC.64 R2, c[0x0][0x3d8] ;  /* 0x0000f600ff027b82 */ /* 0x000ea40000000a00 */
[----:B--2---:R-:W5:Y:S02]  /*2050*/  LDG.E.64 R2, desc[UR18][R2.64] ;  /* 0x0000001202027981 */ /* 0x004f64000c1e1b00 */
.L_x_338:
[----:B------:R-:W2:Y:S01]  /*2060*/  LDCU.64 UR4, c[0x0][0x390] ;  /* 0x00007200ff0477ac */ /* 0x000ea20008000a00 */
[----:B-----5:R-:W-:-:S04]  /*2070*/  IADD3 R0, P0, PT, R18, R2, RZ ;  /* 0x0000000212007210 */ /* 0x020fc80007f1e0ff */
[----:B------:R-:W-:Y:S02]  /*2080*/  LEA.HI.X.SX32 R3, R18, R3, 0x1, P0 ;  /* 0x0000000312037211 */ /* 0x000fe400000f0eff */
[----:B--2---:R-:W-:-:S04]  /*2090*/  LEA R2, P0, R0, UR4, 0x2 ;  /* 0x0000000400027c11 */ /* 0x004fc8000f8010ff */
[----:B------:R-:W-:-:S05]  /*20a0*/  LEA.HI.X R3, R0, UR5, R3, 0x2, P0 ;  /* 0x0000000500037c11 */ /* 0x000fca00080f1403 */
[----:B------:R-:W-:Y:S01]  /*20b0*/  STG.E desc[UR18][R2.64], R39 ;  /* 0x0000002702007986 */ /* 0x000fe2000c101912 */
[----:B------:R-:W-:Y:S05]  /*20c0*/  EXIT ;  /* 0x000000000000794d */ /* 0x000fea0003800000 */
.L_x_295:
[----:B------:R-:W-:Y:S01]  /*20d0*/  BAR.SYNC.DEFER_BLOCKING 0x0 ;  /* 0x0000000000007b1d */ /* 0x000fe20000010000 */
[----:B------:R-:W-:Y:S02]  /*20e0*/  ISETP.NE.AND P0, PT, R7, UR21, PT ;  /* 0x0000001507007c0c */ /* 0x000fe4000bf05270 */
[----:B------:R-:W-:Y:S02]  /*20f0*/  ISETP.NE.AND P1, PT, R9, UR21, PT ;  /* 0x0000001509007c0c */ /* 0x000fe4000bf25270 */
[----:B------:R-:W-:Y:S02]  /*2100*/  ISETP.NE.AND P4, PT, R11, UR21, PT ;  /* 0x000000150b007c0c */ /* 0x000fe4000bf85270 */
[----:B------:R-:W-:Y:S02]  /*2110*/  ISETP.NE.AND P3, PT, R22, UR21, PT ;  /* 0x0000001516007c0c */ /* 0x000fe4000bf65270 */
[----:B------:R-:W-:Y:S02]  /*2120*/  ISETP.NE.AND P6, PT, R24, UR21, PT ;  /* 0x0000001518007c0c */ /* 0x000fe4000bfc5270 */
[----:B------:R-:W-:-:S02]  /*2130*/  ISETP.NE.AND P5, PT, R26, UR21, PT ;  /* 0x000000151a007c0c */ /* 0x000fc4000bfa5270 */
[----:B------:R-:W-:Y:S02]  /*2140*/  ISETP.NE.AND P2, PT, R27, UR21, PT ;  /* 0x000000151b007c0c */ /* 0x000fe4000bf45270 */
[----:B------:R-:W-:Y:S02]  /*2150*/  @!P0 LEA R49, R49, UR4, 0x2 ;  /* 0x0000000431318c11 */ /* 0x000fe4000f8e10ff */
[----:B------:R-:W-:Y:S02]  /*2160*/  @!P1 LEA R7, R20, UR4, 0x2 ;  /* 0x0000000414079c11 */ /* 0x000fe4000f8e10ff */
[----:B0-----:R-:W-:Y:S02]  /*2170*/  @!P4 LEA R12, R29, UR4, 0x2 ;  /* 0x000000041d0ccc11 */ /* 0x001fe4000f8e10ff */
[----:B------:R-:W-:Y:S02]  /*2180*/  @!P3 LEA R9, R32, UR4, 0x2 ;  /* 0x000000042009bc11 */ /* 0x000fe4000f8e10ff */
[----:B------:R-:W-:Y:S01]  /*2190*/  @!P6 LEA R34, R34, UR4, 0x2 ;  /* 0x000000042222ec11 */ /* 0x000fe2000f8e10ff */
[----:B------:R-:W-:Y:S01]  /*21a0*/  @!P0 STS [R49], R48 ;  /* 0x0000003031008388 */ /* 0x000fe20000000800 */
[----:B------:R-:W-:-:S02]  /*21b0*/  ISETP.NE.AND P0, PT, R30, UR21, PT ;  /* 0x000000151e007c0c */ /* 0x000fc4000bf05270 */
[----:B------:R-:W-:Y:S01]  /*21c0*/  @!P5 LEA R37, R37, UR4, 0x2 ;  /* 0x000000042525dc11 */ /* 0x000fe2000f8e10ff */
[----:B------:R0:W-:Y:S01]  /*21d0*/  @!P1 STS [R7], R2 ;  /* 0x0000000207009388 */ /* 0x0001e20000000800 */
[----:B------:R-:W-:Y:S02]  /*21e0*/  @!P2 LEA R11, R44, UR4, 0x2 ;  /* 0x000000042c0bac11 */ /* 0x000fe4000f8e10ff */
[----:B------:R-:W-:Y:S01]  /*21f0*/  ISETP.NE.AND P1, PT, R33, UR21, PT ;  /* 0x0000001521007c0c */ /* 0x000fe2000bf25270 */
[----:B------:R-:W-:Y:S01]  /*2200*/  @!P4 STS [R12], R3 ;  /* 0x000000030c00c388 */ /* 0x000fe20000000800 */
[----:B------:R-:W-:-:S03]  /*2210*/  ISETP.NE.AND P4, PT, R35, UR21, PT ;  /* 0x0000001523007c0c */ /* 0x000fc6000bf85270 */
[----:B------:R1:W-:Y:S01]  /*2220*/  @!P3 STS [R9], R4 ;  /* 0x000000040900b388 */ /* 0x0003e20000000800 */
[----:B------:R-:W-:Y:S02]  /*2230*/  ISETP.NE.AND P3, PT, R38, UR21, PT ;  /* 0x0000001526007c0c */ /* 0x000fe4000bf65270 */
[----:B------:R-:W-:Y:S01]  /*2240*/  @!P0 LEA R45, R45, UR4, 0x2 ;  /* 0x000000042d2d8c11 */ /* 0x000fe2000f8e10ff */
[----:B------:R2:W-:Y:S01]  /*2250*/  @!P6 STS [R34], R5 ;  /* 0x000000052200e388 */ /* 0x0005e20000000800 */
[----:B------:R-:W-:-:S03]  /*2260*/  ISETP.NE.AND P6, PT, R40, UR21, PT ;  /* 0x0000001528007c0c */ /* 0x000fc6000bfc5270 */
[----:B------:R2:W-:Y:S01]  /*2270*/  @!P5 STS [R37], R6 ;  /* 0x000000062500d388 */ /* 0x0005e20000000800 */
[----:B------:R-:W-:Y:S02]  /*2280*/  ISETP.NE.AND P5, PT, R41, UR21, PT ;  /* 0x0000001529007c0c */ /* 0x000fe4000bfa5270 */
[----:B------:R-:W-:Y:S01]  /*2290*/  @!P1 LEA R46, R46, UR4, 0x2 ;  /* 0x000000042e2e9c11 */ /* 0x000fe2000f8e10ff */
[----:B------:R2:W-:Y:S01]  /*22a0*/  @!P2 STS [R11], R8 ;  /* 0x000000080b00a388 */ /* 0x0005e20000000800 */
[----:B------:R-:W-:Y:S02]  /*22b0*/  ISETP.NE.AND P2, PT, R42, UR21, PT ;  /* 0x000000152a007c0c */ /* 0x000fe4000bf45270 */
[----:B0-----:R-:W-:Y:S01]  /*22c0*/  @!P4 LEA R2, R47, UR4, 0x2 ;  /* 0x000000042f02cc11 */ /* 0x001fe2000f8e10ff */
[----:B------:R2:W-:Y:S01]  /*22d0*/  @!P0 STS [R45], R10 ;  /* 0x0000000a2d008388 */ /* 0x0005e20000000800 */
[----:B------:R-:W-:Y:S02]  /*22e0*/  ISETP.NE.AND P0, PT, R43, UR21, PT ;  /* 0x000000152b007c0c */ /* 0x000fe4000bf05270 */
[----:B-1----:R-:W-:Y:S01]  /*22f0*/  @!P3 LEA R4, R51, UR4, 0x2 ;  /* 0x000000043304bc11 */ /* 0x002fe2000f8e10ff */
[----:B------:R2:W-:Y:S01]  /*2300*/  @!P1 STS [R46], R21 ;  /* 0x000000152e009388 */ /* 0x0005e20000000800 */
[----:B------:R-:W-:-:S02]  /*2310*/  @!P6 LEA R17, R17, UR4, 0x2 ;  /* 0x000000041111ec11 */ /* 0x000fc4000f8e10ff */
[----:B------:R-:W-:Y:S01]  /*2320*/  @!P5 LEA R16, R16, UR4, 0x2 ;  /* 0x000000041010dc11 */ /* 0x000fe2000f8e10ff */
[----:B------:R2:W-:Y:S01]  /*2330*/  @!P4 STS [R2], R23 ;  /* 0x000000170200c388 */ /* 0x0005e20000000800 */
[----:B------:R-:W-:Y:S02]  /*2340*/  ISETP.GE.U32.AND P1, PT, R0, UR16, PT ;  /* 0x0000001000007c0c */ /* 0x000fe4000bf26070 */
        /* <DEDUP_REMOVED lines=9> */
[----:B------:R-:W-:Y:S01]  /*23e0*/  UIADD3 UR5, UPT, UPT, UR7, UR5, UR6 ;  /* 0x0000000507057290 */ /* 0x000fe2000fffe006 */
[----:B--2---:R-:W-:Y:S01]  /*23f0*/  LOP3.LUT R2, RZ, R0, RZ, 0x33, !PT ;  /* 0x00000000ff027212 */ /* 0x004fe200078e33ff */
[----:B------:R-:W0:Y:S01]  /*2400*/  LDCU.64 UR6, c[0x0][0x390] ;  /* 0x00007200ff0677ac */ /* 0x000e220008000a00 */
[----:B------:R-:W-:Y:S01]  /*2410*/  BSSY.RECONVERGENT B0, `(.L_x_339) ;  /* 0x0000026000007945 */ /* 0x000fe20003800200 */
[----:B------:R-:W-:-:S04]  /*2420*/  UIADD3 UR5, UPT, UPT, UR8, UR5, UR9 ;  /* 0x0000000508057290 */ /* 0x000fc8000fffe009 */
[----:B------:R-:W-:-:S04]  /*2430*/  UIADD3 UR5, UPT, UPT, UR11, UR5, UR10 ;  /* 0x000000050b057290 */ /* 0x000fc8000fffe00a */
[----:B------:R-:W-:-:S04]  /*2440*/  UIADD3 UR5, UPT, UPT, UR15, UR5, UR14 ;  /* 0x000000050f057290 */ /* 0x000fc8000fffe00e */
[----:B------:R-:W-:-:S06]  /*2450*/  UIADD3 UR5, UPT, UPT, UR13, UR5, UR12 ;  /* 0x000000050d057290 */ /* 0x000fcc000fffe00c */
[----:B------:R-:W-:-:S05]  /*2460*/  IMAD.U32 R3, RZ, RZ, UR5 ;  /* 0x00000005ff037e24 */ /* 0x000fca000f8e00ff */
[----:B------:R-:W-:-:S05]  /*2470*/  IADD3 R10, PT, PT, R2, UR20, R3 ;  /* 0x00000014020a7c10 */ /* 0x000fca000fffe003 */
        /* <DEDUP_REMOVED lines=8> */
[----:B------:R-:W-:Y:S02]  /*2500*/  IMAD.MOV.U32 R9, RZ, RZ, R0 ;  /* 0x000000ffff097224 */ /* 0x000fe400078e0000 */
[----:B------:R-:W-:Y:S01]  /*2510*/  LOP3.LUT R2, R2, 0x3, RZ, 0xc0, !PT ;  /* 0x0000000302027812 */ /* 0x000fe200078ec0ff */
[----:B------:R-:W-:-:S04]  /*2520*/  IMAD.MOV.U32 R11, RZ, RZ, RZ ;  /* 0x000000ffff0b7224 */ /* 0x000fc800078e00ff */
[----:B------:R-:W-:-:S07]  /*2530*/  IMAD.MOV R0, RZ, RZ, -R2 ;  /* 0x000000ffff007224 */ /* 0x000fce00078e0a02 */
.L_x_342:
        /* <DEDUP_REMOVED lines=18> */
.L_x_341:
[----:B------:R-:W-:-:S07]  /*2660*/  IMAD.MOV.U32 R0, RZ, RZ, R7 ;  /* 0x000000ffff007224 */ /* 0x000fce00078e0007 */
.L_x_340:
[----:B------:R-:W-:Y:S05]  /*2670*/  BSYNC.RECONVERGENT B0 ;  /* 0x0000000000007941 */ /* 0x000fea0003800200 */
.L_x_339:
        /* <DEDUP_REMOVED lines=14> */
.L_x_343:
        /* <DEDUP_REMOVED lines=40> */
[----:B------:R-:W-:-:S04]  /*29e0*/  ISETP.GE.AND P1, PT, R0, UR16, PT ;  /* 0x0000001000007c0c */ /* 0x000fc8000bf26270 */
[----:B---3--:R1:W-:Y:S09]  /*29f0*/  STG.E desc[UR18][R4.64+0x1200], R21 ;  /* 0x0012001504007986 */ /* 0x0083f2000c101912 */
[----:B------:R-:W-:Y:S05]  /*2a00*/  @!P1 BRA `(.L_x_343) ;  /* 0xfffffffc00549947 */ /* 0x000fea000383ffff */
[----:B------:R-:W-:Y:S05]  /*2a10*/  EXIT ;  /* 0x000000000000794d */ /* 0x000fea0003800000 */
.L_x_292:
[----:B------:R-:W0:Y:S01]  /*2a20*/  S2R R44, SR_TID.X ;  /* 0x00000000002c7919 */ /* 0x000e220000002100 */
[----:B------:R-:W1:Y:S01]  /*2a30*/  LDC.64 R2, c[0x0][0x3d0] ;  /* 0x0000f400ff027b82 */ /* 0x000e620000000a00 */
[----:B------:R-:W2:Y:S01]  /*2a40*/  LDCU.U8 UR6, c[0x0][0x3c0] ;  /* 0x00007800ff0677ac */ /* 0x000ea20008000000 */
[----:B------:R-:W3:Y:S01]  /*2a50*/  LDCU.64 UR12, c[0x0][0x380] ;  /* 0x00007000ff0c77ac */ /* 0x000ee20008000a00 */
[----:B--2---:R-:W-:Y:S01]  /*2a60*/  ISETP.NE.AND P0, PT, RZ, UR6, PT ;  /* 0x00000006ff007c0c */ /* 0x004fe2000bf05270 */
[----:B------:R-:W-:-:S03]  /*2a70*/  USHF.R.S32.HI UR6, URZ, 0x1f, UR8 ;  /* 0x0000001fff067899 */ /* 0x000fc60008011408 */
[----:B-1----:R-:W-:Y:S02]  /*2a80*/  SEL R2, R2, RZ, !P0 ;  /* 0x000000ff02027207 */ /* 0x002fe40004000000 */
[C---:B0-----:R-:W-:Y:S02]  /*2a90*/  LOP3.LUT R0, R44.reuse, 0x1f, RZ, 0xc0, !PT ;  /* 0x0000001f2c007812 */ /* 0x041fe400078ec0ff */
[----:B------:R-:W-:-:S05]  /*2aa0*/  LOP3.LUT R5, R44, 0x3e0, RZ, 0xc0, !PT ;  /* 0x000003e02c057812 */ /* 0x000fca00078ec0ff */
[----:B------:R-:W-:Y:S01]  /*2ab0*/  IMAD R5, R5, 0xf, R0 ;  /* 0x0000000f05057824 */ /* 0x000fe200078e0200 */
[----:B------:R-:W-:-:S04]  /*2ac0*/  SEL R0, R3, RZ, !P0 ;  /* 0x000000ff03007207 */ /* 0x000fc80004000000 */
[----:B------:R-:W-:-:S04]  /*2ad0*/  IADD3 R5, P1, P2, R5, UR8, R2 ;  /* 0x0000000805057c10 */ /* 0x000fc8000fa3e002 */
        /* <DEDUP_REMOVED lines=20> */
[----:B------:R-:W-:Y:S01]  /*2c20*/  UMOV UR6, 0x400 ;  /* 0x0000040000067882 */ /* 0x000fe20000000000 */
[----:B------:R-:W1:Y:S01]  /*2c30*/  S2R R43, SR_LANEID ;  /* 0x00000000002b7919 */ /* 0x000e620000000000 */
[----:B0-----:R-:W-:Y:S01]  /*2c40*/  ULEA UR6, UR7, UR6, 0x18 ;  /* 0x0000000607067291 */ /* 0x001fe2000f8ec0ff */
[----:B------:R-:W0:Y:S01]  /*2c50*/  LDCU UR7, c[0x0][0x3ac] ;  /* 0x00007580ff0777ac */ /* 0x000e220008000800 */
[----:B-1----:R-:W-:-:S05]  /*2c60*/  IMAD R18, R46, 0x1e0, R43 ;  /* 0x000001e02e127824 */ /* 0x002fca00078e022b */
        /* <DEDUP_REMOVED lines=10> */
[----:B------:R1:W-:Y:S04]  /*2d10*/  STS [R18+0x400], R11 ;  /* 0x0004000b12007388 */ /* 0x0003e80000000800 */
[----:B------:R-:W-:Y:S04]  /*2d20*/  STS [R18+0x480], R12 ;  /* 0x0004800c12007388 */ /* 0x000fe80000000800 */
[----:B------:R-:W-:Y:S01]  /*2d30*/  STS [R18+0x500], R13 ;  /* 0x0005000d12007388 */ /* 0x000fe20000000800 */
[----:B-1----:R-:W-:-:S03]  /*2d40*/  IMAD.MOV.U32 R11, RZ, RZ, 0x2 ;  /* 0x00000002ff0b7424 */ /* 0x002fc600078e00ff */
[----:B------:R-:W-:Y:S04]  /*2d50*/  STS [R18+0x580], R14 ;  /* 0x0005800e12007388 */ /* 0x000fe80000000800 */
[----:B------:R-:W-:Y:S04]  /*2d60*/  STS [R18+0x600], R15 ;  /* 0x0006000f12007388 */ /* 0x000fe80000000800 */
[----:B------:R-:W-:Y:S04]  /*2d70*/  STS [R18+0x680], R16 ;  /* 0x0006801012007388 */ /* 0x000fe80000000800 */
[----:B------:R-:W-:Y:S01]  /*2d80*/  STS [R18+0x700], R17 ;  /* 0x0007001112007388 */ /* 0x000fe20000000800 */
[----:B------:R-:W-:-:S03]  /*2d90*/  NOP ;  /* 0x0000000000007918 */ /* 0x000fc60000000000 */
[----:B------:R-:W1:Y:S04]  /*2da0*/  LDS R42, [R19] ;  /* 0x00000000132a7984 */ /* 0x000e680000000800 */
[----:B------:R-:W2:Y:S04]  /*2db0*/  LDS R41, [R19+0x4] ;  /* 0x0000040013297984 */ /* 0x000ea80000000800 */
[----:B------:R-:W3:Y:S04]  /*2dc0*/  LDS R40, [R19+0x8] ;  /* 0x0000080013287984 */ /* 0x000ee80000000800 */
[----:B------:R-:W4:Y:S04]  /*2dd0*/  LDS R39, [R19+0xc] ;  /* 0x00000c0013277984 */ /* 0x000f280000000800 */
[----:B------:R-:W5:Y:S04]  /*2de0*/  LDS R38, [R19+0x10] ;  /* 0x0000100013267984 */ /* 0x000f680000000800 */
[----:B------:R-:W5:Y:S04]  /*2df0*/  LDS R0, [R19+0x14] ;  /* 0x0000140013007984 */ /* 0x000f680000000800 */
[----:B------:R-:W5:Y:S04]  /*2e00*/  LDS R2, [R19+0x18] ;  /* 0x0000180013027984 */ /* 0x000f680000000800 */
[----:B------:R-:W5:Y:S04]  /*2e10*/  LDS R5, [R19+0x1c] ;  /* 0x00001c0013057984 */ /* 0x000f680000000800 */
[----:B------:R-:W5:Y:S04]  /*2e20*/  LDS R7, [R19+0x20] ;  /* 0x0000200013077984 */ /* 0x000f680000000800 */
[----:B------:R-:W5:Y:S01]  /*2e30*/  LDS R25, [R19+0x2c] ;  /* 0x00002c0013197984 */ /* 0x000f620000000800 */
[----:B-1----:R-:W-:-:S03]  /*2e40*/  SHF.R.U32.HI R3, RZ, UR5, R42 ;  /* 0x00000005ff037c19 */ /* 0x002fc6000801162a */
[----:B------:R-:W1:Y:S01]  /*2e50*/  LDS R27, [R19+0x30] ;  /* 0x00003000131b7984 */ /* 0x000e620000000800 */
[----:B--2---:R-:W-:-:S03]  /*2e60*/  SHF.R.U32.HI R4, RZ, UR5, R41 ;  /* 0x00000005ff047c19 */ /* 0x004fc60008011629 */
[----:B------:R-:W2:Y:S01]  /*2e70*/  LDS R29, [R19+0x34] ;  /* 0x00003400131d7984 */ /* 0x000ea20000000800 */
[----:B------:R-:W-:Y:S02]  /*2e80*/  LOP3.LUT R3, R3, 0xff, RZ, 0xc0, !PT ;  /* 0x000000ff03037812 */ /* 0x000fe400078ec0ff */
[----:B------:R-:W-:Y:S01]  /*2e90*/  LOP3.LUT R4, R4, 0xff, RZ, 0xc0, !PT ;  /* 0x000000ff04047812 */ /* 0x000fe200078ec0ff */
[----:B------:R-:W2:Y:S01]  /*2ea0*/  LDS R31, [R19+0x38] ;  /* 0x00003800131f7984 */ /* 0x000ea20000000800 */
[----:B---3--:R-:W-:Y:S02]  /*2eb0*/  SHF.R.U32.HI R6, RZ, UR5, R40 ;  /* 0x00000005ff067c19 */ /* 0x008fe40008011628 */
[----:B0-----:R-:W-:Y:S02]  /*2ec0*/  ISETP.NE.AND P0, PT, R3, UR7, PT ;  /* 0x0000000703007c0c */ /* 0x001fe4000bf05270 */
[----:B------:R-:W-:Y:S02]  /*2ed0*/  ISETP.NE.AND P1, PT, R4, UR7, PT ;  /* 0x0000000704007c0c */ /* 0x000fe4000bf25270 */
[----:B------:R-:W-:-:S02]  /*2ee0*/  LOP3.LUT R6, R6, 0xff, RZ, 0xc0, !PT ;  /* 0x000000ff06067812 */ /* 0x000fc400078ec0ff */
[----:B------:R-:W-:Y:S02]  /*2ef0*/  SEL R9, RZ, 0x1, P0 ;  /* 0x00000001ff097807 */ /* 0x000fe40000000000 */
[----:B------:R-:W-:Y:S02]  /*2f00*/  ISETP.NE.AND P2, PT, R6, UR7, PT ;  /* 0x0000000706007c0c */ /* 0x000fe4000bf45270 */
[----:B----4-:R-:W-:Y:S02]  /*2f10*/  SHF.R.U32.HI R8, RZ, UR5, R39 ;  /* 0x00000005ff087c19 */ /* 0x010fe40008011627 */
[----:B-----5:R-:W-:Y:S01]  /*2f20*/  SHF.R.U32.HI R10, RZ, UR5, R38 ;  /* 0x00000005ff0a7c19 */ /* 0x020fe20008011626 */
[----:B------:R-:W-:Y:S01]  /*2f30*/  @P0 IMAD.MOV R11, RZ, RZ, 0x1 ;  /* 0x00000001ff0b0424 */ /* 0x000fe200078e02ff */
[----:B------:R-:W-:Y:S01]  /*2f40*/  LOP3.LUT R8, R8, 0xff, RZ, 0xc0, !PT ;  /* 0x000000ff08087812 */ /* 0x000fe200078ec0ff */
[----:B------:R-:W-:Y:S01]  /*2f50*/  @P1 IMAD.MOV R11, RZ, RZ, R9 ;  /* 0x000000ffff0b1224 */ /* 0x000fe200078e0209 */
[----:B------:R-:W-:Y:S01]  /*2f60*/  LOP3.LUT R10, R10, 0xff, RZ, 0xc0, !PT ;  /* 0x000000ff0a0a7812 */ /* 0x000fe200078ec0ff */
[----:B------:R-:W0:Y:S01]  /*2f70*/  LDS R9, [R19+0x24] ;  /* 0x0000240013097984 */ /* 0x000e220000000800 */
[----:B------:R-:W-:Y:S01]  /*2f80*/  ISETP.NE.AND P0, PT, R8, UR7, PT ;  /* 0x0000000708007c0c */ /* 0x000fe2000bf05270 */
[----:B------:R-:W-:Y:S01]  /*2f90*/  VIADD R12, R11, 0x1 ;  /* 0x000000010b0c7836 */ /* 0x000fe20000000000 */
[----:B------:R-:W-:Y:S01]  /*2fa0*/  ISETP.NE.AND P1, PT, R10, UR7, PT ;  /* 0x000000070a007c0c */ /* 0x000fe2000bf25270 */
[----:B------:R-:W-:Y:S01]  /*2fb0*/  @P2 IMAD.MOV R12, RZ, RZ, R11 ;  /* 0x000000ffff0c2224 */ /* 0x000fe200078e020b */
[----:B------:R-:W-:Y:S01]  /*2fc0*/  SHF.R.U32.HI R24, RZ, UR5, R0 ;  /* 0x00000005ff187c19 */ /* 0x000fe20008011600 */
[----:B------:R-:W3:Y:S01]  /*2fd0*/  LDS R11, [R19+0x28] ;  /* 0x00002800130b7984 */ /* 0x000ee20000000800 */
[----:B------:R-:W-:Y:S01]  /*2fe0*/  SHF.R.U32.HI R26, RZ, UR5, R2 ;  /* 0x00000005ff1a7c19 */ /* 0x000fe20008011602 */
[----:B------:R-:W-:Y:S01]  /*2ff0*/  VIADD R13, R12, 0x1 ;  /* 0x000000010c0d7836 */ /* 0x000fe20000000000 */
[----:B------:R-:W-:Y:S01]  /*3000*/  LOP3.LUT R24, R24, 0xff, RZ, 0xc0, !PT ;  /* 0x000000ff18187812 */ /* 0x000fe200078ec0ff */
[----:B------:R-:W-:Y:S01]  /*3010*/  BAR.SYNC.DEFER_BLOCKING 0x0 ;  /* 0x0000000000007b1d */ /* 0x000fe20000010000 */
[----:B------:R-:W-:-:S02]  /*3020*/  LOP3.LUT R26, R26, 0xff, RZ, 0xc0, !PT ;  /* 0x000000ff1a1a7812 */ /* 0x000fc400078ec0ff */
[----:B------:R-:W-:Y:S01]  /*3030*/  SHF.R.U32.HI R28, RZ, UR5, R5 ;  /* 0x00000005ff1c7c19 */ /* 0x000fe20008011605 */
[----:B------:R-:W-:Y:S01]  /*3040*/  @P0 IMAD.MOV R13, RZ, RZ, R12 ;  /* 0x000000ffff0d0224 */ /* 0x000fe200078e020c */
[----:B------:R-:W-:Y:S02]  /*3050*/  ISETP.NE.AND P0, PT, R24, UR7, PT ;  /* 0x0000000718007c0c */ /* 0x000fe4000bf05270 */
[----:B------:R-:W-:Y:S01]  /*3060*/  LOP3.LUT R28, R28, 0xff, RZ, 0xc0, !PT ;  /* 0x000000ff1c1c7812 */ /* 0x000fe200078ec0ff */
[----:B------:R-:W-:Y:S01]  /*3070*/  VIADD R12, R13, 0x1 ;  /* 0x000000010d0c7836 */ /* 0x000fe20000000000 */
[----:B------:R-:W-:Y:S01]  /*3080*/  SHF.R.U32.HI R30, RZ, UR5, R7 ;  /* 0x00000005ff1e7c19 */ /* 0x000fe20008011607 */
[----:B------:R-:W-:Y:S01]  /*3090*/  @P1 IMAD.MOV R12, RZ, RZ, R13 ;  /* 0x000000ffff0c1224 */ /* 0x000fe200078e020d */
[----:B------:R-:W-:Y:S02]  /*30a0*/  ISETP.NE.AND P1, PT, R26, UR7, PT ;  /* 0x000000071a007c0c */ /* 0x000fe4000bf25270 */
[----:B------:R-:W-:Y:S01]  /*30b0*/  LOP3.LUT R30, R30, 0xff, RZ, 0xc0, !PT ;  /* 0x000000ff1e1e7812 */ /* 0x000fe200078ec0ff */
[----:B------:R-:W-:Y:S01]  /*30c0*/  VIADD R13, R12, 0x1 ;  /* 0x000000010c0d7836 */ /* 0x000fe20000000000 */
[----:B------:R-:W-:-:S02]  /*30d0*/  SHF.R.U32.HI R34, RZ, UR5, R25 ;  /* 0x00000005ff227c19 */ /* 0x000fc40008011619 */
[----:B-1----:R-:W-:Y:S01]  /*30e0*/  SHF.R.U32.HI R35, RZ, UR5, R27 ;  /* 0x00000005ff237c19 */ /* 0x002fe2000801161b */
[----:B------:R-:W-:Y:S01]  /*30f0*/  @P0 IMAD.MOV R13, RZ, RZ, R12 ;  /* 0x000000ffff0d0224 */ /* 0x000fe200078e020c */
[----:B------:R-:W-:Y:S02]  /*3100*/  ISETP.NE.AND P0, PT, R28, UR7, PT ;  /* 0x000000071c007c0c */ /* 0x000fe4000bf05270 */
[----:B------:R-:W-:Y:S01]  /*3110*/  LOP3.LUT R34, R34, 0xff, RZ, 0xc0, !PT ;  /* 0x000000ff22227812 */ /* 0x000fe200078ec0ff */
[----:B------:R-:W-:Y:S01]  /*3120*/  VIADD R12, R13, 0x1 ;  /* 0x000000010d0c7836 */ /* 0x000fe20000000000 */
[----:B------:R-:W-:Y:S01]  /*3130*/  LOP3.LUT R35, R35, 0xff, RZ, 0xc0, !PT ;  /* 0x000000ff23237812 */ /* 0x000fe200078ec0ff */
[----:B------:R-:W-:Y:S01]  /*3140*/  @P1 IMAD.MOV R12, RZ, RZ, R13 ;  /* 0x000000ffff0c1224 */ /* 0x000fe200078e020d */
[----:B------:R-:W-:Y:S02]  /*3150*/  ISETP.NE.AND P1, PT, R30, UR7, PT ;  /* 0x000000071e007c0c */ /* 0x000fe4000bf25270 */
[----:B--2---:R-:W-:Y:S01]  /*3160*/  SHF.R.U32.HI R36, RZ, UR5, R29 ;  /* 0x00000005ff247c19 */ /* 0x004fe2000801161d */
[----:B------:R-:W-:Y:S01]  /*3170*/  VIADD R13, R12, 0x1 ;  /* 0x000000010c0d7836 */ /* 0x000fe20000000000 */
[----:B------:R-:W-:-:S02]  /*3180*/  SHF.R.U32.HI R37, RZ, UR5, R31 ;  /* 0x00000005ff257c19 */ /* 0x000fc4000801161f */
[----:B0-----:R-:W-:Y:S01]  /*3190*/  SHF.R.U32.HI R32, RZ, UR5, R9 ;  /* 0x00000005ff207c19 */ /* 0x001fe20008011609 */
[----:B------:R-:W-:Y:S01]  /*31a0*/  @P0 IMAD.MOV R13, RZ, RZ, R12 ;  /* 0x000000ffff0d0224 */ /* 0x000fe200078e020c */
[----:B------:R-:W-:Y:S02]  /*31b0*/  LOP3.LUT R36, R36, 0xff, RZ, 0xc0, !PT ;  /* 0x000000ff24247812 */ /* 0x000fe400078ec0ff */
[----:B------:R-:W-:Y:S01]  /*31c0*/  LOP3.LUT R32, R32, 0xff, RZ, 0xc0, !PT ;  /* 0x000000ff20207812 */ /* 0x000fe200078ec0ff */
[----:B------:R-:W-:Y:S01]  /*31d0*/  VIADD R12, R13, 0x1 ;  /* 0x000000010d0c7836 */ /* 0x000fe20000000000 */
[----:B---3--:R-:W-:Y:S01]  /*31e0*/  SHF.R.U32.HI R33, RZ, UR5, R11 ;  /* 0x00000005ff217c19 */ /* 0x008fe2000801160b */
[----:B------:R-:W-:Y:S01]  /*31f0*/  @P1 IMAD.MOV R12, RZ, RZ, R13 ;  /* 0x000000ffff0c1224 */ /* 0x000fe200078e020d */
[----:B------:R-:W-:Y:S02]  /*3200*/  ISETP.NE.AND P0, PT, R32, UR7, PT ;  /* 0x0000000720007c0c */ /* 0x000fe4000bf05270 */
[----:B------:R-:W-:Y:S01]  /*3210*/  LOP3.LUT R33, R33, 0xff, RZ, 0xc0, !PT ;  /* 0x000000ff21217812 */ /* 0x000fe200078ec0ff */
[----:B------:R-:W-:Y:S01]  /*3220*/  VIADD R13, R12, 0x1 ;  /* 0x000000010c0d7836 */ /* 0x000fe20000000000 */
[----:B------:R-:W-:-:S02]  /*3230*/  LOP3.LUT R37, R37, 0xff, RZ, 0xc0, !PT ;  /* 0x000000ff25257812 */ /* 0x000fc400078ec0ff */
[----:B------:R-:W-:Y:S02]  /*3240*/  ISETP.NE.AND P1, PT, R33, UR7, PT ;  /* 0x0000000721007c0c */ /* 0x000fe4000bf25270 */
[----:B------:R-:W-:-:S05]  /*3250*/  ISETP.NE.AND P2, PT, R43, RZ, PT ;  /* 0x000000ff2b00720c */ /* 0x000fca0003f45270 */
[----:B------:R-:W-:Y:S01]  /*3260*/  @P0 IMAD.MOV R13, RZ, RZ, R12 ;  /* 0x000000ffff0d0224 */ /* 0x000fe200078e020c */
[----:B------:R-:W-:-:S03]  /*3270*/  ISETP.NE.AND P0, PT, R34, UR7, PT ;  /* 0x0000000722007c0c */ /* 0x000fc6000bf05270 */
[----:B------:R-:W-:Y:S02]  /*3280*/  VIADD R12, R13, 0x1 ;  /* 0x000000010d0c7836 */ /* 0x000fe40000000000 */
[----:B------:R-:W-:Y:S01]  /*3290*/  @P1 IMAD.MOV R12, RZ, RZ, R13 ;  /* 0x000000ffff0c1224 */ /* 0x000fe200078e020d */
[----:B------:R-:W-:-:S03]  /*32a0*/  ISETP.NE.AND P1, PT, R35, UR7, PT ;  /* 0x0000000723007c0c */ /* 0x000fc6000bf25270 */
[----:B------:R-:W-:-:S04]  /*32b0*/  VIADD R13, R12, 0x1 ;  /* 0x000000010c0d7836 */ /* 0x000fc80000000000 */
[----:B------:R-:W-:Y:S01]  /*32c0*/  @P0 IMAD.MOV R13, RZ, RZ, R12 ;  /* 0x000000ffff0d0224 */ /* 0x000fe200078e020c */
[----:B------:R-:W-:-:S03]  /*32d0*/  ISETP.NE.AND P0, PT, R36, UR7, PT ;  /* 0x0000000724007c0c */ /* 0x000fc6000bf05270 */
[----:B------:R-:W-:Y:S02]  /*32e0*/  VIADD R12, R13, 0x1 ;  /* 0x000000010d0c7836 */ /* 0x000fe40000000000 */
[----:B------:R-:W-:Y:S01]  /*32f0*/  @P1 IMAD.MOV R12, RZ, RZ, R13 ;  /* 0x000000ffff0c1224 */ /* 0x000fe200078e020d */
[----:B------:R-:W-:-:S03]  /*3300*/  ISETP.NE.AND P1, PT, R37, UR7, PT ;  /* 0x0000000725007c0c */ /* 0x000fc6000bf25270 */
        /* <DEDUP_REMOVED lines=16> */
[----:B------:R-:W-:-:S04]  /*3410*/  ISETP.NE.AND P0, PT, R46, 0x2, PT ;  /* 0x000000022e00780c */ /* 0x000fc80003f05270 */
[----:B------:R-:W-:Y:S01]  /*3420*/  @!P1 STS [R47], R48 ;  /* 0x000000302f009388 */ /* 0x000fe20000000800 */
[----:B------:R-:W-:Y:S01]  /*3430*/  BAR.SYNC.DEFER_BLOCKING 0x0 ;  /* 0x0000000000007b1d */ /* 0x000fe20000010000 */
[----:B------:R-:W-:-:S05]  /*3440*/  ISETP.NE.AND P1, PT, R46, 0x9, PT ;  /* 0x000000092e00780c */ /* 0x000fca0003f25270 */
        /* <DEDUP_REMOVED lines=24> */
[----:B------:R-:W-:Y:S01]  /*35d0*/  ISETP.NE.AND P0, PT, R46, 0x8, PT ;  /* 0x000000082e00780c */ /* 0x000fe20003f05270 */
[----:B------:R-:W-:Y:S02]  /*35e0*/  IMAD.IADD R18, R48, 0x1, -R45 ;  /* 0x0000000130127824 */ /* 0x000fe400078e0a2d */
[----:B------:R-:W-:Y:S01]  /*35f0*/  IMAD.IADD R23, R23, 0x1, R22 ;  /* 0x0000000117177824 */ /* 0x000fe200078e0216 */
[----:B------:R-:W-:Y:S02]  /*3600*/  SEL R12, R19, R12, !P0 ;  /* 0x0000000c130c7207 */ /* 0x000fe40004000000 */
[----:B------:R-:W-:Y:S02]  /*3610*/  ISETP.NE.AND P0, PT, R46, 0xa, PT ;  /* 0x0000000a2e00780c */ /* 0x000fe40003f05270 */
[----:B------:R-:W-:-:S02]  /*3620*/  SEL R12, R20, R12, !P1 ;  /* 0x0000000c140c7207 */ /* 0x000fc40004800000 */
[----:B------:R-:W-:Y:S02]  /*3630*/  ISETP.NE.AND P1, PT, R46, 0xb, PT ;  /* 0x0000000b2e00780c */ /* 0x000fe40003f25270 */
[----:B------:R-:W-:Y:S02]  /*3640*/  SEL R12, R21, R12, !P0 ;  /* 0x0000000c150c7207 */ /* 0x000fe40004000000 */
[----:B------:R-:W-:Y:S02]  /*3650*/  SEL R13, R18, RZ, P2 ;  /* 0x000000ff120d7207 */ /* 0x000fe40001000000 */
[----:B------:R-:W-:Y:S02]  /*3660*/  SEL R12, R22, R12, !P1 ;  /* 0x0000000c160c7207 */ /* 0x000fe40004800000 */
[C---:B------:R-:W-:Y:S02]  /*3670*/  ISETP.GT.U32.AND P1, PT, R44.reuse, 0x1f, PT ;  /* 0x0000001f2c00780c */ /* 0x040fe40003f24070 */
[----:B------:R-:W-:Y:S01]  /*3680*/  ISETP.GE.U32.AND P0, PT, R44, 0x20, PT ;  /* 0x000000202c00780c */ /* 0x000fe20003f06070 */
[----:B------:R-:W-:-:S05]  /*3690*/  IMAD.IADD R13, R12, 0x1, R13 ;  /* 0x000000010c0d7824 */ /* 0x000fca00078e020d */
[----:B------:R-:W-:-:S05]  /*36a0*/  SEL R18, R18, R13, !P0 ;  /* 0x0000000d12127207 */ /* 0x000fca0004000000 */
[----:B------:R-:W-:Y:S05]  /*36b0*/  @P1 BRA `(.L_x_344) ;  /* 0x0000000800e81947 */ /* 0x000fea0003800000 */
[----:B------:R-:W0:Y:S01]  /*36c0*/  LDC.64 R16, c[0x0][0x3a0] ;  /* 0x0000e800ff107b82 */ /* 0x000e220000000a00 */
[----:B------:R-:W-:Y:S01]  /*36d0*/  ISETP.NE.AND P0, PT, R44, RZ, PT ;  /* 0x000000ff2c00720c */ /* 0x000fe20003f05270 */
[----:B------:R-:W-:Y:S01]  /*36e0*/  IMAD.U32 R19, RZ, RZ, UR4 ;  /* 0x00000004ff137e24 */ /* 0x000fe2000f8e00ff */
        /* <DEDUP_REMOVED lines=13> */
.L_x_524:
[----:B------:R-:W-:Y:S05]  /*37c0*/  @!P0 BRA `(.L_x_346) ;  /* 0x00000000007c8947 */ /* 0x000fea0003800000 */
[----:B------:R-:W-:-:S07]  /*37d0*/  IMAD.MOV.U32 R15, RZ, RZ, 0x2f2 ;  /* 0x000002f2ff0f7424 */ /* 0x000fce00078e00ff */
.L_x_348:
        /* <DEDUP_REMOVED lines=29> */
.L_x_527:
[----:B------:R-:W-:Y:S05]  /*39b0*/  @P0 BRA `(.L_x_348) ;  /* 0xfffffffc00880947 */ /* 0x000fea000383ffff */
.L_x_346:
[----:B------:R-:W0:Y:S01]  /*39c0*/  LDCU UR5, c[0x0][0x374] ;  /* 0x00006e80ff0577ac */ /* 0x000e220008000800 */
[----:B------:R-:W-:Y:S02]  /*39d0*/  LOP3.LUT R45, RZ, R44, RZ, 0x33, !PT ;  /* 0x0000002cff2d7212 */ /* 0x000fe400078e33ff */
[----:B------:R-:W-:Y:S01]  /*39e0*/  ISETP.NE.AND P0, PT, R12, 0x65, PT ;  /* 0x000000650c00780c */ /* 0x000fe20003f05270 */
[----:B0-----:R-:W-:-:S06]  /*39f0*/  UIMAD UR5, UR9, UR5, UR10 ;  /* 0x00000005090572a4 */ /* 0x001fcc000f8e020a */
[----:B------:R-:W-:Y:S01]  /*3a00*/  VIADD R45, R45, UR5 ;  /* 0x000000052d2d7c36 */ /* 0x000fe20008000000 */
[----:B------:R-:W-:-:S03]  /*3a10*/  UMOV UR5, 0xffffffff ;  /* 0xffffffff00057882 */ /* 0x000fc60000000000 */
[----:B------:R-:W-:Y:S05]  /*3a20*/  BRA.DIV UR5, `(.L_x_349) ;  /* 0x0000008a05107947 */ /* 0x000fea000b800000 */
[----:B------:R-:W0:Y:S01]  /*3a30*/  S2R R20, SR_GEMASK ;  /* 0x0000000000147919 */ /* 0x000e220000003c00 */
[----:B------:R-:W-:Y:S01]  /*3a40*/  VOTE.ANY R14, PT, !P0 ;  /* 0x00000000000e7806 */ /* 0x000fe200040e0100 */
[----:B------:R-:W-:Y:S01]  /*3a50*/  VIADD R21, R43, 0x2 ;  /* 0x000000022b157836 */ /* 0x000fe20000000000 */
[----:B------:R-:W-:Y:S02]  /*3a60*/  ISETP.NE.AND P1, PT, R12, 0x65, PT ;  /* 0x000000650c00780c */ /* 0x000fe40003f25270 */
        /* <DEDUP_REMOVED lines=17> */
[-C--:B------:R-:W-:Y:S01]  /*3b80*/  ISETP.GT.AND P0, PT, R13, R50.reuse, PT ;  /* 0x000000320d00720c */ /* 0x080fe20003f04270 */
[----:B------:R-:W-:Y:S02]  /*3b90*/  VIADD R13, R43, 0x10 ;  /* 0x000000102b0d7836 */ /* 0x000fe40000000000 */
[----:B------:R-:W-:Y:S02]  /*3ba0*/  IMAD.IADD R22, R53, 0x1, R14 ;  /* 0x0000000135167824 */ /* 0x000fe400078e020e */
[----:B------:R-:W0:Y:S01]  /*3bb0*/  LDC.64 R14, c[0x0][0x3a0] ;  /* 0x0000e800ff0e7b82 */ /* 0x000e220000000a00 */
[----:B------:R-:W-:-:S02]  /*3bc0*/  ISETP.GT.AND P2, PT, R13, R50, PT ;  /* 0x000000320d00720c */ /* 0x000fc40003f44270 */
[----:B------:R-:W1:Y:S02]  /*3bd0*/  SHFL.DOWN PT, R17, R22, 0x8, R50 ;  /* 0x0900000016117989 */ /* 0x000e6400000e0032 */
[----:B-1----:R-:W-:Y:S02]  /*3be0*/  SEL R17, R17, RZ, !P0 ;  /* 0x000000ff11117207 */ /* 0x002fe40004000000 */
[----:B------:R-:W-:-:S03]  /*3bf0*/  VOTE.ALL P0, P1 ;  /* 0x0000000000ff7806 */ /* 0x000fc60000800000 */
[----:B------:R-:W-:Y:S01]  /*3c00*/  IMAD.IADD R51, R22, 0x1, R17 ;  /* 0x0000000116337824 */ /* 0x000fe200078e0211 */
[----:B0-----:R-:W-:-:S04]  /*3c10*/  IADD3 R22, P1, PT, R14, 0x100, RZ ;  /* 0x000001000e167810 */ /* 0x001fc80007f3e0ff */
[----:B------:R-:W0:Y:S01]  /*3c20*/  SHFL.DOWN PT, R17, R51, 0x10, R50 ;  /* 0x0a00000033117989 */ /* 0x000e2200000e0032 */
[----:B------:R-:W-:Y:S01]  /*3c30*/  IMAD.X R47, RZ, RZ, R15, P1 ;  /* 0x000000ffff2f7224 */ /* 0x000fe200008e060f */
[----:B0-----:R-:W-:-:S05]  /*3c40*/  SEL R46, R17, RZ, !P2 ;  /* 0x000000ff112e7207 */ /* 0x001fca0005000000 */
[----:B------:R-:W-:-:S07]  /*3c50*/  IMAD.IADD R46, R51, 0x1, R46 ;  /* 0x00000001332e7824 */ /* 0x000fce00078e022e */
.L_x_536:
[----:B------:R-:W-:Y:S05]  /*3c60*/  @!P0 BRA `(.L_x_350) ;  /* 0x00000004003c8947 */ /* 0x000fea0003800000 */
[----:B------:R-:W-:Y:S02]  /*3c70*/  IMAD.MOV.U32 R50, RZ, RZ, R45 ;  /* 0x000000ffff327224 */ /* 0x000fe400078e002d */
[----:B------:R-:W-:-:S07]  /*3c80*/  IMAD.MOV.U32 R45, RZ, RZ, 0x2f2 ;  /* 0x000002f2ff2d7424 */ /* 0x000fce00078e00ff */
.L_x_356:
        /* <DEDUP_REMOVED lines=10> */
.L_x_539:
[----:B------:R-:W-:Y:S05]  /*3d30*/  @!P0 BRA `(.L_x_352) ;  /* 0x00000000007c8947 */ /* 0x000fea0003800000 */
[----:B------:R-:W-:-:S07]  /*3d40*/  IMAD.MOV.U32 R15, RZ, RZ, R45 ;  /* 0x000000ffff0f7224 */ /* 0x000fce00078e002d */
.L_x_354:
        /* <DEDUP_REMOVED lines=29> */
.L_x_542:
[----:B------:R-:W-:Y:S05]  /*3f20*/  @P0 BRA `(.L_x_354) ;  /* 0xfffffffc00880947 */ /* 0x000fea000383ffff */
.L_x_352:
[----:B------:R-:W-:Y:S01]  /*3f30*/  UMOV UR5, 0xffffffff ;  /* 0xffffffff00057882 */ /* 0x000fe20000000000 */
[----:B------:R-:W-:Y:S02]  /*3f40*/  ISETP.NE.AND P0, PT, R12, 0x65, PT ;  /* 0x000000650c00780c */ /* 0x000fe40003f05270 */
[----:B------:R-:W-:Y:S11]  /*3f50*/  BRA.DIV UR5, `(.L_x_355) ;  /* 0x0000008a050c7947 */ /* 0x000ff6000b800000 */
[----:B------:R-:W-:Y:S01]  /*3f60*/  VOTE.ANY R14, PT, !P0 ;  /* 0x00000000000e7806 */ /* 0x000fe200040e0100 */
[----:B------:R-:W-:-:S03]  /*3f70*/  VIADD R50, R50, 0xffffffe0 ;  /* 0xffffffe032327836 */ /* 0x000fc60000000000 */
[----:B------:R-:W-:-:S05]  /*3f80*/  LOP3.LUT R14, R14, 0x80000000, R20, 0xec, !PT ;  /* 0x800000000e0e7812 */ /* 0x000fca00078eec14 */
[----:B------:R-:W-:-:S05]  /*3f90*/  VIADD R15, R14, 0xffffffff ;  /* 0xffffffff0e0f7836 */ /* 0x000fca0000000000 */
[----:B------:R-:W-:Y:S01]  /*3fa0*/  LOP3.LUT R15, R14, R15, RZ, 0xc, !PT ;  /* 0x0000000f0e0f7212 */ /* 0x000fe200078e0cff */
[----:B------:R-:W-:-:S05]  /*3fb0*/  VIADD R14, R43, 0x4 ;  /* 0x000000042b0e7836 */ /* 0x000fca0000000000 */
[----:B------:R-:W0:Y:S02]  /*3fc0*/  POPC R15, R15 ;  /* 0x0000000f000f7309 */ /* 0x000e240000000000 */
[----:B0-----:R-:W0:Y:S01]  /*3fd0*/  SHFL.DOWN PT, R17, R13, 0x1, R15 ;  /* 0x082000000d117989 */ /* 0x001e2200000e000f */
[----:B------:R-:W-:-:S04]  /*3fe0*/  ISETP.GE.AND P0, PT, R43, R15, PT ;  /* 0x0000000f2b00720c */ /* 0x000fc80003f06270 */
[----:B0-----:R-:W-:Y:S02]  /*3ff0*/  SEL R52, R17, RZ, !P0 ;  /* 0x000000ff11347207 */ /* 0x001fe40004000000 */
[----:B------:R-:W-:-:S03]  /*4000*/  ISETP.GT.AND P0, PT, R21, R15, PT ;  /* 0x0000000f1500720c */ /* 0x000fc60003f04270 */
[----:B------:R-:W-:-:S05]  /*4010*/  IMAD.IADD R52, R52, 0x1, R13 ;  /* 0x0000000134347824 */ /* 0x000fca00078e020d */
[----:B------:R-:W0:Y:S02]  /*4020*/  SHFL.DOWN PT, R17, R52, 0x2, R15 ;  /* 0x0840000034117989 */ /* 0x000e2400000e000f */
[----:B0-----:R-:W-:Y:S02]  /*4030*/  SEL R17, R17, RZ, !P0 ;  /* 0x000000ff11117207 */ /* 0x001fe40004000000 */
[----:B------:R-:W-:-:S03]  /*4040*/  ISETP.GT.AND P0, PT, R14, R15, PT ;  /* 0x0000000f0e00720c */ /* 0x000fc60003f04270 */
[----:B------:R-:W-:-:S05]  /*4050*/  IMAD.IADD R51, R52, 0x1, R17 ;  /* 0x0000000134337824 */ /* 0x000fca00078e0211 */
[----:B------:R-:W0:Y:S02]  /*4060*/  SHFL.DOWN PT, R17, R51, 0x4, R15 ;  /* 0x0880000033117989 */ /* 0x000e2400000e000f */
[----:B0-----:R-:W-:-:S05]  /*4070*/  SEL R14, R17, RZ, !P0 ;  /* 0x000000ff110e7207 */ /* 0x001fca0004000000 */
[----:B------:R-:W-:Y:S02]  /*4080*/  IMAD.IADD R53, R51, 0x1, R14 ;  /* 0x0000000133357824 */ /* 0x000fe400078e020e */
[----:B------:R-:W-:-:S03]  /*4090*/  VIADD R14, R43, 0x8 ;  /* 0x000000082b0e7836 */ /* 0x000fc60000000000 */
[----:B------:R-:W0:Y:S02]  /*40a0*/  SHFL.DOWN PT, R17, R53, 0x8, R15 ;  /* 0x0900000035117989 */ /* 0x000e2400000e000f */
[----:B------:R-:W-:-:S04]  /*40b0*/  ISETP.GT.AND P0, PT, R14, R15, PT ;  /* 0x0000000f0e00720c */ /* 0x000fc80003f04270 */
[----:B0-----:R-:W-:Y:S02]  /*40c0*/  SEL R52, R17, RZ, !P0 ;  /* 0x000000ff11347207 */ /* 0x001fe40004000000 */
[----:B------:R-:W-:Y:S01]  /*40d0*/  ISETP.NE.AND P0, PT, R12, 0x65, PT ;  /* 0x000000650c00780c */ /* 0x000fe20003f05270 */
[----:B------:R-:W-:Y:S02]  /*40e0*/  VIADD R12, R43, 0x10 ;  /* 0x000000102b0c7836 */ /* 0x000fe40000000000 */
[----:B------:R-:W-:-:S03]  /*40f0*/  IMAD.IADD R52, R53, 0x1, R52 ;  /* 0x0000000135347824 */ /* 0x000fc600078e0234 */
[----:B------:R-:W-:Y:S02]  /*4100*/  ISETP.GT.AND P1, PT, R12, R15, PT ;  /* 0x0000000f0c00720c */ /* 0x000fe40003f24270 */
[----:B------:R-:W0:Y:S05]  /*4110*/  SHFL.DOWN PT, R17, R52, 0x10, R15 ;  /* 0x0a00000034117989 */ /* 0x000e2a00000e000f */
[----:B------:R-:W-:Y:S02]  /*4120*/  VOTE.ALL P0, P0 ;  /* 0x0000000000ff7806 */ /* 0x000fe40000000000 */
[----:B0-----:R-:W-:-:S04]  /*4130*/  SEL R17, R17, RZ, !P1 ;  /* 0x000000ff11117207 */ /* 0x001fc80004800000 */
[----:B------:R-:W-:-:S07]  /*4140*/  IADD3 R46, PT, PT, R52, R17, R46 ;  /* 0x00000011342e7210 */ /* 0x000fce0007ffe02e */
.L_x_551:
[----:B------:R-:W-:Y:S05]  /*4150*/  @P0 BRA `(.L_x_356) ;  /* 0xfffffff800cc0947 */ /* 0x000fea000383ffff */
.L_x_350:
        /* <DEDUP_REMOVED lines=16> */
.L_x_344:
[----:B------:R-:W-:Y:S05]  /*4260*/  WARPSYNC.ALL ;  /* 0x0000000000007948 */ /* 0x000fea0003800000 */
[----:B------:R-:W0:Y:S08]  /*4270*/  S2UR UR5, SR_CgaCtaId ;  /* 0x00000000000579c3 */ /* 0x000e300000008800 */
[----:B------:R-:W-:Y:S01]  /*4280*/  BAR.SYNC.DEFER_BLOCKING 0x0 ;  /* 0x0000000000007b1d */ /* 0x000fe20000010000 */
[----:B------:R-:W-:-:S05]  /*4290*/  ISETP.NE.AND P1, PT, R44, RZ, PT ;  /* 0x000000ff2c00720c */ /* 0x000fca0003f25270 */
[----:B------:R-:W-:Y:S02]  /*42a0*/  UMOV UR4, 0x400 ;  /* 0x0000040000047882 */ /* 0x000fe40000000000 */
[----:B0-----:R-:W-:Y:S01]  /*42b0*/  ULEA UR4, UR5, UR4, 0x18 ;  /* 0x0000000405047291 */ /* 0x001fe2000f8ec0ff */
[----:B------:R-:W0:Y:S08]  /*42c0*/  LDCU UR5, c[0x0][0x3ac] ;  /* 0x00007580ff0577ac */ /* 0x000e300008000800 */
[----:B--2---:R-:W1:Y:S01]  /*42d0*/  LDS R12, [UR4+0x3c] ;  /* 0x00003c04ff0c7984 */ /* 0x004e620008000800 */
[----:B0-----:R-:W-:-:S02]  /*42e0*/  ISETP.NE.AND P2, PT, R4, UR5, PT ;  /* 0x0000000504007c0c */ /* 0x001fc4000bf45270 */
[----:B------:R-:W-:-:S04]  /*42f0*/  ISETP.NE.AND P0, PT, R3, UR5, PT ;  /* 0x0000000503007c0c */ /* 0x000fc8000bf05270 */
[----:B------:R-:W-:-:S05]  /*4300*/  SEL R48, RZ, 0x1, P0 ;  /* 0x00000001ff307807 */ /* 0x000fca0000000000 */
[----:B------:R-:W-:Y:S02]  /*4310*/  VIADD R14, R48, 0x1 ;  /* 0x00000001300e7836 */ /* 0x000fe40000000000 */
[----:B------:R-:W-:Y:S01]  /*4320*/  @P2 IMAD.MOV R14, RZ, RZ, R48 ;  /* 0x000000ffff0e2224 */ /* 0x000fe200078e0230 */
[----:B------:R-:W-:Y:S02]  /*4330*/  ISETP.NE.AND P2, PT, R8, UR5, PT ;  /* 0x0000000508007c0c */ /* 0x000fe4000bf45270 */
[----:B-1----:R-:W-:Y:S02]  /*4340*/  SEL R12, R12, RZ, P1 ;  /* 0x000000ff0c0c7207 */ /* 0x002fe40000800000 */
[----:B------:R-:W-:-:S03]  /*4350*/  ISETP.NE.AND P1, PT, R6, UR5, PT ;  /* 0x0000000506007c0c */ /* 0x000fc6000bf25270 */
[----:B------:R-:W-:Y:S02]  /*4360*/  IMAD.IADD R49, R12, 0x1, R13 ;  /* 0x000000010c317824 */ /* 0x000fe400078e020d */
[----:B------:R-:W0:Y:S02]  /*4370*/  LDS R13, [UR4+0x4c] ;  /* 0x00004c04ff0d7984 */ /* 0x000e240008000800 */
[----:B------:R-:W-:Y:S02]  /*4380*/  IMAD.IADD R47, R49, 0x1, R14 ;  /* 0x00000001312f7824 */ /* 0x000fe400078e020e */
[----:B------:R-:W1:Y:S01]  /*4390*/  LDS R12, [UR4+0x44] ;  /* 0x00004404ff0c7984 */ /* 0x000e620008000800 */
[----:B------:R-:W-:Y:S02]  /*43a0*/  IMAD.IADD R14, R48, 0x1, R49 ;  /* 0x00000001300e7824 */ /* 0x000fe400078e0231 */
[----:B------:R-:W-:Y:S02]  /*43b0*/  VIADD R46, R47, 0x1 ;  /* 0x000000012f2e7836 */ /* 0x000fe40000000000 */
        /* <DEDUP_REMOVED lines=31> */
[----:B0-----:R-:W-:-:S03]  /*45b0*/  ISETP.GT.AND P1, PT, R13, 0x180, PT ;  /* 0x000001800d00780c */ /* 0x001fc60003f24270 */
[----:B------:R-:W-:Y:S02]  /*45c0*/  VIADD R15, R16, 0x1 ;  /* 0x00000001100f7836 */ /* 0x000fe40000000000 */
[----:B------:R-:W-:-:S08]  /*45d0*/  @P2 IMAD.MOV R15, RZ, RZ, R16 ;  /* 0x000000ffff0f2224 */ /* 0x000fd000078e0210 */
[----:B-1----:R-:W-:Y:S05]  /*45e0*/  @P1 BRA `(.L_x_357) ;  /* 0x0000000c00801947 */ /* 0x002fea0003800000 */
        /* <DEDUP_REMOVED lines=9> */
.L_x_360:
[----:B-----5:R-:W-:-:S04]  /*4680*/  IADD3 R3, P0, PT, R49, R12, RZ ;  /* 0x0000000c31037210 */ /* 0x020fc80007f1e0ff */
[----:B------:R-:W-:Y:S02]  /*4690*/  LEA.HI.X.SX32 R44, R49, R13, 0x1, P0 ;  /* 0x0000000d312c7211 */ /* 0x000fe400000f0eff */
[----:B0-----:R-:W-:-:S04]  /*46a0*/  LEA R12, P0, R3, UR6, 0x2 ;  /* 0x00000006030c7c11 */ /* 0x001fc8000f8010ff */
[----:B------:R-:W-:-:S05]  /*46b0*/  LEA.HI.X R13, R3, UR7, R44, 0x2, P0 ;  /* 0x00000007030d7c11 */ /* 0x000fca00080f142c */
[----:B------:R1:W-:Y:S04]  /*46c0*/  STG.E desc[UR18][R12.64], R42 ;  /* 0x0000002a0c007986 */ /* 0x0003e8000c101912 */
.L_x_359:
[----:B0-----:R-:W-:Y:S05]  /*46d0*/  BSYNC.RECONVERGENT B0 ;  /* 0x0000000000007941 */ /* 0x001fea0003800200 */
.L_x_358:
[----:B------:R-:W-:Y:S01]  /*46e0*/  ISETP.NE.AND P0, PT, R4, UR5, PT ;  /* 0x0000000504007c0c */ /* 0x000fe2000bf05270 */
        /* <DEDUP_REMOVED lines=8> */
.L_x_363:
[----:B-----5:R-:W-:-:S04]  /*4770*/  IADD3 R3, P0, PT, R14, R12, RZ ;  /* 0x0000000c0e037210 */ /* 0x020fc80007f1e0ff */
[----:B------:R-:W-:Y:S02]  /*4780*/  LEA.HI.X.SX32 R14, R14, R13, 0x1, P0 ;  /* 0x0000000d0e0e7211 */ /* 0x000fe400000f0eff */
[----:B0-----:R-:W-:-:S04]  /*4790*/  LEA R12, P0, R3, UR6, 0x2 ;  /* 0x00000006030c7c11 */ /* 0x001fc8000f8010ff */
[----:B------:R-:W-:-:S05]  /*47a0*/  LEA.HI.X R13, R3, UR7, R14, 0x2, P0 ;  /* 0x00000007030d7c11 */ /* 0x000fca00080f140e */
[----:B------:R0:W-:Y:S04]  /*47b0*/  STG.E desc[UR18][R12.64], R41 ;  /* 0x000000290c007986 */ /* 0x0001e8000c101912 */
.L_x_362:
[----:B------:R-:W-:Y:S05]  /*47c0*/  BSYNC.RECONVERGENT B0 ;  /* 0x0000000000007941 */ /* 0x000fea0003800200 */
.L_x_361:
        /* <DEDUP_REMOVED lines=9> */
.L_x_366:
[----:B-----5:R-:W-:-:S04]  /*4860*/  IADD3 R3, P0, PT, R47, R12, RZ ;  /* 0x0000000c2f037210 */ /* 0x020fc80007f1e0ff */
[----:B------:R-:W-:Y:S02]  /*4870*/  LEA.HI.X.SX32 R4, R47, R13, 0x1, P0 ;  /* 0x0000000d2f047211 */ /* 0x000fe400000f0eff */
[----:B0-----:R-:W-:-:S04]  /*4880*/  LEA R12, P0, R3, UR6, 0x2 ;  /* 0x00000006030c7c11 */ /* 0x001fc8000f8010ff */
[----:B------:R-:W-:-:S05]  /*4890*/  LEA.HI.X R13, R3, UR7, R4, 0x2, P0 ;  /* 0x00000007030d7c11 */ /* 0x000fca00080f1404 */
[----:B------:R2:W-:Y:S04]  /*48a0*/  STG.E desc[UR18][R12.64], R40 ;  /* 0x000000280c007986 */ /* 0x0005e8000c101912 */
.L_x_365:
[----:B------:R-:W-:Y:S05]  /*48b0*/  BSYNC.RECONVERGENT B0 ;  /* 0x0000000000007941 */ /* 0x000fea0003800200 */
.L_x_364:
        /* <DEDUP_REMOVED lines=9> */
.L_x_369:
[----:B-----5:R-:W-:-:S04]  /*4950*/  IADD3 R3, P0, PT, R46, R12, RZ ;  /* 0x0000000c2e037210 */ /* 0x020fc80007f1e0ff */
[----:B------:R-:W-:Y:S02]  /*4960*/  LEA.HI.X.SX32 R46, R46, R13, 0x1, P0 ;  /* 0x0000000d2e2e7211 */ /* 0x000fe400000f0eff */
[----:B0-----:R-:W-:-:S04]  /*4970*/  LEA R12, P0, R3, UR6, 0x2 ;  /* 0x00000006030c7c11 */ /* 0x001fc8000f8010ff */
[----:B------:R-:W-:-:S05]  /*4980*/  LEA.HI.X R13, R3, UR7, R46, 0x2, P0 ;  /* 0x00000007030d7c11 */ /* 0x000fca00080f142e */
[----:B------:R3:W-:Y:S04]  /*4990*/  STG.E desc[UR18][R12.64], R39 ;  /* 0x000000270c007986 */ /* 0x0007e8000c101912 */
.L_x_368:
[----:B------:R-:W-:Y:S05]  /*49a0*/  BSYNC.RECONVERGENT B0 ;  /* 0x0000000000007941 */ /* 0x000fea0003800200 */
.L_x_367:
[----:B------:R-:W-:Y:S01]  /*49b0*/  ISETP.NE.AND P0, PT, R10, UR5, PT ;  /* 0x000000050a007c0c */ /* 0x000fe2000bf05270 */
        /* <DEDUP_REMOVED lines=8> */
.L_x_372:
[----:B-----5:R-:W-:-:S04]  /*4a40*/  IADD3 R3, P0, PT, R45, R12, RZ ;  /* 0x0000000c2d037210 */ /* 0x020fc80007f1e0ff */
[----:B------:R-:W-:Y:S02]  /*4a50*/  LEA.HI.X.SX32 R4, R45, R13, 0x1, P0 ;  /* 0x0000000d2d047211 */ /* 0x000fe400000f0eff */
[----:B0-----:R-:W-:-:S04]  /*4a60*/  LEA R12, P0, R3, UR6, 0x2 ;  /* 0x00000006030c7c11 */ /* 0x001fc8000f8010ff */
[----:B------:R-:W-:-:S05]  /*4a70*/  LEA.HI.X R13, R3, UR7, R4, 0x2, P0 ;  /* 0x00000007030d7c11 */ /* 0x000fca00080f1404 */
[----:B------:R4:W-:Y:S04]  /*4a80*/  STG.E desc[UR18][R12.64], R38 ;  /* 0x000000260c007986 */ /* 0x0009e8000c101912 */
.L_x_371:
[----:B------:R-:W-:Y:S05]  /*4a90*/  BSYNC.RECONVERGENT B0 ;  /* 0x0000000000007941 */ /* 0x000fea0003800200 */
.L_x_370:
[----:B------:R-:W-:Y:S01]  /*4aa0*/  ISETP.NE.AND P0, PT, R24, UR5, PT ;  /* 0x0000000518007c0c */ /* 0x000fe2000bf05270 */
        /* <DEDUP_REMOVED lines=8> */
.L_x_375:
[----:B-----5:R-:W-:-:S04]  /*4b30*/  IADD3 R3, P0, PT, R43, R12, RZ ;  /* 0x0000000c2b037210 */ /* 0x020fc80007f1e0ff */
[----:B------:R-:W-:Y:S02]  /*4b40*/  LEA.HI.X.SX32 R4, R43, R13, 0x1, P0 ;  /* 0x0000000d2b047211 */ /* 0x000fe400000f0eff */
[----:B0-----:R-:W-:-:S04]  /*4b50*/  LEA R12, P0, R3, UR6, 0x2 ;  /* 0x00000006030c7c11 */ /* 0x001fc8000f8010ff */
[----:B------:R-:W-:-:S05]  /*4b60*/  LEA.HI.X R13, R3, UR7, R4, 0x2, P0 ;  /* 0x00000007030d7c11 */ /* 0x000fca00080f1404 */
[----:B------:R0:W-:Y:S04]  /*4b70*/  STG.E desc[UR18][R12.64], R0 ;  /* 0x000000000c007986 */ /* 0x0001e8000c101912 */
.L_x_374:
[----:B------:R-:W-:Y:S05]  /*4b80*/  BSYNC.RECONVERGENT B0 ;  /* 0x0000000000007941 */ /* 0x000fea0003800200 */
.L_x_373:
        /* <DEDUP_REMOVED lines=9> */
.L_x_378:
[----:B-----5:R-:W-:-:S04]  /*4c20*/  IADD3 R0, P0, PT, R23, R12, RZ ;  /* 0x0000000c17007210 */ /* 0x020fc80007f1e0ff */
[----:B------:R-:W-:Y:S02]  /*4c30*/  LEA.HI.X.SX32 R13, R23, R13, 0x1, P0 ;  /* 0x0000000d170d7211 */ /* 0x000fe400000f0eff */
[----:B0-----:R-:W-:-:S04]  /*4c40*/  LEA R12, P0, R0, UR6, 0x2 ;  /* 0x00000006000c7c11 */ /* 0x001fc8000f8010ff */
[----:B------:R-:W-:-:S05]  /*4c50*/  LEA.HI.X R13, R0, UR7, R13, 0x2, P0 ;  /* 0x00000007000d7c11 */ /* 0x000fca00080f140d */
[----:B------:R0:W-:Y:S04]  /*4c60*/  STG.E desc[UR18][R12.64], R2 ;  /* 0x000000020c007986 */ /* 0x0001e8000c101912 */
.L_x_377:
[----:B------:R-:W-:Y:S05]  /*4c70*/  BSYNC.RECONVERGENT B0 ;  /* 0x0000000000007941 */ /* 0x000fea0003800200 */
.L_x_376:
[----:B------:R-:W-:Y:S01]  /*4c80*/  ISETP.NE.AND P0, PT, R28, UR5, PT ;  /* 0x000000051c007c0c */ /* 0x000fe2000bf05270 */
        /* <DEDUP_REMOVED lines=8> */
.L_x_381:
[----:B-----5:R-:W-:-:S04]  /*4d10*/  IADD3 R0, P0, PT, R22, R2, RZ ;  /* 0x0000000216007210 */ /* 0x020fc80007f1e0ff */
[----:B------:R-:W-:Y:S02]  /*4d20*/  LEA.HI.X.SX32 R3, R22, R3, 0x1, P0 ;  /* 0x0000000316037211 */ /* 0x000fe400000f0eff */
[----:B0-----:R-:W-:-:S04]  /*4d30*/  LEA R2, P0, R0, UR6, 0x2 ;  /* 0x0000000600027c11 */ /* 0x001fc8000f8010ff */
[----:B------:R-:W-:-:S05]  /*4d40*/  LEA.HI.X R3, R0, UR7, R3, 0x2, P0 ;  /* 0x0000000700037c11 */ /* 0x000fca00080f1403 */
[----:B------:R0:W-:Y:S04]  /*4d50*/  STG.E desc[UR18][R2.64], R5 ;  /* 0x0000000502007986 */ /* 0x0001e8000c101912 */
.L_x_380:
[----:B------:R-:W-:Y:S05]  /*4d60*/  BSYNC.RECONVERGENT B0 ;  /* 0x0000000000007941 */ /* 0x000fea0003800200 */
.L_x_379:
        /* <DEDUP_REMOVED lines=9> */
.L_x_384:
[----:B-----5:R-:W-:-:S04]  /*4e00*/  IADD3 R0, P0, PT, R21, R2, RZ ;  /* 0x0000000215007210 */ /* 0x020fc80007f1e0ff */
[----:B------:R-:W-:Y:S02]  /*4e10*/  LEA.HI.X.SX32 R3, R21, R3, 0x1, P0 ;  /* 0x0000000315037211 */ /* 0x000fe400000f0eff */
[----:B0-----:R-:W-:-:S04]  /*4e20*/  LEA R2, P0, R0, UR6, 0x2 ;  /* 0x0000000600027c11 */ /* 0x001fc8000f8010ff */
[----:B------:R-:W-:-:S05]  /*4e30*/  LEA.HI.X R3, R0, UR7, R3, 0x2, P0 ;  /* 0x0000000700037c11 */ /* 0x000fca00080f1403 */
[----:B------:R0:W-:Y:S04]  /*4e40*/  STG.E desc[UR18][R2.64], R7 ;  /* 0x0000000702007986 */ /* 0x0001e8000c101912 */
.L_x_383:
[----:B------:R-:W-:Y:S05]  /*4e50*/  BSYNC.RECONVERGENT B0 ;  /* 0x0000000000007941 */ /* 0x000fea0003800200 */
.L_x_382:
        /* <DEDUP_REMOVED lines=9> */
.L_x_387:
[----:B-----5:R-:W-:-:S04]  /*4ef0*/  IADD3 R0, P0, PT, R20, R2, RZ ;  /* 0x0000000214007210 */ /* 0x020fc80007f1e0ff */
[----:B------:R-:W-:Y:S02]  /*4f00*/  LEA.HI.X.SX32 R3, R20, R3, 0x1, P0 ;  /* 0x0000000314037211 */ /* 0x000fe400000f0eff */
[----:B0-----:R-:W-:-:S04]  /*4f10*/  LEA R2, P0, R0, UR6, 0x2 ;  /* 0x0000000600027c11 */ /* 0x001fc8000f8010ff */
[----:B------:R-:W-:-:S05]  /*4f20*/  LEA.HI.X R3, R0, UR7, R3, 0x2, P0 ;  /* 0x0000000700037c11 */ /* 0x000fca00080f1403 */
[----:B------:R0:W-:Y:S04]  /*4f30*/  STG.E desc[UR18][R2.64], R9 ;  /* 0x0000000902007986 */ /* 0x0001e8000c101912 */
.L_x_386:
[----:B------:R-:W-:Y:S05]  /*4f40*/  BSYNC.RECONVERGENT B0 ;  /* 0x0000000000007941 */ /* 0x000fea0003800200 */
.L_x_385:
        /* <DEDUP_REMOVED lines=9> */
.L_x_390:
[----:B-----5:R-:W-:-:S04]  /*4fe0*/  IADD3 R0, P0, PT, R19, R2, RZ ;  /* 0x0000000213007210 */ /* 0x020fc80007f1e0ff */
[----:B------:R-:W-:Y:S02]  /*4ff0*/  LEA.HI.X.SX32 R3, R19, R3, 0x1, P0 ;  /* 0x0000000313037211 */ /* 0x000fe400000f0eff */
[----:B0-----:R-:W-:-:S04]  /*5000*/  LEA R2, P0, R0, UR6, 0x2 ;  /* 0x0000000600027c11 */ /* 0x001fc8000f8010ff */
[----:B------:R-:W-:-:S05]  /*5010*/  LEA.HI.X R3, R0, UR7, R3, 0x2, P0 ;  /* 0x0000000700037c11 */ /* 0x000fca00080f1403 */
[----:B------:R0:W-:Y:S04]  /*5020*/  STG.E desc[UR18][R2.64], R11 ;  /* 0x0000000b02007986 */ /* 0x0001e8000c101912 */
.L_x_389:
[----:B------:R-:W-:Y:S05]  /*5030*/  BSYNC.RECONVERGENT B0 ;  /* 0x0000000000007941 */ /* 0x000fea0003800200 */
.L_x_388:
        /* <DEDUP_REMOVED lines=9> */
.L_x_393:
[----:B-----5:R-:W-:-:S04]  /*50d0*/  IADD3 R0, P0, PT, R18, R2, RZ ;  /* 0x0000000212007210 */ /* 0x020fc80007f1e0ff */
[----:B------:R-:W-:Y:S02]  /*50e0*/  LEA.HI.X.SX32 R3, R18, R3, 0x1, P0 ;  /* 0x0000000312037211 */ /* 0x000fe400000f0eff */
[----:B0-----:R-:W-:-:S04]  /*50f0*/  LEA R2, P0, R0, UR6, 0x2 ;  /* 0x0000000600027c11 */ /* 0x001fc8000f8010ff */
[----:B------:R-:W-:-:S05]  /*5100*/  LEA.HI.X R3, R0, UR7, R3, 0x2, P0 ;  /* 0x0000000700037c11 */ /* 0x000fca00080f1403 */
[----:B------:R0:W-:Y:S04]  /*5110*/  STG.E desc[UR18][R2.64], R25 ;  /* 0x0000001902007986 */ /* 0x0001e8000c101912 */
.L_x_392:
[----:B------:R-:W-:Y:S05]  /*5120*/  BSYNC.RECONVERGENT B0 ;  /* 0x0000000000007941 */ /* 0x000fea0003800200 */
.L_x_391:
        /* <DEDUP_REMOVED lines=9> */
.L_x_396:
[----:B-----5:R-:W-:-:S04]  /*51c0*/  IADD3 R0, P0, PT, R17, R2, RZ ;  /* 0x0000000211007210 */ /* 0x020fc80007f1e0ff */
[----:B------:R-:W-:Y:S02]  /*51d0*/  LEA.HI.X.SX32 R3, R17, R3, 0x1, P0 ;  /* 0x0000000311037211 */ /* 0x000fe400000f0eff */
[----:B0-----:R-:W-:-:S04]  /*51e0*/  LEA R2, P0, R0, UR6, 0x2 ;  /* 0x0000000600027c11 */ /* 0x001fc8000f8010ff */
[----:B------:R-:W-:-:S05]  /*51f0*/  LEA.HI.X R3, R0, UR7, R3, 0x2, P0 ;  /* 0x0000000700037c11 */ /* 0x000fca00080f1403 */
[----:B------:R0:W-:Y:S04]  /*5200*/  STG.E desc[UR18][R2.64], R27 ;  /* 0x0000001b02007986 */ /* 0x0001e8000c101912 */
.L_x_395:
[----:B------:R-:W-:Y:S05]  /*5210*/  BSYNC.RECONVERGENT B0 ;  /* 0x0000000000007941 */ /* 0x000fea0003800200 */
.L_x_394:
        /* <DEDUP_REMOVED lines=9> */
.L_x_399:
[----:B-----5:R-:W-:-:S04]  /*52b0*/  IADD3 R0, P0, PT, R16, R2, RZ ;  /* 0x0000000210007210 */ /* 0x020fc80007f1e0ff */
[----:B------:R-:W-:Y:S02]  /*52c0*/  LEA.HI.X.SX32 R3, R16, R3, 0x1, P0 ;  /* 0x0000000310037211 */ /* 0x000fe400000f0eff */
[----:B0-----:R-:W-:-:S04]  /*52d0*/  LEA R2, P0, R0, UR6, 0x2 ;  /* 0x0000000600027c11 */ /* 0x001fc8000f8010ff */
[----:B------:R-:W-:-:S05]  /*52e0*/  LEA.HI.X R3, R0, UR7, R3, 0x2, P0 ;  /* 0x0000000700037c11 */ /* 0x000fca00080f1403 */
[----:B------:R0:W-:Y:S04]  /*52f0*/  STG.E desc[UR18][R2.64], R29 ;  /* 0x0000001d02007986 */ /* 0x0001e8000c101912 */
.L_x_398:
[----:B------:R-:W-:Y:S05]  /*5300*/  BSYNC.RECONVERGENT B0 ;  /* 0x0000000000007941 */ /* 0x000fea0003800200 */
.L_x_397:
[----:B------:R-:W-:-:S13]  /*5310*/  ISETP.NE.AND P0, PT, R37, UR5, PT ;  /* 0x0000000525007c0c */ /* 0x000fda000bf05270 */
[----:B------:R-:W-:Y:S05]  /*5320*/  @P0 EXIT ;  /* 0x000000000000094d */ /* 0x000fea0003800000 */
[----:B------:R-:W-:Y:S01]  /*5330*/  UISETP.NE.AND UP0, UPT, UR4, URZ, UPT ;  /* 0x000000ff0400728c */ /* 0x000fe2000bf05270 */
[----:B0-----:R-:W-:-:S08]  /*5340*/  CS2R R2, SRZ ;  /* 0x0000000000027805 */ /* 0x001fd0000001ff00 */
[----:B------:R-:W-:Y:S05]  /*5350*/  BRA.U UP0, `(.L_x_400) ;  /* 0x0000000100087547 */ /* 0x000fea000b800000 */
[----:B------:R-:W0:Y:S02]  /*5360*/  LDC.64 R2, c[0x0][0x3d8] ;  /* 0x0000f600ff027b82 */ /* 0x000e240000000a00 */
[----:B0-----:R-:W5:Y:S02]  /*5370*/  LDG.E.64 R2, desc[UR18][R2.64] ;  /* 0x0000001202027981 */ /* 0x001f64000c1e1b00 */
.L_x_400:
[----:B------:R-:W0:Y:S01]  /*5380*/  LDCU.64 UR4, c[0x0][0x390] ;  /* 0x00007200ff0477ac */ /* 0x000e220008000a00 */
[----:B-----5:R-:W-:-:S04]  /*5390*/  IADD3 R0, P0, PT, R15, R2, RZ ;  /* 0x000000020f007210 */ /* 0x020fc80007f1e0ff */
[----:B------:R-:W-:Y:S02]  /*53a0*/  LEA.HI.X.SX32 R3, R15, R3, 0x1, P0 ;  /* 0x000000030f037211 */ /* 0x000fe400000f0eff */
[----:B0-----:R-:W-:-:S04]  /*53b0*/  LEA R2, P0, R0, UR4, 0x2 ;  /* 0x0000000400027c11 */ /* 0x001fc8000f8010ff */
[----:B------:R-:W-:-:S05]  /*53c0*/  LEA.HI.X R3, R0, UR5, R3, 0x2, P0 ;  /* 0x0000000500037c11 */ /* 0x000fca00080f1403 */
[----:B------:R-:W-:Y:S01]  /*53d0*/  STG.E desc[UR18][R2.64], R31 ;  /* 0x0000001f02007986 */ /* 0x000fe2000c101912 */
[----:B------:R-:W-:Y:S05]  /*53e0*/  EXIT ;  /* 0x000000000000794d */ /* 0x000fea0003800000 */
.L_x_357:
[----:B------:R-:W-:Y:S01]  /*53f0*/  BAR.SYNC.DEFER_BLOCKING 0x0 ;  /* 0x0000000000007b1d */ /* 0x000fe20000010000 */
[----:B------:R-:W-:Y:S02]  /*5400*/  ISETP.NE.AND P1, PT, R3, UR5, PT ;  /* 0x0000000503007c0c */ /* 0x000fe4000bf25270 */
[----:B------:R-:W-:Y:S02]  /*5410*/  ISETP.NE.AND P0, PT, R4, UR5, PT ;  /* 0x0000000504007c0c */ /* 0x000fe4000bf05270 */
[----:B------:R-:W-:Y:S02]  /*5420*/  ISETP.NE.AND P4, PT, R6, UR5, PT ;  /* 0x0000000506007c0c */ /* 0x000fe4000bf85270 */
[----:B------:R-:W-:Y:S02]  /*5430*/  ISETP.NE.AND P3, PT, R8, UR5, PT ;  /* 0x0000000508007c0c */ /* 0x000fe4000bf65270 */
[----:B------:R-:W-:Y:S02]  /*5440*/  ISETP.NE.AND P6, PT, R10, UR5, PT ;  /* 0x000000050a007c0c */ /* 0x000fe4000bfc5270 */
[----:B------:R-:W-:-:S02]  /*5450*/  ISETP.NE.AND P5, PT, R24, UR5, PT ;  /* 0x0000000518007c0c */ /* 0x000fc4000bfa5270 */
[----:B------:R-:W-:Y:S01]  /*5460*/  ISETP.NE.AND P2, PT, R26, UR5, PT ;  /* 0x000000051a007c0c */ /* 0x000fe2000bf45270 */
[--C-:B------:R-:W-:Y:S02]  /*5470*/  @!P1 IMAD.IADD R49, R49, 0x1, -R12.reuse ;  /* 0x0000000131319824 */ /* 0x100fe400078e0a0c */
[--C-:B------:R-:W-:Y:S02]  /*5480*/  @!P0 IMAD.IADD R14, R14, 0x1, -R12.reuse ;  /* 0x000000010e0e8824 */ /* 0x100fe400078e0a0c */
[--C-:B------:R-:W-:Y:S01]  /*5490*/  @!P4 IMAD.IADD R47, R47, 0x1, -R12.reuse ;  /* 0x000000012f2fc824 */ /* 0x100fe200078e0a0c */
[----:B------:R-:W-:Y:S01]  /*54a0*/  @!P1 LEA R49, R49, UR4, 0x2 ;  /* 0x0000000431319c11 */ /* 0x000fe2000f8e10ff */
[--C-:B------:R-:W-:Y:S01]  /*54b0*/  @!P3 IMAD.IADD R46, R46, 0x1, -R12.reuse ;  /* 0x000000012e2eb824 */ /* 0x100fe200078e0a0c */
[----:B------:R-:W-:Y:S01]  /*54c0*/  @!P0 LEA R14, R14, UR4, 0x2 ;  /* 0x000000040e0e8c11 */ /* 0x000fe2000f8e10ff */
[--C-:B------:R-:W-:Y:S01]  /*54d0*/  @!P6 IMAD.IADD R45, R45, 0x1, -R12.reuse ;  /* 0x000000012d2de824 */ /* 0x100fe200078e0a0c */
[----:B------:R-:W-:Y:S01]  /*54e0*/  @!P4 LEA R47, R47, UR4, 0x2 ;  /* 0x000000042f2fcc11 */ /* 0x000fe2000f8e10ff */
[----:B------:R-:W-:Y:S01]  /*54f0*/  @!P1 STS [R49], R42 ;  /* 0x0000002a31009388 */ /* 0x000fe20000000800 */
[----:B------:R-:W-:Y:S01]  /*5500*/  ISETP.NE.AND P1, PT, R28, UR5, PT ;  /* 0x000000051c007c0c */ /* 0x000fe2000bf25270 */
[--C-:B------:R-:W-:Y:S01]  /*5510*/  @!P5 IMAD.IADD R43, R43, 0x1, -R12.reuse ;  /* 0x000000012b2bd824 */ /* 0x100fe200078e0a0c */
[----:B------:R-:W-:Y:S01]  /*5520*/  @!P3 LEA R46, R46, UR4, 0x2 ;  /* 0x000000042e2ebc11 */ /* 0x000fe2000f8e10ff */
[----:B------:R-:W-:Y:S01]  /*5530*/  @!P2 IMAD.IADD R23, R23, 0x1, -R12 ;  /* 0x000000011717a824 */ /* 0x000fe200078e0a0c */
[----:B------:R-:W-:Y:S01]  /*5540*/  @!P6 LEA R45, R45, UR4, 0x2 ;  /* 0x000000042d2dec11 */ /* 0x000fe2000f8e10ff */
[----:B------:R-:W-:Y:S01]  /*5550*/  @!P0 STS [R14], R41 ;  /* 0x000000290e008388 */ /* 0x000fe20000000800 */
[----:B------:R-:W-:-:S02]  /*5560*/  @!P5 LEA R43, R43, UR4, 0x2 ;  /* 0x000000042b2bdc11 */ /* 0x000fc4000f8e10ff */
[----:B------:R-:W-:Y:S01]  /*5570*/  @!P2 LEA R23, R23, UR4, 0x2 ;  /* 0x000000041717ac11 */ /* 0x000fe2000f8e10ff */
[----:B------:R-:W-:Y:S01]  /*5580*/  @!P4 STS [R47], R40 ;  /* 0x000000282f00c388 */ /* 0x000fe20000000800 */
[----:B------:R-:W-:Y:S02]  /*5590*/  ISETP.NE.AND P0, PT, R30, UR5, PT ;  /* 0x000000051e007c0c */ /* 0x000fe4000bf05270 */
[----:B------:R-:W-:Y:S01]  /*55a0*/  ISETP.NE.AND P4, PT, R32, UR5, PT ;  /* 0x0000000520007c0c */ /* 0x000fe2000bf85270 */
[----:B------:R-:W-:Y:S01]  /*55b0*/  @!P1 IMAD.IADD R22, R22, 0x1, -R12 ;  /* 0x0000000116169824 */ /* 0x000fe200078e0a0c */
[----:B------:R-:W-:Y:S01]  /*55c0*/  @!P3 STS [R46], R39 ;  /* 0x000000272e00b388 */ /* 0x000fe20000000800 */
[----:B------:R-:W-:-:S03]  /*55d0*/  ISETP.NE.AND P3, PT, R33, UR5, PT ;  /* 0x0000000521007c0c */ /* 0x000fc6000bf65270 */
[----:B------:R-:W-:Y:S01]  /*55e0*/  @!P1 LEA R22, R22, UR4, 0x2 ;  /* 0x0000000416169c11 */ /* 0x000fe2000f8e10ff */
[----:B------:R-:W-:Y:S01]  /*55f0*/  @!P6 STS [R45], R38 ;  /* 0x000000262d00e388 */ /* 0x000fe20000000800 */
[----:B------:R-:W-:-:S03]  /*5600*/  ISETP.NE.AND P6, PT, R34, UR5, PT ;  /* 0x0000000522007c0c */ /* 0x000fc6000bfc5270 */
[----:B------:R0:W-:Y:S01]  /*5610*/  @!P5 STS [R43], R0 ;  /* 0x000000002b00d388 */ /* 0x0001e20000000800 */
[----:B------:R-:W-:Y:S01]  /*5620*/  ISETP.NE.AND P5, PT, R35, UR5, PT ;  /* 0x0000000523007c0c */ /* 0x000fe2000bfa5270 */
[--C-:B------:R-:W-:Y:S02]  /*5630*/  @!P0 IMAD.IADD R21, R21, 0x1, -R12.reuse ;  /* 0x0000000115158824 */ /* 0x100fe400078e0a0c */
[----:B------:R1:W-:Y:S01]  /*5640*/  @!P2 STS [R23], R2 ;  /* 0x000000021700a388 */ /* 0x0003e20000000800 */
[----:B------:R-:W-:Y:S01]  /*5650*/  ISETP.NE.AND P2, PT, R36, UR5, PT ;  /* 0x0000000524007c0c */ /* 0x000fe2000bf45270 */
[--C-:B------:R-:W-:Y:S01]  /*5660*/  @!P4 IMAD.IADD R20, R20, 0x1, -R12.reuse ;  /* 0x000000011414c824 */ /* 0x100fe200078e0a0c */
[----:B------:R-:W-:Y:S01]  /*5670*/  @!P0 LEA R4, R21, UR4, 0x2 ;  /* 0x0000000415048c11 */ /* 0x000fe2000f8e10ff */
[----:B------:R2:W-:Y:S01]  /*5680*/  @!P1 STS [R22], R5 ;  /* 0x0000000516009388 */ /* 0x0005e20000000800 */
[----:B------:R-:W-:Y:S01]  /*5690*/  ISETP.NE.AND P1, PT, R37, UR5, PT ;  /* 0x0000000525007c0c */ /* 0x000fe2000bf25270 */
[--C-:B------:R-:W-:Y:S01]  /*56a0*/  @!P3 IMAD.IADD R19, R19, 0x1, -R12.reuse ;  /* 0x000000011313b824 */ /* 0x100fe200078e0a0c */
[----:B------:R-:W-:Y:S01]  /*56b0*/  @!P4 LEA R20, R20, UR4, 0x2 ;  /* 0x000000041414cc11 */ /* 0x000fe2000f8e10ff */
[--C-:B------:R-:W-:Y:S01]  /*56c0*/  @!P6 IMAD.IADD R18, R18, 0x1, -R12.reuse ;  /* 0x000000011212e824 */ /* 0x100fe200078e0a0c */
[----:B------:R2:W-:Y:S01]  /*56d0*/  @!P0 STS [R4], R7 ;  /* 0x0000000704008388 */ /* 0x0005e20000000800 */
[----:B------:R-:W-:Y:S01]  /*56e0*/  @!P5 IMAD.IADD R17, R17, 0x1, -R12 ;  /* 0x000000011111d824 */ /* 0x000fe200078e0a0c */
[----:B0-----:R-:W-:-:S02]  /*56f0*/  @!P3 LEA R0, R19, UR4, 0x2 ;  /* 0x000000041300bc11 */ /* 0x001fc4000f8e10ff */
[----:B------:R-:W-:Y:S01]  /*5700*/  @!P6 LEA R18, R18, UR4, 0x2 ;  /* 0x000000041212ec11 */ /* 0x000fe2000f8e10ff */
[--C-:B------:R-:W-:Y:S01]  /*5710*/  @!P2 IMAD.IADD R16, R16, 0x1, -R12.reuse ;  /* 0x000000011010a824 */ /* 0x100fe200078e0a0c */
[----:B-1----:R-:W-:Y:S01]  /*5720*/  @!P5 LEA R2, R17, UR4, 0x2 ;  /* 0x000000041102dc11 */ /* 0x002fe2000f8e10ff */
[----:B------:R2:W-:Y:S01]  /*5730*/  @!P4 STS [R20], R9 ;  /* 0x000000091400c388 */ /* 0x0005e20000000800 */
[----:B------:R-:W-:Y:S01]  /*5740*/  ISETP.GE.AND P0, PT, R44, R13, PT ;  /* 0x0000000d2c00720c */ /* 0x000fe20003f06270 */
[----:B------:R-:W-:Y:S01]  /*5750*/  @!P1 IMAD.IADD R15, R15, 0x1, -R12 ;  /* 0x000000010f0f9824 */ /* 0x000fe200078e0a0c */
[----:B------:R-:W-:Y:S01]  /*5760*/  @!P2 LEA R16, R16, UR4, 0x2 ;  /* 0x000000041010ac11 */ /* 0x000fe2000f8e10ff */
[----:B------:R2:W-:Y:S03]  /*5770*/  @!P3 STS [R0], R11 ;  /* 0x0000000b0000b388 */ /* 0x0005e60000000800 */
[----:B------:R-:W-:Y:S01]  /*5780*/  @!P1 LEA R6, R15, UR4, 0x2 ;  /* 0x000000040f069c11 */ /* 0x000fe2000f8e10ff */
[----:B------:R2:W-:Y:S04]  /*5790*/  @!P6 STS [R18], R25 ;  /* 0x000000191200e388 */ /* 0x0005e80000000800 */
[----:B------:R2:W-:Y:S04]  /*57a0*/  @!P5 STS [R2], R27 ;  /* 0x0000001b0200d388 */ /* 0x0005e80000000800 */
[----:B------:R2:W-:Y:S04]  /*57b0*/  @!P2 STS [R16], R29 ;  /* 0x0000001d1000a388 */ /* 0x0005e80000000800 */
[----:B------:R2:W-:Y:S01]  /*57c0*/  @!P1 STS [R6], R31 ;  /* 0x0000001f06009388 */ /* 0x0005e20000000800 */
[----:B------:R-:W-:Y:S06]  /*57d0*/  BAR.SYNC.DEFER_BLOCKING 0x0 ;  /* 0x0000000000007b1d */ /* 0x000fec0000010000 */
[----:B------:R-:W-:Y:S05]  /*57e0*/  @P0 EXIT ;  /* 0x000000000000094d */ /* 0x000fea0003800000 */
[----:B--2---:R-:W-:Y:S01]  /*57f0*/  LOP3.LUT R2, RZ, R44, RZ, 0x33, !PT ;  /* 0x0000002cff027212 */ /* 0x004fe200078e33ff */
        /* <DEDUP_REMOVED lines=17> */
.L_x_403:
        /* <DEDUP_REMOVED lines=14> */
.L_x_402:
[----:B------:R-:W-:Y:S05]  /*59f0*/  BSYNC.RECONVERGENT B0 ;  /* 0x0000000000007941 */ /* 0x000fea0003800200 */
.L_x_401:
[----:B------:R-:W-:Y:S05]  /*5a00*/  @!P1 EXIT ;  /* 0x000000000000994d */ /* 0x000fea0003800000 */
[----:B------:R-:W-:Y:S01]  /*5a10*/  UISETP.NE.AND UP0, UPT, UR5, URZ, UPT ;  /* 0x000000ff0500728c */ /* 0x000fe2000bf05270 */
[C---:B------:R-:W-:Y:S01]  /*5a20*/  LEA R0, R44.reuse, UR4, 0x2 ;  /* 0x000000042c007c11 */ /* 0x040fe2000f8e10ff */
[----:B------:R-:W-:Y:S01]  /*5a30*/  IMAD.IADD R15, R44, 0x1, R12 ;  /* 0x000000012c0f7824 */ /* 0x000fe200078e020c */
[----:B------:R-:W1:Y:S03]  /*5a40*/  LDCU.64 UR6, c[0x0][0x390] ;  /* 0x00007200ff0677ac */ /* 0x000e660008000a00 */
[----:B------:R-:W-:Y:S01]  /*5a50*/  PLOP3.LUT P0, PT, PT, PT, UP0, 0x80, 0x8 ;  /* 0x000000000008781c */ /* 0x000fe20003f0f008 */
[----:B------:R-:W-:-:S12]  /*5a60*/  VIADD R0, R0, 0xc00 ;  /* 0x00000c0000007836 */ /* 0x000fd80000000000 */
.L_x_404:
        /* <DEDUP_REMOVED lines=45> */
.L_x_291:
[----:B------:R-:W0:Y:S01]  /*5d40*/  LDCU UR9, c[0x0][0x3b4] ;  /* 0x00007680ff0977ac */ /* 0x000e220008000800 */
[----:B------:R-:W-:Y:S01]  /*5d50*/  ISETP.NE.AND P0, PT, R36, RZ, PT ;  /* 0x000000ff2400720c */ /* 0x000fe20003f05270 */
[----:B------:R-:W-:Y:S01]  /*5d60*/  BSSY.RECONVERGENT B1, `(.L_x_405) ;  /* 0x0000624000017945 */ /* 0x000fe20003800200 */
[----:B0-----:R-:W-:-:S11]  /*5d70*/  UIADD3 UR4, UPT, UPT, -UR8, UR9, URZ ;  /* 0x0000000908047290 */ /* 0x001fd6000fffe1ff */
[----:B------:R-:W-:Y:S05]  /*5d80*/  @P0 BRA `(.L_x_406) ;  /* 0x0000002800b40947 */ /* 0x000fea0003800000 */
[----:B------:R-:W0:Y:S01]  /*5d90*/  S2R R51, SR_TID.X ;  /* 0x0000000000337919 */ /* 0x000e220000002100 */
[----:B------:R-:W1:Y:S01]  /*5da0*/  LDC.64 R4, c[0x0][0x3d0] ;  /* 0x0000f400ff047b82 */ /* 0x000e620000000a00 */
[----:B------:R-:W2:Y:S01]  /*5db0*/  LDCU.U8 UR10, c[0x0][0x3c0] ;  /* 0x00007800ff0a77ac */ /* 0x000ea20008000000 */
[----:B------:R-:W3:Y:S01]  /*5dc0*/  LDCU.64 UR6, c[0x0][0x380] ;  /* 0x00007000ff0677ac */ /* 0x000ee20008000a00 */
[----:B--2---:R-:W-:-:S04]  /*5dd0*/  ISETP.NE.AND P0, PT, RZ, UR10, PT ;  /* 0x0000000aff007c0c */ /* 0x004fc8000bf05270 */
[----:B-1----:R-:W-:Y:S02]  /*5de0*/  SEL R4, R4, RZ, !P0 ;  /* 0x000000ff04047207 */ /* 0x002fe40004000000 */
[----:B------:R-:W-:Y:S02]  /*5df0*/  SEL R5, R5, RZ, !P0 ;  /* 0x000000ff05057207 */ /* 0x000fe40004000000 */
[C---:B0-----:R-:W-:Y:S02]  /*5e00*/  LOP3.LUT R3, R51.reuse, 0x1f, RZ, 0xc0, !PT ;  /* 0x0000001f33037812 */ /* 0x041fe400078ec0ff */
[----:B------:R-:W-:-:S05]  /*5e10*/  LOP3.LUT R14, R51, 0x3e0, RZ, 0xc0, !PT ;  /* 0x000003e0330e7812 */ /* 0x000fca00078ec0ff */
[----:B------:R-:W-:-:S04]  /*5e20*/  IMAD R21, R14, 0xf, R3 ;  /* 0x0000000f0e157824 */ /* 0x000fc800078e0203 */
[C---:B------:R-:W-:Y:S01]  /*5e30*/  VIADD R3, R21.reuse, 0x20 ;  /* 0x0000002015037836 */ /* 0x040fe20000000000 */
[C---:B------:R-:W-:Y:S01]  /*5e40*/  ISETP.GE.AND P3, PT, R21.reuse, UR4, PT ;  /* 0x0000000415007c0c */ /* 0x040fe2000bf66270 */
[C---:B------:R-:W-:Y:S02]  /*5e50*/  VIADD R14, R21.reuse, 0x40 ;  /* 0x00000040150e7836 */ /* 0x040fe40000000000 */
[----:B------:R-:W-:Y:S01]  /*5e60*/  VIADD R20, R21, 0x60 ;  /* 0x0000006015147836 */ /* 0x000fe20000000000 */
[----:B------:R-:W-:Y:S01]  /*5e70*/  ISETP.GE.AND P4, PT, R3, UR4, PT ;  /* 0x0000000403007c0c */ /* 0x000fe2000bf86270 */
[C---:B------:R-:W-:Y:S01]  /*5e80*/  VIADD R22, R21.reuse, 0xa0 ;  /* 0x000000a015167836 */ /* 0x040fe20000000000 */
[C---:B------:R-:W-:Y:S01]  /*5e90*/  IADD3 R3, P0, P1, R21.reuse, UR8, R4 ;  /* 0x0000000815037c10 */ /* 0x040fe2000f91e004 */
[----:B------:R-:W-:Y:S01]  /*5ea0*/  VIADD R23, R21, 0xc0 ;  /* 0x000000c015177836 */ /* 0x000fe20000000000 */
[----:B------:R-:W-:Y:S02]  /*5eb0*/  ISETP.GE.AND P5, PT, R14, UR4, PT ;  /* 0x000000040e007c0c */ /* 0x000fe4000bfa6270 */
[----:B------:R-:W-:-:S02]  /*5ec0*/  IADD3.X R14, PT, PT, RZ, R5, RZ, P0, P1 ;  /* 0x00000005ff0e7210 */ /* 0x000fc400007e24ff */
[----:B---3--:R-:W-:Y:S02]  /*5ed0*/  LEA R4, P1, R3, UR6, 0x2 ;  /* 0x0000000603047c11 */ /* 0x008fe4000f8210ff */
[----:B------:R-:W-:Y:S01]  /*5ee0*/  ISETP.GE.AND P6, PT, R20, UR4, PT ;  /* 0x0000000414007c0c */ /* 0x000fe2000bfc6270 */
[----:B------:R-:W-:Y:S01]  /*5ef0*/  VIADD R20, R21, 0x80 ;  /* 0x0000008015147836 */ /* 0x000fe20000000000 */
[----:B------:R-:W-:Y:S01]  /*5f00*/  LEA.HI.X R5, R3, UR7, R14, 0x2, P1 ;  /* 0x0000000703057c11 */ /* 0x000fe200088f140e */
[C---:B------:R-:W-:Y:S01]  /*5f10*/  VIADD R3, R21.reuse, 0xe0 ;  /* 0x000000e015037836 */ /* 0x040fe20000000000 */
[----:B------:R-:W-:Y:S01]  /*5f20*/  ISETP.GE.AND P1, PT, R22, UR4, PT ;  /* 0x0000000416007c0c */ /* 0x000fe2000bf26270 */
[----:B------:R-:W-:Y:S01]  /*5f30*/  VIADD R14, R21, 0x100 ;  /* 0x00000100150e7836 */ /* 0x000fe20000000000 */
[----:B------:R-:W-:Y:S01]  /*5f40*/  ISETP.GE.AND P0, PT, R20, UR4, PT ;  /* 0x0000000414007c0c */ /* 0x000fe2000bf06270 */
[----:B------:R-:W2:Y:S01]  /*5f50*/  @!P3 LDG.E R0, desc[UR18][R4.64] ;  /* 0x000000120400b981 */ /* 0x000ea2000c1e1900 */
[----:B------:R-:W-:Y:S01]  /*5f60*/  ISETP.GE.AND P3, PT, R3, UR4, PT ;  /* 0x0000000403007c0c */ /* 0x000fe2000bf66270 */
[----:B------:R-:W-:Y:S01]  /*5f70*/  VIADD R3, R21, 0x120 ;  /* 0x0000012015037836 */ /* 0x000fe20000000000 */
[----:B------:R-:W-:Y:S01]  /*5f80*/  ISETP.GE.AND P2, PT, R23, UR4, PT ;  /* 0x0000000417007c0c */ /* 0x000fe2000bf46270 */
[----:B------:R-:W3:Y:S01]  /*5f90*/  @!P4 LDG.E R2, desc[UR18][R4.64+0x80] ;  /* 0x000080120402c981 */ /* 0x000ee2000c1e1900 */
[----:B------:R-:W-:Y:S01]  /*5fa0*/  ISETP.GE.AND P4, PT, R14, UR4, PT ;  /* 0x000000040e007c0c */ /* 0x000fe2000bf86270 */
[----:B------:R-:W-:-:S02]  /*5fb0*/  VIADD R14, R21, 0x140 ;  /* 0x00000140150e7836 */ /* 0x000fc40000000000 */
[----:B------:R-:W4:Y:S01]  /*5fc0*/  @!P5 LDG.E R6, desc[UR18][R4.64+0x100] ;  /* 0x000100120406d981 */ /* 0x000f22000c1e1900 */
[----:B------:R-:W-:Y:S01]  /*5fd0*/  ISETP.GE.AND P5, PT, R3, UR4, PT ;  /* 0x0000000403007c0c */ /* 0x000fe2000bfa6270 */
[C---:B------:R-:W-:Y:S02]  /*5fe0*/  VIADD R3, R21.reuse, 0x160 ;  /* 0x0000016015037836 */ /* 0x040fe40000000000 */
[----:B------:R-:W5:Y:S01]  /*5ff0*/  @!P6 LDG.E R7, desc[UR18][R4.64+0x180] ;  /* 0x000180120407e981 */ /* 0x000f62000c1e1900 */
[----:B------:R-:W-:Y:S01]  /*6000*/  ISETP.GE.AND P6, PT, R14, UR4, PT ;  /* 0x000000040e007c0c */ /* 0x000fe2000bfc6270 */
[----:B------:R-:W-:Y:S02]  /*6010*/  VIADD R14, R21, 0x180 ;  /* 0x00000180150e7836 */ /* 0x000fe40000000000 */
[----:B------:R-:W5:Y:S01]  /*6020*/  @!P0 LDG.E R8, desc[UR18][R4.64+0x200] ;  /* 0x0002001204088981 */ /* 0x000f62000c1e1900 */
[----:B------:R-:W-:Y:S01]  /*6030*/  ISETP.GE.AND P0, PT, R3, UR4, PT ;  /* 0x0000000403007c0c */ /* 0x000fe2000bf06270 */
[----:B------:R-:W-:-:S02]  /*6040*/  VIADD R3, R21, 0x1a0 ;  /* 0x000001a015037836 */ /* 0x000fc40000000000 */
[----:B------:R-:W5:Y:S01]  /*6050*/  @!P1 LDG.E R9, desc[UR18][R4.64+0x280] ;  /* 0x0002801204099981 */ /* 0x000f62000c1e1900 */
[----:B------:R-:W-:Y:S01]  /*6060*/  ISETP.GE.AND P1, PT, R14, UR4, PT ;  /* 0x000000040e007c0c */ /* 0x000fe2000bf26270 */
[----:B------:R-:W-:Y:S02]  /*6070*/  VIADD R14, R21, 0x1c0 ;  /* 0x000001c0150e7836 */ /* 0x000fe40000000000 */
[----:B------:R-:W5:Y:S01]  /*6080*/  @!P2 LDG.E R10, desc[UR18][R4.64+0x300] ;  /* 0x00030012040aa981 */ /* 0x000f62000c1e1900 */
[----:B------:R-:W-:-:S03]  /*6090*/  ISETP.GE.AND P2, PT, R3, UR4, PT ;  /* 0x0000000403007c0c */ /* 0x000fc6000bf46270 */
[----:B------:R-:W5:Y:S01]  /*60a0*/  @!P3 LDG.E R11, desc[UR18][R4.64+0x380] ;  /* 0x00038012040bb981 */ /* 0x000f62000c1e1900 */
[----:B------:R-:W-:-:S03]  /*60b0*/  ISETP.GE.AND P3, PT, R14, UR4, PT ;  /* 0x000000040e007c0c */ /* 0x000fc6000bf66270 */
[----:B------:R-:W5:Y:S04]  /*60c0*/  @!P4 LDG.E R12, desc[UR18][R4.64+0x400] ;  /* 0x00040012040cc981 */ /* 0x000f68000c1e1900 */
[----:B------:R-:W5:Y:S04]  /*60d0*/  @!P5 LDG.E R13, desc[UR18][R4.64+0x480] ;  /* 0x00048012040dd981 */ /* 0x000f68000c1e1900 */
[----:B------:R-:W5:Y:S04]  /*60e0*/  @!P6 LDG.E R15, desc[UR18][R4.64+0x500] ;  /* 0x00050012040fe981 */ /* 0x000f68000c1e1900 */
[----:B------:R-:W5:Y:S04]  /*60f0*/  @!P0 LDG.E R16, desc[UR18][R4.64+0x580] ;  /* 0x0005801204108981 */ /* 0x000f68000c1e1900 */
[----:B------:R-:W5:Y:S04]  /*6100*/  @!P1 LDG.E R17, desc[UR18][R4.64+0x600] ;  /* 0x0006001204119981 */ /* 0x000f68000c1e1900 */
[----:B------:R-:W5:Y:S04]  /*6110*/  @!P2 LDG.E R18, desc[UR18][R4.64+0x680] ;  /* 0x000680120412a981 */ /* 0x000f68000c1e1900 */
[----:B------:R0:W5:Y:S01]  /*6120*/  @!P3 LDG.E R19, desc[UR18][R4.64+0x700] ;  /* 0x000700120413b981 */ /* 0x000162000c1e1900 */
[----:B------:R-:W1:Y:S01]  /*6130*/  S2R R14, SR_LANEID ;  /* 0x00000000000e7919 */ /* 0x000e620000000000 */
[----:B------:R-:W0:Y:S01]  /*6140*/  S2UR UR6, SR_CgaCtaId ;  /* 0x00000000000679c3 */ /* 0x000e220000008800 */
[----:B------:R-:W-:Y:S01]  /*6150*/  SHF.R.U32.HI R3, RZ, 0x5, R51 ;  /* 0x00000005ff037819 */ /* 0x000fe20000011633 */
[----:B------:R-:W-:-:S02]  /*6160*/  UMOV UR5, 0x400 ;  /* 0x0000040000057882 */ /* 0x000fc40000000000 */
[----:B0-----:R-:W-:Y:S01]  /*6170*/  ULEA UR5, UR6, UR5, 0x18 ;  /* 0x0000000506057291 */ /* 0x001fe2000f8ec0ff */
[----:B------:R-:W0:Y:S01]  /*6180*/  LDCU.64 UR6, c[0x0][0x3a8] ;  /* 0x00007500ff0677ac */ /* 0x000e220008000a00 */
[----:B-1----:R-:W-:-:S05]  /*6190*/  IMAD R20, R3, 0x1e0, R14 ;  /* 0x000001e003147824 */ /* 0x002fca00078e020e */
[----:B------:R-:W-:Y:S01]  /*61a0*/  LEA R21, R20, UR5, 0x2 ;  /* 0x0000000514157c11 */ /* 0x000fe2000f8e10ff */
[----:B0-----:R-:W-:-:S04]  /*61b0*/  UIADD3 UR6, UPT, UPT, -UR6, URZ, URZ ;  /* 0x000000ff06067290 */ /* 0x001fc8000fffe1ff */
[----:B------:R-:W-:Y:S01]  /*61c0*/  ULEA UR6, UR6, 0x20, 0x3 ;  /* 0x0000002006067891 */ /* 0x000fe2000f8e18ff */
[----:B------:R-:W-:Y:S01]  /*61d0*/  IMAD R5, R51, 0xf, RZ ;  /* 0x0000000f33057824 */ /* 0x000fe200078e02ff */
[----:B------:R-:W-:Y:S01]  /*61e0*/  LOP3.LUT R31, R31, 0xfffffffd, RZ, 0xc0, !PT ;  /* 0xfffffffd1f1f7812 */ /* 0x000fe200078ec0ff */
[----:B------:R-:W-:Y:S01]  /*61f0*/  IMAD.MOV.U32 R52, RZ, RZ, 0x2 ;  /* 0x00000002ff347424 */ /* 0x000fe200078e00ff */
[----:B--2---:R-:W-:Y:S04]  /*6200*/  STS [R21], R0 ;  /* 0x0000000015007388 */ /* 0x004fe80000000800 */
[----:B---3--:R-:W-:Y:S04]  /*6210*/  STS [R21+0x80], R2 ;  /* 0x0000800215007388 */ /* 0x008fe80000000800 */
[----:B----4-:R-:W-:Y:S04]  /*6220*/  STS [R21+0x100], R6 ;  /* 0x0001000615007388 */ /* 0x010fe80000000800 */
[----:B-----5:R0:W-:Y:S04]  /*6230*/  STS [R21+0x180], R7 ;  /* 0x0001800715007388 */ /* 0x0201e80000000800 */
[----:B------:R-:W-:Y:S01]  /*6240*/  STS [R21+0x200], R8 ;  /* 0x0002000815007388 */ /* 0x000fe20000000800 */
[----:B0-----:R-:W-:-:S03]  /*6250*/  IMAD R7, R14, 0x38, R21 ;  /* 0x000000380e077824 */ /* 0x001fc600078e0215 */
        /* <DEDUP_REMOVED lines=11> */
[----:B------:R-:W0:Y:S04]  /*6310*/  LDS R43, [R7+0x4] ;  /* 0x00000400072b7984 */ /* 0x000e280000000800 */
        /* <DEDUP_REMOVED lines=14> */
[----:B------:R-:W-:Y:S02]  /*6400*/  LOP3.LUT R0, R0, 0xff, RZ, 0xc0, !PT ;  /* 0x000000ff00007812 */ /* 0x000fe400078ec0ff */
[----:B------:R-:W-:Y:S02]  /*6410*/  ISETP.NE.AND P1, PT, R2, UR7, PT ;  /* 0x0000000702007c0c */ /* 0x000fe4000bf25270 */
[----:B--2---:R-:W-:Y:S02]  /*6420*/  SHF.R.U32.HI R2, RZ, UR6, R38 ;  /* 0x00000006ff027c19 */ /* 0x004fe40008011626 */
[----:B------:R-:W-:Y:S01]  /*6430*/  ISETP.NE.AND P0, PT, R0, UR7, PT ;  /* 0x0000000700007c0c */ /* 0x000fe2000bf05270 */
[----:B------:R-:W-:Y:S01]  /*6440*/  VIADD R0, R5, 0x1 ;  /* 0x0000000105007836 */ /* 0x000fe20000000000 */
[----:B------:R-:W-:-:S02]  /*6450*/  LOP3.LUT R2, R2, 0xff, RZ, 0xc0, !PT ;  /* 0x000000ff02027812 */ /* 0x000fc400078ec0ff */
[----:B---3--:R-:W-:Y:S02]  /*6460*/  SHF.R.U32.HI R4, RZ, UR6, R36 ;  /* 0x00000006ff047c19 */ /* 0x008fe40008011624 */
[----:B------:R-:W-:Y:S02]  /*6470*/  ISETP.GE.OR P6, PT, R0, UR4, !P1 ;  /* 0x0000000400007c0c */ /* 0x000fe4000cfc6670 */
[----:B------:R-:W-:Y:S01]  /*6480*/  ISETP.NE.AND P2, PT, R2, UR7, PT ;  /* 0x0000000702007c0c */ /* 0x000fe2000bf45270 */
[C---:B------:R-:W-:Y:S01]  /*6490*/  VIADD R2, R5.reuse, 0x2 ;  /* 0x0000000205027836 */ /* 0x040fe20000000000 */
[----:B------:R-:W-:Y:S02]  /*64a0*/  ISETP.GE.OR P0, PT, R5, UR4, !P0 ;  /* 0x0000000405007c0c */ /* 0x000fe4000c706670 */
[----:B------:R-:W-:Y:S02]  /*64b0*/  LOP3.LUT R4, R4, 0xff, RZ, 0xc0, !PT ;  /* 0x000000ff04047812 */ /* 0x000fe400078ec0ff */
[----:B------:R-:W-:-:S02]  /*64c0*/  ISETP.GE.OR P5, PT, R2, UR4, !P2 ;  /* 0x0000000402007c0c */ /* 0x000fc4000d7a6670 */
[----:B------:R-:W-:Y:S01]  /*64d0*/  ISETP.NE.AND P1, PT, R4, UR7, PT ;  /* 0x0000000704007c0c */ /* 0x000fe2000bf25270 */
[----:B------:R-:W-:Y:S01]  /*64e0*/  VIADD R4, R5, 0x3 ;  /* 0x0000000305047836 */ /* 0x000fe20000000000 */
[----:B----4-:R-:W-:Y:S02]  /*64f0*/  SHF.R.U32.HI R2, RZ, UR6, R34 ;  /* 0x00000006ff027c19 */ /* 0x010fe40008011622 */
[----:B------:R-:W-:Y:S02]  /*6500*/  @P6 LOP3.LUT R31, R31, 0x2, RZ, 0xfc, !PT ;  /* 0x000000021f1f6812 */ /* 0x000fe400078efcff */
[----:B------:R-:W-:Y:S01]  /*6510*/  SEL R0, RZ, 0x1, !P0 ;  /* 0x00000001ff007807 */ /* 0x000fe20004000000 */
[----:B------:R-:W-:Y:S01]  /*6520*/  @!P0 IMAD.MOV R52, RZ, RZ, 0x1 ;  /* 0x00000001ff348424 */ /* 0x000fe200078e02ff */
[----:B------:R-:W-:Y:S02]  /*6530*/  ISETP.GE.OR P4, PT, R4, UR4, !P1 ;  /* 0x0000000404007c0c */ /* 0x000fe4000cf86670 */
[----:B------:R-:W-:Y:S01]  /*6540*/  LOP3.LUT R2, R2, 0xff, RZ, 0xc0, !PT ;  /* 0x000000ff02027812 */ /* 0x000fe200078ec0ff */
[----:B------:R-:W-:Y:S01]  /*6550*/  @!P6 IMAD.MOV R52, RZ, RZ, R0 ;  /* 0x000000ffff34e224 */ /* 0x000fe200078e0200 */
[----:B------:R-:W-:Y:S01]  /*6560*/  LOP3.LUT R31, R31, 0xfffffffb, RZ, 0xc0, !PT ;  /* 0xfffffffb1f1f7812 */ /* 0x000fe200078ec0ff */
[----:B------:R-:W-:Y:S01]  /*6570*/  VIADD R0, R5, 0x4 ;  /* 0x0000000405007836 */ /* 0x000fe20000000000 */
[----:B-----5:R-:W-:-:S02]  /*6580*/  SHF.R.U32.HI R4, RZ, UR6, R32 ;  /* 0x00000006ff047c19 */ /* 0x020fc40008011620 */
[----:B------:R-:W-:Y:S02]  /*6590*/  ISETP.NE.AND P1, PT, R2, UR7, PT ;  /* 0x0000000702007c0c */ /* 0x000fe4000bf25270 */
[----:B------:R-:W-:Y:S01]  /*65a0*/  @P5 LOP3.LUT R31, R31, 0x4, RZ, 0xfc, !PT ;  /* 0x000000041f1f5812 */ /* 0x000fe200078efcff */
[----:B------:R-:W-:Y:S01]  /*65b0*/  VIADD R39, R52, 0x1 ;  /* 0x0000000134277836 */ /* 0x000fe20000000000 */
[----:B------:R-:W-:Y:S01]  /*65c0*/  LOP3.LUT R4, R4, 0xff, RZ, 0xc0, !PT ;  /* 0x000000ff04047812 */ /* 0x000fe200078ec0ff */
[----:B------:R-:W-:Y:S01]  /*65d0*/  @!P5 IMAD.MOV R39, RZ, RZ, R52 ;  /* 0x000000ffff27d224 */ /* 0x000fe200078e0234 */
[----:B------:R-:W-:Y:S02]  /*65e0*/  ISETP.GE.OR P2, PT, R0, UR4, !P1 ;  /* 0x0000000400007c0c */ /* 0x000fe4000cf46670 */
[----:B------:R-:W-:Y:S01]  /*65f0*/  SHF.R.U32.HI R2, RZ, UR6, R30 ;  /* 0x00000006ff027c19 */ /* 0x000fe2000801161e */
[----:B------:R-:W-:Y:S01]  /*6600*/  VIADD R0, R5, 0x5 ;  /* 0x0000000505007836 */ /* 0x000fe20000000000 */
[----:B------:R-:W-:-:S02]  /*6610*/  LOP3.LUT R31, R31, 0xfffffff7, RZ, 0xc0, !PT ;  /* 0xfffffff71f1f7812 */ /* 0x000fc400078ec0ff */
[----:B------:R-:W-:Y:S01]  /*6620*/  ISETP.NE.AND P1, PT, R4, UR7, PT ;  /* 0x0000000704007c0c */ /* 0x000fe2000bf25270 */
[----:B------:R-:W-:Y:S01]  /*6630*/  VIADD R37, R39, 0x1 ;  /* 0x0000000127257836 */ /* 0x000fe20000000000 */
[----:B------:R-:W-:Y:S01]  /*6640*/  LOP3.LUT R2, R2, 0xff, RZ, 0xc0, !PT ;  /* 0x000000ff02027812 */ /* 0x000fe200078ec0ff */
[----:B------:R-:W-:Y:S01]  /*6650*/  @!P4 IMAD.MOV R37, RZ, RZ, R39 ;  /* 0x000000ffff25c224 */ /* 0x000fe200078e0227 */
[----:B------:R-:W-:Y:S01]  /*6660*/  @P4 LOP3.LUT R31, R31, 0x8, RZ, 0xfc, !PT ;  /* 0x000000081f1f4812 */ /* 0x000fe200078efcff */
[----:B------:R-:W2:Y:S01]  /*6670*/  LDS R4, [R7+0x30] ;  /* 0x0000300007047984 */ /* 0x000ea20000000800 */
[----:B------:R-:W-:Y:S02]  /*6680*/  ISETP.GE.OR P4, PT, R0, UR4, !P1 ;  /* 0x0000000400007c0c */ /* 0x000fe4000cf86670 */
[----:B------:R-:W-:Y:S02]  /*6690*/  ISETP.NE.AND P1, PT, R2, UR7, PT ;  /* 0x0000000702007c0c */ /* 0x000fe4000bf25270 */
[----:B------:R-:W-:-:S02]  /*66a0*/  LOP3.LUT R31, R31, 0xffffffef, RZ, 0xc0, !PT ;  /* 0xffffffef1f1f7812 */ /* 0x000fc400078ec0ff */
[----:B------:R-:W-:Y:S01]  /*66b0*/  SHF.R.U32.HI R2, RZ, UR6, R28 ;  /* 0x00000006ff027c19 */ /* 0x000fe2000801161c */
[----:B------:R-:W-:Y:S01]  /*66c0*/  VIADD R0, R5, 0x6 ;  /* 0x0000000605007836 */ /* 0x000fe20000000000 */
[----:B------:R-:W-:Y:S02]  /*66d0*/  @P2 LOP3.LUT R31, R31, 0x10, RZ, 0xfc, !PT ;  /* 0x000000101f1f2812 */ /* 0x000fe400078efcff */
[----:B------:R-:W-:Y:S02]  /*66e0*/  LOP3.LUT R2, R2, 0xff, RZ, 0xc0, !PT ;  /* 0x000000ff02027812 */ /* 0x000fe400078ec0ff */
[----:B------:R-:W-:Y:S01]  /*66f0*/  ISETP.GE.OR P3, PT, R0, UR4, !P1 ;  /* 0x0000000400007c0c */ /* 0x000fe2000cf66670 */
[----:B------:R-:W-:Y:S01]  /*6700*/  VIADD R35, R37, 0x1 ;  /* 0x0000000125237836 */ /* 0x000fe20000000000 */
[----:B------:R-:W-:Y:S02]  /*6710*/  LOP3.LUT R31, R31, 0xffffffdf, RZ, 0xc0, !PT ;  /* 0xffffffdf1f1f7812 */ /* 0x000fe400078ec0ff */
[----:B------:R-:W-:Y:S01]  /*6720*/  ISETP.NE.AND P1, PT, R2, UR7, PT ;  /* 0x0000000702007c0c */ /* 0x000fe2000bf25270 */
[----:B------:R-:W-:Y:S01]  /*6730*/  @!P2 IMAD.MOV R35, RZ, RZ, R37 ;  /* 0x000000ffff23a224 */ /* 0x000fe200078e0225 */
[----:B------:R-:W-:Y:S01]  /*6740*/  SHF.R.U32.HI R2, RZ, UR6, R12 ;  /* 0x00000006ff027c19 */ /* 0x000fe2000801160c */
[----:B------:R-:W-:Y:S01]  /*6750*/  VIADD R0, R5, 0x7 ;  /* 0x0000000705007836 */ /* 0x000fe20000000000 */
[----:B------:R-:W-:Y:S01]  /*6760*/  @P4 LOP3.LUT R31, R31, 0x20, RZ, 0xfc, !PT ;  /* 0x000000201f1f4812 */ /* 0x000fe200078efcff */
[----:B------:R-:W-:Y:S01]  /*6770*/  VIADD R33, R35, 0x1 ;  /* 0x0000000123217836 */ /* 0x000fe20000000000 */
[----:B------:R-:W-:Y:S01]  /*6780*/  LOP3.LUT R9, R2, 0xff, RZ, 0xc0, !PT ;  /* 0x000000ff02097812 */ /* 0x000fe200078ec0ff */
[----:B------:R-:W-:Y:S01]  /*6790*/  @!P4 IMAD.MOV R33, RZ, RZ, R35 ;  /* 0x000000ffff21c224 */ /* 0x000fe200078e0223 */
[----:B------:R-:W-:Y:S01]  /*67a0*/  ISETP.GE.OR P2, PT, R0, UR4, !P1 ;  /* 0x0000000400007c0c */ /* 0x000fe2000cf46670 */
[----:B------:R-:W-:Y:S01]  /*67b0*/  VIADD R0, R5, 0x8 ;  /* 0x0000000805007836 */ /* 0x000fe20000000000 */
[----:B------:R-:W-:Y:S01]  /*67c0*/  LOP3.LUT R31, R31, 0xffffffbf, RZ, 0xc0, !PT ;  /* 0xffffffbf1f1f7812 */ /* 0x000fe200078ec0ff */
[----:B------:R-:W3:Y:S01]  /*67d0*/  LDS R2, [R7+0x34] ;  /* 0x0000340007027984 */ /* 0x000ee20000000800 */
[----:B------:R-:W-:Y:S01]  /*67e0*/  ISETP.NE.AND P1, PT, R9, UR7, PT ;  /* 0x0000000709007c0c */ /* 0x000fe2000bf25270 */
[----:B------:R-:W-:Y:S01]  /*67f0*/  VIADD R29, R33, 0x1 ;  /* 0x00000001211d7836 */ /* 0x000fe20000000000 */
[----:B------:R-:W-:Y:S01]  /*6800*/  @P3 LOP3.LUT R31, R31, 0x40, RZ, 0xfc, !PT ;  /* 0x000000401f1f3812 */ /* 0x000fe200078efcff */
[----:B------:R-:W-:Y:S01]  /*6810*/  @!P3 IMAD.MOV R29, RZ, RZ, R33 ;  /* 0x000000ffff1db224 */ /* 0x000fe200078e0221 */
[----:B------:R-:W-:-:S02]  /*6820*/  SHF.R.U32.HI R11, RZ, UR6, R10 ;  /* 0x00000006ff0b7c19 */ /* 0x000fc4000801160a */
[----:B------:R-:W-:Y:S02]  /*6830*/  ISETP.GE.OR P3, PT, R0, UR4, !P1 ;  /* 0x0000000400007c0c */ /* 0x000fe4000cf66670 */
[----:B------:R4:W5:Y:S01]  /*6840*/  LDS R0, [R7+0x38] ;  /* 0x0000380007007984 */ /* 0x0009620000000800 */
[----:B------:R-:W-:Y:S02]  /*6850*/  LOP3.LUT R11, R11, 0xff, RZ, 0xc0, !PT ;  /* 0x000000ff0b0b7812 */ /* 0x000fe400078ec0ff */
[----:B------:R-:W-:Y:S01]  /*6860*/  LOP3.LUT R31, R31, 0xffffff7f, RZ, 0xc0, !PT ;  /* 0xffffff7f1f1f7812 */ /* 0x000fe200078ec0ff */
[----:B------:R-:W-:Y:S01]  /*6870*/  VIADD R9, R5, 0x9 ;  /* 0x0000000905097836 */ /* 0x000fe20000000000 */
[----:B------:R-:W-:Y:S01]  /*6880*/  BAR.SYNC.DEFER_BLOCKING 0x0 ;  /* 0x0000000000007b1d */ /* 0x000fe20000010000 */
[----:B------:R-:W-:Y:S01]  /*6890*/  ISETP.NE.AND P1, PT, R11, UR7, PT ;  /* 0x000000070b007c0c */ /* 0x000fe2000bf25270 */
[----:B------:R-:W-:Y:S01]  /*68a0*/  VIADD R48, R29, 0x1 ;  /* 0x000000011d307836 */ /* 0x000fe20000000000 */
[----:B------:R-:W-:Y:S01]  /*68b0*/  @P2 LOP3.LUT R31, R31, 0x80, RZ, 0xfc, !PT ;  /* 0x000000801f1f2812 */ /* 0x000fe200078efcff */
[----:B------:R-:W-:Y:S01]  /*68c0*/  @!P2 IMAD.MOV R48, RZ, RZ, R29 ;  /* 0x000000ffff30a224 */ /* 0x000fe200078e021d */
[----:B------:R-:W-:-:S02]  /*68d0*/  ISETP.GE.OR P2, PT, R9, UR4, !P1 ;  /* 0x0000000409007c0c */ /* 0x000fc4000cf46670 */
[----:B------:R-:W-:Y:S01]  /*68e0*/  LOP3.LUT R31, R31, 0xfffffeff, RZ, 0xc0, !PT ;  /* 0xfffffeff1f1f7812 */ /* 0x000fe200078ec0ff */
[----:B------:R-:W-:Y:S01]  /*68f0*/  VIADD R46, R48, 0x1 ;  /* 0x00000001302e7836 */ /* 0x000fe20000000000 */
[----:B0-----:R-:W-:Y:S02]  /*6900*/  SHF.R.U32.HI R11, RZ, UR6, R6 ;  /* 0x00000006ff0b7c19 */ /* 0x001fe40008011606 */
[----:B------:R-:W-:Y:S01]  /*6910*/  @P3 LOP3.LUT R31, R31, 0x100, RZ, 0xfc, !PT ;  /* 0x000001001f1f3812 */ /* 0x000fe200078efcff */
[----:B------:R-:W-:Y:S01]  /*6920*/  @!P3 IMAD.MOV R46, RZ, RZ, R48 ;  /* 0x000000ffff2eb224 */ /* 0x000fe200078e0230 */
[----:B-1----:R-:W-:Y:S02]  /*6930*/  SHF.R.U32.HI R13, RZ, UR6, R8 ;  /* 0x00000006ff0d7c19 */ /* 0x002fe40008011608 */
[----:B------:R-:W-:Y:S02]  /*6940*/  LOP3.LUT R31, R31, 0xfffffffe, RZ, 0xc0, !PT ;  /* 0xfffffffe1f1f7812 */ /* 0x000fe400078ec0ff */
[----:B------:R-:W-:Y:S01]  /*6950*/  LOP3.LUT R11, R11, 0xff, RZ, 0xc0, !PT ;  /* 0x000000ff0b0b7812 */ /* 0x000fe200078ec0ff */
[----:B------:R-:W-:Y:S01]  /*6960*/  VIADD R44, R46, 0x1 ;  /* 0x000000012e2c7836 */ /* 0x000fe20000000000 */
[----:B------:R-:W-:Y:S01]  /*6970*/  @P2 LOP3.LUT R31, R31, 0x1, RZ, 0xfc, !PT ;  /* 0x000000011f1f2812 */ /* 0x000fe200078efcff */
[----:B----4-:R-:W-:Y:S01]  /*6980*/  VIADD R7, R5, 0xb ;  /* 0x0000000b05077836 */ /* 0x010fe20000000000 */
[----:B------:R-:W-:Y:S01]  /*6990*/  LOP3.LUT R13, R13, 0xff, RZ, 0xc0, !PT ;  /* 0x000000ff0d0d7812 */ /* 0x000fe200078ec0ff */
[----:B------:R-:W-:Y:S01]  /*69a0*/  @!P2 IMAD.MOV R44, RZ, RZ, R46 ;  /* 0x000000ffff2ca224 */ /* 0x000fe200078e022e */
[----:B------:R-:W-:Y:S01]  /*69b0*/  ISETP.NE.AND P2, PT, R11, UR7, PT ;  /* 0x000000070b007c0c */ /* 0x000fe2000bf45270 */
[----:B------:R-:W-:Y:S01]  /*69c0*/  VIADD R9, R5, 0xa ;  /* 0x0000000a05097836 */ /* 0x000fe20000000000 */
[----:B------:R-:W-:-:S02]  /*69d0*/  ISETP.NE.AND P1, PT, R13, UR7, PT ;  /* 0x000000070d007c0c */ /* 0x000fc4000bf25270 */
[----:B------:R-:W-:Y:S02]  /*69e0*/  ISETP.GE.OR P2, PT, R7, UR4, !P2 ;  /* 0x0000000407007c0c */ /* 0x000fe4000d746670 */
[----:B--2---:R-:W-:Y:S02]  /*69f0*/  SHF.R.U32.HI R7, RZ, UR6, R4 ;  /* 0x00000006ff077c19 */ /* 0x004fe40008011604 */
[----:B------:R-:W-:Y:S02]  /*6a00*/  ISETP.GE.OR P1, PT, R9, UR4, !P1 ;  /* 0x0000000409007c0c */ /* 0x000fe4000cf26670 */
[----:B------:R-:W-:Y:S01]  /*6a10*/  LOP3.LUT R7, R7, 0xff, RZ, 0xc0, !PT ;  /* 0x000000ff07077812 */ /* 0x000fe200078ec0ff */
[----:B------:R-:W-:Y:S01]  /*6a20*/  VIADD R11, R5, 0xc ;  /* 0x0000000c050b7836 */ /* 0x000fe20000000000 */
[----:B---3--:R-:W-:Y:S02]  /*6a30*/  SHF.R.U32.HI R9, RZ, UR6, R2 ;  /* 0x00000006ff097c19 */ /* 0x008fe40008011602 */
[----:B------:R-:W-:-:S02]  /*6a40*/  ISETP.NE.AND P3, PT, R7, UR7, PT ;  /* 0x0000000707007c0c */ /* 0x000fc4000bf65270 */
[----:B------:R-:W-:Y:S02]  /*6a50*/  LOP3.LUT R9, R9, 0xff, RZ, 0xc0, !PT ;  /* 0x000000ff09097812 */ /* 0x000fe400078ec0ff */
[----:B-----5:R-:W-:Y:S02]  /*6a60*/  SHF.R.U32.HI R7, RZ, UR6, R0 ;  /* 0x00000006ff077c19 */ /* 0x020fe40008011600 */
[----:B------:R-:W-:Y:S01]  /*6a70*/  ISETP.GE.OR P3, PT, R11, UR4, !P3 ;  /* 0x000000040b007c0c */ /* 0x000fe2000df66670 */
[----:B------:R-:W-:Y:S01]  /*6a80*/  VIADD R11, R5, 0xd ;  /* 0x0000000d050b7836 */ /* 0x000fe20000000000 */
[----:B------:R-:W-:Y:S01]  /*6a90*/  ISETP.NE.AND P4, PT, R9, UR7, PT ;  /* 0x0000000709007c0c */ /* 0x000fe2000bf85270 */
[----:B------:R-:W-:Y:S01]  /*6aa0*/  VIADD R50, R44, 0x1 ;  /* 0x000000012c327836 */ /* 0x000fe20000000000 */
[----:B------:R-:W-:Y:S01]  /*6ab0*/  LOP3.LUT R7, R7, 0xff, RZ, 0xc0, !PT ;  /* 0x000000ff07077812 */ /* 0x000fe200078ec0ff */
[----:B------:R-:W-:Y:S01]  /*6ac0*/  @!P1 IMAD.MOV R50, RZ, RZ, R44 ;  /* 0x000000ffff329224 */ /* 0x000fe200078e022c */
[----:B------:R-:W-:Y:S01]  /*6ad0*/  ISETP.GE.OR P4, PT, R11, UR4, !P4 ;  /* 0x000000040b007c0c */ /* 0x000fe2000e786670 */
[----:B------:R-:W-:Y:S01]  /*6ae0*/  VIADD R5, R5, 0xe ;  /* 0x0000000e05057836 */ /* 0x000fe20000000000 */
[----:B------:R-:W-:Y:S01]  /*6af0*/  ISETP.NE.AND P5, PT, R7, UR7, PT ;  /* 0x0000000707007c0c */ /* 0x000fe2000bfa5270 */
[----:B------:R-:W-:-:S02]  /*6b00*/  VIADD R13, R50, 0x1 ;  /* 0x00000001320d7836 */ /* 0x000fc40000000000 */
[----:B------:R-:W-:Y:S01]  /*6b10*/  @!P2 IMAD.MOV R13, RZ, RZ, R50 ;  /* 0x000000ffff0da224 */ /* 0x000fe200078e0232 */
[----:B------:R-:W-:-:S03]  /*6b20*/  ISETP.GE.OR P5, PT, R5, UR4, !P5 ;  /* 0x0000000405007c0c */ /* 0x000fc6000efa6670 */
[----:B------:R-:W-:Y:S02]  /*6b30*/  VIADD R42, R13, 0x1 ;  /* 0x000000010d2a7836 */ /* 0x000fe40000000000 */
[----:B------:R-:W-:-:S04]  /*6b40*/  @!P3 IMAD.MOV R42, RZ, RZ, R13 ;  /* 0x000000ffff2ab224 */ /* 0x000fc800078e020d */
[----:B------:R-:W-:Y:S02]  /*6b50*/  VIADD R40, R42, 0x1 ;  /* 0x000000012a287836 */ /* 0x000fe40000000000 */
[----:B------:R-:W-:-:S04]  /*6b60*/  @!P4 IMAD.MOV R40, RZ, RZ, R42 ;  /* 0x000000ffff28c224 */ /* 0x000fc800078e022a */
[----:B------:R-:W-:Y:S02]  /*6b70*/  VIADD R5, R40, 0x1 ;  /* 0x0000000128057836 */ /* 0x000fe40000000000 */
[----:B------:R-:W-:-:S05]  /*6b80*/  @!P5 IMAD.MOV R5, RZ, RZ, R40 ;  /* 0x000000ffff05d224 */ /* 0x000fca00078e0228 */
[----:B------:R-:W0:Y:S02]  /*6b90*/  SHFL.UP P6, R16, R5, 0x1, RZ ;  /* 0x0420000005107989 */ /* 0x000e2400000c00ff */
        /* <DEDUP_REMOVED lines=9> */
[----:B------:R-:W-:-:S13]  /*6c30*/  ISETP.NE.AND P6, PT, R14, 0x1f, PT ;  /* 0x0000001f0e00780c */ /* 0x000fda0003fc5270 */
[----:B------:R-:W-:-:S05]  /*6c40*/  @!P6 LEA R11, R3, UR5, 0x2 ;  /* 0x00000005030bec11 */ /* 0x000fca000f8e10ff */
[----:B------:R-:W-:Y:S01]  /*6c50*/  @!P6 STS [R11], R20 ;  /* 0x000000140b00e388 */ /* 0x000fe20000000800 */
[----:B------:R-:W-:Y:S01]  /*6c60*/  BAR.SYNC.DEFER_BLOCKING 0x0 ;  /* 0x0000000000007b1d */ /* 0x000fe20000010000 */
[----:B------:R-:W-:-:S05]  /*6c70*/  IMAD.IADD R49, R20, 0x1, -R5 ;  /* 0x0000000114317824 */ /* 0x000fca00078e0a05 */
[----:B------:R-:W0:Y:S04]  /*6c80*/  LDS.128 R24, [UR5] ;  /* 0x00000005ff187984 */ /* 0x000e280008000c00 */
[----:B------:R-:W1:Y:S01]  /*6c90*/  LDS.128 R20, [UR5+0x10] ;  /* 0x00001005ff147984 */ /* 0x000e620008000c00 */
[----:B------:R-:W-:-:S03]  /*6ca0*/  ISETP.NE.AND P6, PT, R14, RZ, PT ;  /* 0x000000ff0e00720c */ /* 0x000fc60003fc5270 */
[----:B------:R-:W2:Y:S01]  /*6cb0*/  LDS.128 R16, [UR5+0x20] ;  /* 0x00002005ff107984 */ /* 0x000ea20008000c00 */
[----:B------:R-:W-:Y:S02]  /*6cc0*/  SEL R49, R49, RZ, P6 ;  /* 0x000000ff31317207 */ /* 0x000fe40003000000 */
[----:B------:R-:W-:Y:S01]  /*6cd0*/  ISETP.NE.AND P6, PT, R3, 0x2, PT ;  /* 0x000000020300780c */ /* 0x000fe20003fc5270 */
[----:B0-----:R-:W-:-:S04]  /*6ce0*/  IMAD.IADD R5, R24, 0x1, R25 ;  /* 0x0000000118057824 */ /* 0x001fc800078e0219 */
[----:B------:R-:W-:Y:S01]  /*6cf0*/  IMAD.IADD R14, R26, 0x1, R5 ;  /* 0x000000011a0e7824 */ /* 0x000fe200078e0205 */
[----:B------:R-:W-:Y:S02]  /*6d00*/  SEL R7, R5, R24, !P6 ;  /* 0x0000001805077207 */ /* 0x000fe40007000000 */
        /* <DEDUP_REMOVED lines=15> */
[----:B------:R-:W-:-:S04]  /*6e00*/  ISETP.NE.AND P6, PT, R3, 0x8, PT ;  /* 0x000000080300780c */ /* 0x000fc80003fc5270 */
[C---:B------:R-:W-:Y:S01]  /*6e10*/  SEL R7, R14.reuse, R7, !P6 ;  /* 0x000000070e077207 */ /* 0x040fe20007000000 */
[----:B--2---:R-:W-:Y:S01]  /*6e20*/  IMAD.IADD R14, R14, 0x1, R16 ;  /* 0x000000010e0e7824 */ /* 0x004fe200078e0210 */
[----:B------:R-:W-:-:S04]  /*6e30*/  ISETP.NE.AND P6, PT, R3, 0x9, PT ;  /* 0x000000090300780c */ /* 0x000fc80003fc5270 */
[----:B------:R-:W-:Y:S01]  /*6e40*/  SEL R7, R14, R7, !P6 ;  /* 0x000000070e077207 */ /* 0x000fe20007000000 */
[----:B------:R-:W-:Y:S01]  /*6e50*/  IMAD.IADD R14, R17, 0x1, R14 ;  /* 0x00000001110e7824 */ /* 0x000fe200078e020e */
[----:B------:R-:W-:-:S04]  /*6e60*/  ISETP.NE.AND P6, PT, R3, 0xa, PT ;  /* 0x0000000a0300780c */ /* 0x000fc80003fc5270 */
[----:B------:R-:W-:Y:S01]  /*6e70*/  SEL R7, R14, R7, !P6 ;  /* 0x000000070e077207 */ /* 0x000fe20007000000 */
[----:B------:R-:W-:Y:S01]  /*6e80*/  IMAD.IADD R14, R18, 0x1, R14 ;  /* 0x00000001120e7824 */ /* 0x000fe200078e020e */
[----:B------:R-:W-:-:S04]  /*6e90*/  ISETP.NE.AND P6, PT, R3, 0xb, PT ;  /* 0x0000000b0300780c */ /* 0x000fc80003fc5270 */
[C---:B------:R-:W-:Y:S02]  /*6ea0*/  SEL R7, R14.reuse, R7, !P6 ;  /* 0x000000070e077207 */ /* 0x040fe40007000000 */
[----:B------:R-:W-:Y:S02]  /*6eb0*/  IADD3 R14, PT, PT, R14, UR4, R19 ;  /* 0x000000040e0e7c10 */ /* 0x000fe4000fffe013 */
[----:B------:R-:W-:-:S03]  /*6ec0*/  ISETP.GE.U32.AND P6, PT, R51, 0x20, PT ;  /* 0x000000203300780c */ /* 0x000fc60003fc6070 */
[----:B------:R-:W-:Y:S01]  /*6ed0*/  VIADD R14, R14, 0xffffe980 ;  /* 0xffffe9800e0e7836 */ /* 0x000fe20000000000 */
[----:B------:R-:W-:-:S04]  /*6ee0*/  SEL R7, R7, RZ, P6 ;  /* 0x000000ff07077207 */ /* 0x000fc80003000000 */
[----:B------:R-:W-:Y:S01]  /*6ef0*/  ISETP.GT.AND P6, PT, R14, 0x180, PT ;  /* 0x000001800e00780c */ /* 0x000fe20003fc4270 */
[----:B------:R-:W-:Y:S01]  /*6f00*/  IMAD.IADD R49, R7, 0x1, R49 ;  /* 0x0000000107317824 */ /* 0x000fe200078e0231 */
[----:B------:R-:W-:Y:S03]  /*6f10*/  BSSY.RECONVERGENT B0, `(.L_x_407) ;  /* 0x0000193000007945 */ /* 0x000fe60003800200 */
[--C-:B------:R-:W-:Y:S02]  /*6f20*/  IMAD.IADD R13, R50, 0x1, R49.reuse ;  /* 0x00000001320d7824 */ /* 0x100fe400078e0231 */
[----:B------:R-:W-:Y:S02]  /*6f30*/  VIADD R45, R49, 0x1 ;  /* 0x00000001312d7836 */ /* 0x000fe40000000000 */
[----:B------:R-:W-:Y:S02]  /*6f40*/  VIADD R7, R13, 0x1 ;  /* 0x000000010d077836 */ /* 0x000fe40000000000 */
[----:B------:R-:W-:-:S02]  /*6f50*/  IMAD.IADD R41, R52, 0x1, R49 ;  /* 0x0000000134297824 */ /* 0x000fc400078e0231 */
        /* <DEDUP_REMOVED lines=10> */
[----:B------:R-:W-:Y:S02]  /*7000*/  @!P0 IMAD.MOV R45, RZ, RZ, R49 ;  /* 0x000000ffff2d8224 */ /* 0x000fe400078e0231 */
[----:B------:R-:W-:Y:S01]  /*7010*/  @!P2 IMAD.MOV R7, RZ, RZ, R13 ;  /* 0x000000ffff07a224 */ /* 0x000fe200078e020d */
[----:B------:R-:W-:Y:S06]  /*7020*/  @P6 BRA `(.L_x_408) ;  /* 0x0000000c00a46947 */ /* 0x000fec0003800000 */
[----:B------:R-:W-:Y:S01]  /*7030*/  ISETP.LT.AND P0, PT, R49, R14, P0 ;  /* 0x0000000e3100720c */ /* 0x000fe20000701270 */
[----:B------:R-:W-:-:S12]  /*7040*/  BSSY.RECONVERGENT B2, `(.L_x_409) ;  /* 0x000000d000027945 */ /* 0x000fd80003800200 */
[----:B------:R-:W-:Y:S05]  /*7050*/  @!P0 BRA `(.L_x_410) ;  /* 0x00000000002c8947 */ /* 0x000fea0003800000 */
[----:B------:R-:W-:Y:S01]  /*7060*/  UISETP.NE.AND UP0, UPT, UR10, URZ, UPT ;  /* 0x000000ff0a00728c */ /* 0x000fe2000bf05270 */
[----:B------:R-:W-:-:S08]  /*7070*/  CS2R R16, SRZ ;  /* 0x0000000000107805 */ /* 0x000fd0000001ff00 */
[----:B------:R-:W-:Y:S05]  /*7080*/  BRA.U UP0, `(.L_x_411) ;  /* 0x0000000100087547 */ /* 0x000fea000b800000 */
[----:B------:R-:W0:Y:S02]  /*7090*/  LDC.64 R16, c[0x0][0x3d8] ;  /* 0x0000f600ff107b82 */ /* 0x000e240000000a00 */
[----:B0-----:R-:W5:Y:S02]  /*70a0*/  LDG.E.64 R16, desc[UR18][R16.64] ;  /* 0x0000001210107981 */ /* 0x001f64000c1e1b00 */
.L_x_411:
[----:B------:R-:W0:Y:S01]  /*70b0*/  LDCU.64 UR6, c[0x0][0x390] ;  /* 0x00007200ff0677ac */ /* 0x000e220008000a00 */
[----:B-----5:R-:W-:-:S04]  /*70c0*/  IADD3 R18, P0, PT, R49, R16, RZ ;  /* 0x0000001031127210 */ /* 0x020fc80007f1e0ff */
[----:B------:R-:W-:Y:S02]  /*70d0*/  LEA.HI.X.SX32 R17, R49, R17, 0x1, P0 ;  /* 0x0000001131117211 */ /* 0x000fe400000f0eff */
[----:B0-----:R-:W-:-:S04]  /*70e0*/  LEA R16, P0, R18, UR6, 0x2 ;  /* 0x0000000612107c11 */ /* 0x001fc8000f8010ff */
[----:B------:R-:W-:-:S05]  /*70f0*/  LEA.HI.X R17, R18, UR7, R17, 0x2, P0 ;  /* 0x0000000712117c11 */ /* 0x000fca00080f1411 */
[----:B------:R0:W-:Y:S04]  /*7100*/  STG.E desc[UR18][R16.64], R47 ;  /* 0x0000002f10007986 */ /* 0x0001e8000c101912 */
.L_x_410:
[----:B------:R-:W-:Y:S05]  /*7110*/  BSYNC.RECONVERGENT B2 ;  /* 0x0000000000027941 */ /* 0x000fea0003800200 */
.L_x_409:
[----:B------:R-:W-:Y:S01]  /*7120*/  LOP3.LUT P0, RZ, R31, 0x2, RZ, 0xc0, !PT ;  /* 0x000000021fff7812 */ /* 0x000fe2000780c0ff */
[----:B------:R-:W-:Y:S03]  /*7130*/  BSSY.RECONVERGENT B2, `(.L_x_412) ;  /* 0x000000e000027945 */ /* 0x000fe60003800200 */
[----:B------:R-:W-:-:S13]  /*7140*/  ISETP.GE.OR P0, PT, R45, R14, !P0 ;  /* 0x0000000e2d00720c */ /* 0x000fda0004706670 */
[----:B------:R-:W-:Y:S05]  /*7150*/  @P0 BRA `(.L_x_413) ;  /* 0x00000000002c0947 */ /* 0x000fea0003800000 */
[----:B------:R-:W-:Y:S01]  /*7160*/  UISETP.NE.AND UP0, UPT, UR10, URZ, UPT ;  /* 0x000000ff0a00728c */ /* 0x000fe2000bf05270 */
[----:B0-----:R-:W-:-:S08]  /*7170*/  CS2R R16, SRZ ;  /* 0x0000000000107805 */ /* 0x001fd0000001ff00 */
[----:B------:R-:W-:Y:S05]  /*7180*/  BRA.U UP0, `(.L_x_414) ;  /* 0x0000000100087547 */ /* 0x000fea000b800000 */
[----:B------:R-:W0:Y:S02]  /*7190*/  LDC.64 R16, c[0x0][0x3d8] ;  /* 0x0000f600ff107b82 */ /* 0x000e240000000a00 */
[----:B0-----:R-:W5:Y:S02]  /*71a0*/  LDG.E.64 R16, desc[UR18][R16.64] ;  /* 0x0000001210107981 */ /* 0x001f64000c1e1b00 */
.L_x_414:
[----:B------:R-:W0:Y:S01]  /*71b0*/  LDCU.64 UR6, c[0x0][0x390] ;  /* 0x00007200ff0677ac */ /* 0x000e220008000a00 */
[----:B-----5:R-:W-:-:S04]  /*71c0*/  IADD3 R18, P0, PT, R45, R16, RZ ;  /* 0x000000102d127210 */ /* 0x020fc80007f1e0ff */
[----:B------:R-:W-:Y:S02]  /*71d0*/  LEA.HI.X.SX32 R17, R45, R17, 0x1, P0 ;  /* 0x000000112d117211 */ /* 0x000fe400000f0eff */
[----:B0-----:R-:W-:-:S04]  /*71e0*/  LEA R16, P0, R18, UR6, 0x2 ;  /* 0x0000000612107c11 */ /* 0x001fc8000f8010ff */
[----:B------:R-:W-:-:S05]  /*71f0*/  LEA.HI.X R17, R18, UR7, R17, 0x2, P0 ;  /* 0x0000000712117c11 */ /* 0x000fca00080f1411 */
[----:B------:R1:W-:Y:S04]  /*7200*/  STG.E desc[UR18][R16.64], R43 ;  /* 0x0000002b10007986 */ /* 0x0003e8000c101912 */
.L_x_413:
[----:B------:R-:W-:Y:S05]  /*7210*/  BSYNC.RECONVERGENT B2 ;  /* 0x0000000000027941 */ /* 0x000fea0003800200 */
.L_x_412:
[----:B------:R-:W-:Y:S01]  /*7220*/  LOP3.LUT P0, RZ, R31, 0x4, RZ, 0xc0, !PT ;  /* 0x000000041fff7812 */ /* 0x000fe2000780c0ff */
[----:B------:R-:W-:Y:S03]  /*7230*/  BSSY.RECONVERGENT B2, `(.L_x_415) ;  /* 0x000000e000027945 */ /* 0x000fe60003800200 */
[----:B------:R-:W-:-:S13]  /*7240*/  ISETP.GE.OR P0, PT, R41, R14, !P0 ;  /* 0x0000000e2900720c */ /* 0x000fda0004706670 */
[----:B------:R-:W-:Y:S05]  /*7250*/  @P0 BRA `(.L_x_416) ;  /* 0x00000000002c0947 */ /* 0x000fea0003800000 */
[----:B------:R-:W-:Y:S01]  /*7260*/  UISETP.NE.AND UP0, UPT, UR10, URZ, UPT ;  /* 0x000000ff0a00728c */ /* 0x000fe2000bf05270 */
[----:B01----:R-:W-:-:S08]  /*7270*/  CS2R R16, SRZ ;  /* 0x0000000000107805 */ /* 0x003fd0000001ff00 */
[----:B------:R-:W-:Y:S05]  /*7280*/  BRA.U UP0, `(.L_x_417) ;  /* 0x0000000100087547 */ /* 0x000fea000b800000 */
[----:B------:R-:W0:Y:S02]  /*7290*/  LDC.64 R16, c[0x0][0x3d8] ;  /* 0x0000f600ff107b82 */ /* 0x000e240000000a00 */
[----:B0-----:R-:W5:Y:S02]  /*72a0*/  LDG.E.64 R16, desc[UR18][R16.64] ;  /* 0x0000001210107981 */ /* 0x001f64000c1e1b00 */
.L_x_417:
[----:B------:R-:W0:Y:S01]  /*72b0*/  LDCU.64 UR6, c[0x0][0x390] ;  /* 0x00007200ff0677ac */ /* 0x000e220008000a00 */
[----:B-----5:R-:W-:-:S04]  /*72c0*/  IADD3 R18, P0, PT, R41, R16, RZ ;  /* 0x0000001029127210 */ /* 0x020fc80007f1e0ff */
[----:B------:R-:W-:Y:S02]  /*72d0*/  LEA.HI.X.SX32 R17, R41, R17, 0x1, P0 ;  /* 0x0000001129117211 */ /* 0x000fe400000f0eff */
[----:B0-----:R-:W-:-:S04]  /*72e0*/  LEA R16, P0, R18, UR6, 0x2 ;  /* 0x0000000612107c11 */ /* 0x001fc8000f8010ff */
[----:B------:R-:W-:-:S05]  /*72f0*/  LEA.HI.X R17, R18, UR7, R17, 0x2, P0 ;  /* 0x0000000712117c11 */ /* 0x000fca00080f1411 */
[----:B------:R2:W-:Y:S04]  /*7300*/  STG.E desc[UR18][R16.64], R38 ;  /* 0x0000002610007986 */ /* 0x0005e8000c101912 */
.L_x_416:
[----:B------:R-:W-:Y:S05]  /*7310*/  BSYNC.RECONVERGENT B2 ;  /* 0x0000000000027941 */ /* 0x000fea0003800200 */
.L_x_415:
[----:B------:R-:W-:Y:S01]  /*7320*/  LOP3.LUT P0, RZ, R31, 0x8, RZ, 0xc0, !PT ;  /* 0x000000081fff7812 */ /* 0x000fe2000780c0ff */
[----:B------:R-:W-:Y:S03]  /*7330*/  BSSY.RECONVERGENT B2, `(.L_x_418) ;  /* 0x000000e000027945 */ /* 0x000fe60003800200 */
[----:B------:R-:W-:-:S13]  /*7340*/  ISETP.GE.OR P0, PT, R39, R14, !P0 ;  /* 0x0000000e2700720c */ /* 0x000fda0004706670 */
[----:B------:R-:W-:Y:S05]  /*7350*/  @P0 BRA `(.L_x_419) ;  /* 0x00000000002c0947 */ /* 0x000fea0003800000 */
[----:B------:R-:W-:Y:S01]  /*7360*/  UISETP.NE.AND UP0, UPT, UR10, URZ, UPT ;  /* 0x000000ff0a00728c */ /* 0x000fe2000bf05270 */
[----:B012---:R-:W-:-:S08]  /*7370*/  CS2R R16, SRZ ;  /* 0x0000000000107805 */ /* 0x007fd0000001ff00 */
[----:B------:R-:W-:Y:S05]  /*7380*/  BRA.U UP0, `(.L_x_420) ;  /* 0x0000000100087547 */ /* 0x000fea000b800000 */
[----:B------:R-:W0:Y:S02]  /*7390*/  LDC.64 R16, c[0x0][0x3d8] ;  /* 0x0000f600ff107b82 */ /* 0x000e240000000a00 */
[----:B0-----:R-:W5:Y:S02]  /*73a0*/  LDG.E.64 R16, desc[UR18][R16.64] ;  /* 0x0000001210107981 */ /* 0x001f64000c1e1b00 */
.L_x_420:
[----:B------:R-:W0:Y:S01]  /*73b0*/  LDCU.64 UR6, c[0x0][0x390] ;  /* 0x00007200ff0677ac */ /* 0x000e220008000a00 */
[----:B-----5:R-:W-:-:S04]  /*73c0*/  IADD3 R18, P0, PT, R39, R16, RZ ;  /* 0x0000001027127210 */ /* 0x020fc80007f1e0ff */
[----:B------:R-:W-:Y:S02]  /*73d0*/  LEA.HI.X.SX32 R17, R39, R17, 0x1, P0 ;  /* 0x0000001127117211 */ /* 0x000fe400000f0eff */
[----:B0-----:R-:W-:-:S04]  /*73e0*/  LEA R16, P0, R18, UR6, 0x2 ;  /* 0x0000000612107c11 */ /* 0x001fc8000f8010ff */
[----:B------:R-:W-:-:S05]  /*73f0*/  LEA.HI.X R17, R18, UR7, R17, 0x2, P0 ;  /* 0x0000000712117c11 */ /* 0x000fca00080f1411 */
[----:B------:R3:W-:Y:S04]  /*7400*/  STG.E desc[UR18][R16.64], R36 ;  /* 0x0000002410007986 */ /* 0x0007e8000c101912 */
.L_x_419:
[----:B------:R-:W-:Y:S05]  /*7410*/  BSYNC.RECONVERGENT B2 ;  /* 0x0000000000027941 */ /* 0x000fea0003800200 */
.L_x_418:
[----:B------:R-:W-:Y:S01]  /*7420*/  LOP3.LUT P0, RZ, R31, 0x10, RZ, 0xc0, !PT ;  /* 0x000000101fff7812 */ /* 0x000fe2000780c0ff */
[----:B------:R-:W-:Y:S03]  /*7430*/  BSSY.RECONVERGENT B2, `(.L_x_421) ;  /* 0x000000e000027945 */ /* 0x000fe60003800200 */
[----:B------:R-:W-:-:S13]  /*7440*/  ISETP.GE.OR P0, PT, R37, R14, !P0 ;  /* 0x0000000e2500720c */ /* 0x000fda0004706670 */
[----:B------:R-:W-:Y:S05]  /*7450*/  @P0 BRA `(.L_x_422) ;  /* 0x00000000002c0947 */ /* 0x000fea0003800000 */
[----:B------:R-:W-:Y:S01]  /*7460*/  UISETP.NE.AND UP0, UPT, UR10, URZ, UPT ;  /* 0x000000ff0a00728c */ /* 0x000fe2000bf05270 */
[----:B0123--:R-:W-:-:S08]  /*7470*/  CS2R R16, SRZ ;  /* 0x0000000000107805 */ /* 0x00ffd0000001ff00 */
[----:B------:R-:W-:Y:S05]  /*7480*/  BRA.U UP0, `(.L_x_423) ;  /* 0x0000000100087547 */ /* 0x000fea000b800000 */
[----:B------:R-:W0:Y:S02]  /*7490*/  LDC.64 R16, c[0x0][0x3d8] ;  /* 0x0000f600ff107b82 */ /* 0x000e240000000a00 */
[----:B0-----:R-:W5:Y:S02]  /*74a0*/  LDG.E.64 R16, desc[UR18][R16.64] ;  /* 0x0000001210107981 */ /* 0x001f64000c1e1b00 */
.L_x_423:
[----:B------:R-:W0:Y:S01]  /*74b0*/  LDCU.64 UR6, c[0x0][0x390] ;  /* 0x00007200ff0677ac */ /* 0x000e220008000a00 */
[----:B-----5:R-:W-:-:S04]  /*74c0*/  IADD3 R18, P0, PT, R37, R16, RZ ;  /* 0x0000001025127210 */ /* 0x020fc80007f1e0ff */
[----:B------:R-:W-:Y:S02]  /*74d0*/  LEA.HI.X.SX32 R17, R37, R17, 0x1, P0 ;  /* 0x0000001125117211 */ /* 0x000fe400000f0eff */
[----:B0-----:R-:W-:-:S04]  /*74e0*/  LEA R16, P0, R18, UR6, 0x2 ;  /* 0x0000000612107c11 */ /* 0x001fc8000f8010ff */
[----:B------:R-:W-:-:S05]  /*74f0*/  LEA.HI.X R17, R18, UR7, R17, 0x2, P0 ;  /* 0x0000000712117c11 */ /* 0x000fca00080f1411 */
[----:B------:R4:W-:Y:S04]  /*7500*/  STG.E desc[UR18][R16.64], R34 ;  /* 0x0000002210007986 */ /* 0x0009e8000c101912 */
.L_x_422:
[----:B------:R-:W-:Y:S05]  /*7510*/  BSYNC.RECONVERGENT B2 ;  /* 0x0000000000027941 */ /* 0x000fea0003800200 */
.L_x_421:
[----:B------:R-:W-:Y:S01]  /*7520*/  LOP3.LUT P0, RZ, R31, 0x20, RZ, 0xc0, !PT ;  /* 0x000000201fff7812 */ /* 0x000fe2000780c0ff */
[----:B------:R-:W-:Y:S03]  /*7530*/  BSSY.RECONVERGENT B2, `(.L_x_424) ;  /* 0x000000e000027945 */ /* 0x000fe60003800200 */
[----:B------:R-:W-:-:S13]  /*7540*/  ISETP.GE.OR P0, PT, R35, R14, !P0 ;  /* 0x0000000e2300720c */ /* 0x000fda0004706670 */
[----:B------:R-:W-:Y:S05]  /*7550*/  @P0 BRA `(.L_x_425) ;  /* 0x00000000002c0947 */ /* 0x000fea0003800000 */
[----:B------:R-:W-:Y:S01]  /*7560*/  UISETP.NE.AND UP0, UPT, UR10, URZ, UPT ;  /* 0x000000ff0a00728c */ /* 0x000fe2000bf05270 */
[----:B01234-:R-:W-:-:S08]  /*7570*/  CS2R R16, SRZ ;  /* 0x0000000000107805 */ /* 0x01ffd0000001ff00 */
[----:B------:R-:W-:Y:S05]  /*7580*/  BRA.U UP0, `(.L_x_426) ;  /* 0x0000000100087547 */ /* 0x000fea000b800000 */
[----:B------:R-:W0:Y:S02]  /*7590*/  LDC.64 R16, c[0x0][0x3d8] ;  /* 0x0000f600ff107b82 */ /* 0x000e240000000a00 */
[----:B0-----:R-:W5:Y:S02]  /*75a0*/  LDG.E.64 R16, desc[UR18][R16.64] ;  /* 0x0000001210107981 */ /* 0x001f64000c1e1b00 */
.L_x_426:
[----:B------:R-:W0:Y:S01]  /*75b0*/  LDCU.64 UR6, c[0x0][0x390] ;  /* 0x00007200ff0677ac */ /* 0x000e220008000a00 */
[----:B-----5:R-:W-:-:S04]  /*75c0*/  IADD3 R18, P0, PT, R35, R16, RZ ;  /* 0x0000001023127210 */ /* 0x020fc80007f1e0ff */
[----:B------:R-:W-:Y:S02]  /*75d0*/  LEA.HI.X.SX32 R17, R35, R17, 0x1, P0 ;  /* 0x0000001123117211 */ /* 0x000fe400000f0eff */
[----:B0-----:R-:W-:-:S04]  /*75e0*/  LEA R16, P0, R18, UR6, 0x2 ;  /* 0x0000000612107c11 */ /* 0x001fc8000f8010ff */
[----:B------:R-:W-:-:S05]  /*75f0*/  LEA.HI.X R17, R18, UR7, R17, 0x2, P0 ;  /* 0x0000000712117c11 */ /* 0x000fca00080f1411 */
[----:B------:R0:W-:Y:S04]  /*7600*/  STG.E desc[UR18][R16.64], R32 ;  /* 0x0000002010007986 */ /* 0x0001e8000c101912 */
.L_x_425:
[----:B------:R-:W-:Y:S05]  /*7610*/  BSYNC.RECONVERGENT B2 ;  /* 0x0000000000027941 */ /* 0x000fea0003800200 */
.L_x_424:
        /* <DEDUP_REMOVED lines=9> */
.L_x_429:
[----:B------:R-:W0:Y:S01]  /*76b0*/  LDCU.64 UR6, c[0x0][0x390] ;  /* 0x00007200ff0677ac */ /* 0x000e220008000a00 */
[----:B-----5:R-:W-:-:S04]  /*76c0*/  IADD3 R18, P0, PT, R33, R16, RZ ;  /* 0x0000001021127210 */ /* 0x020fc80007f1e0ff */
[----:B------:R-:W-:Y:S02]  /*76d0*/  LEA.HI.X.SX32 R17, R33, R17, 0x1, P0 ;  /* 0x0000001121117211 */ /* 0x000fe400000f0eff */
[----:B0-----:R-:W-:-:S04]  /*76e0*/  LEA R16, P0, R18, UR6, 0x2 ;  /* 0x0000000612107c11 */ /* 0x001fc8000f8010ff */
[----:B------:R-:W-:-:S05]  /*76f0*/  LEA.HI.X R17, R18, UR7, R17, 0x2, P0 ;  /* 0x0000000712117c11 */ /* 0x000fca00080f1411 */
[----:B------:R0:W-:Y:S04]  /*7700*/  STG.E desc[UR18][R16.64], R30 ;  /* 0x0000001e10007986 */ /* 0x0001e8000c101912 */
.L_x_428:
[----:B------:R-:W-:Y:S05]  /*7710*/  BSYNC.RECONVERGENT B2 ;  /* 0x0000000000027941 */ /* 0x000fea0003800200 */
.L_x_427:
        /* <DEDUP_REMOVED lines=9> */
.L_x_432:
[----:B------:R-:W0:Y:S01]  /*77b0*/  LDCU.64 UR6, c[0x0][0x390] ;  /* 0x00007200ff0677ac */ /* 0x000e220008000a00 */
[----:B-----5:R-:W-:-:S04]  /*77c0*/  IADD3 R18, P0, PT, R29, R16, RZ ;  /* 0x000000101d127210 */ /* 0x020fc80007f1e0ff */
[----:B------:R-:W-:Y:S02]  /*77d0*/  LEA.HI.X.SX32 R17, R29, R17, 0x1, P0 ;  /* 0x000000111d117211 */ /* 0x000fe400000f0eff */
[----:B0-----:R-:W-:-:S04]  /*77e0*/  LEA R16, P0, R18, UR6, 0x2 ;  /* 0x0000000612107c11 */ /* 0x001fc8000f8010ff */
[----:B------:R-:W-:-:S05]  /*77f0*/  LEA.HI.X R17, R18, UR7, R17, 0x2, P0 ;  /* 0x0000000712117c11 */ /* 0x000fca00080f1411 */
[----:B------:R0:W-:Y:S04]  /*7800*/  STG.E desc[UR18][R16.64], R28 ;  /* 0x0000001c10007986 */ /* 0x0001e8000c101912 */
.L_x_431:
[----:B------:R-:W-:Y:S05]  /*7810*/  BSYNC.RECONVERGENT B2 ;  /* 0x0000000000027941 */ /* 0x000fea0003800200 */
.L_x_430:
[----:B------:R-:W-:Y:S01]  /*7820*/  LOP3.LUT P0, RZ, R31, 0x100, RZ, 0xc0, !PT ;  /* 0x000001001fff7812 */ /* 0x000fe2000780c0ff */
[----:B------:R-:W-:Y:S03]  /*7830*/  BSSY.RECONVERGENT B2, `(.L_x_433) ;  /* 0x000000e000027945 */ /* 0x000fe60003800200 */
[----:B------:R-:W-:-:S13]  /*7840*/  ISETP.GE.OR P0, PT, R15, R14, !P0 ;  /* 0x0000000e0f00720c */ /* 0x000fda0004706670 */
[----:B------:R-:W-:Y:S05]  /*7850*/  @P0 BRA `(.L_x_434) ;  /* 0x00000000002c0947 */ /* 0x000fea0003800000 */
[----:B------:R-:W-:Y:S01]  /*7860*/  UISETP.NE.AND UP0, UPT, UR10, URZ, UPT ;  /* 0x000000ff0a00728c */ /* 0x000fe2000bf05270 */
[----:B01234-:R-:W-:Y:S01]  /*7870*/  CS2R R16, SRZ ;  /* 0x0000000000107805 */ /* 0x01ffe2000001ff00 */
[----:B------:R-:W0:Y:S07]  /*7880*/  LDCU.64 UR6, c[0x0][0x390] ;  /* 0x00007200ff0677ac */ /* 0x000e2e0008000a00 */
[----:B------:R-:W-:Y:S05]  /*7890*/  BRA.U UP0, `(.L_x_435) ;  /* 0x0000000100087547 */ /* 0x000fea000b800000 */
[----:B------:R-:W1:Y:S02]  /*78a0*/  LDC.64 R16, c[0x0][0x3d8] ;  /* 0x0000f600ff107b82 */ /* 0x000e640000000a00 */
[----:B-1----:R-:W5:Y:S02]  /*78b0*/  LDG.E.64 R16, desc[UR18][R16.64] ;  /* 0x0000001210107981 */ /* 0x002f64000c1e1b00 */
.L_x_435:
[----:B-----5:R-:W-:-:S04]  /*78c0*/  IADD3 R18, P0, PT, R15, R16, RZ ;  /* 0x000000100f127210 */ /* 0x020fc80007f1e0ff */
[----:B------:R-:W-:Y:S02]  /*78d0*/  LEA.HI.X.SX32 R15, R15, R17, 0x1, P0 ;  /* 0x000000110f0f7211 */ /* 0x000fe400000f0eff */
[----:B0-----:R-:W-:-:S04]  /*78e0*/  LEA R16, P0, R18, UR6, 0x2 ;  /* 0x0000000612107c11 */ /* 0x001fc8000f8010ff */
[----:B------:R-:W-:-:S05]  /*78f0*/  LEA.HI.X R17, R18, UR7, R15, 0x2, P0 ;  /* 0x0000000712117c11 */ /* 0x000fca00080f140f */
[----:B------:R0:W-:Y:S04]  /*7900*/  STG.E desc[UR18][R16.64], R12 ;  /* 0x0000000c10007986 */ /* 0x0001e8000c101912 */
.L_x_434:
[----:B------:R-:W-:Y:S05]  /*7910*/  BSYNC.RECONVERGENT B2 ;  /* 0x0000000000027941 */ /* 0x000fea0003800200 */
.L_x_433:
        /* <DEDUP_REMOVED lines=10> */
.L_x_438:
[----:B-----5:R-:W-:-:S04]  /*79c0*/  IADD3 R12, P0, PT, R11, R16, RZ ;  /* 0x000000100b0c7210 */ /* 0x020fc80007f1e0ff */
[----:B------:R-:W-:Y:S02]  /*79d0*/  LEA.HI.X.SX32 R11, R11, R17, 0x1, P0 ;  /* 0x000000110b0b7211 */ /* 0x000fe400000f0eff */
[----:B0-----:R-:W-:-:S04]  /*79e0*/  LEA R16, P0, R12, UR6, 0x2 ;  /* 0x000000060c107c11 */ /* 0x001fc8000f8010ff */
[----:B------:R-:W-:-:S05]  /*79f0*/  LEA.HI.X R17, R12, UR7, R11, 0x2, P0 ;  /* 0x000000070c117c11 */ /* 0x000fca00080f140b */
[----:B------:R0:W-:Y:S04]  /*7a00*/  STG.E desc[UR18][R16.64], R10 ;  /* 0x0000000a10007986 */ /* 0x0001e8000c101912 */
.L_x_437:
[----:B------:R-:W-:Y:S05]  /*7a10*/  BSYNC.RECONVERGENT B2 ;  /* 0x0000000000027941 */ /* 0x000fea0003800200 */
.L_x_436:
[----:B------:R-:W-:Y:S01]  /*7a20*/  ISETP.GE.OR P1, PT, R9, R14, !P1 ;  /* 0x0000000e0900720c */ /* 0x000fe20004f26670 */
        /* <DEDUP_REMOVED lines=8> */
.L_x_441:
[----:B-----5:R-:W-:-:S04]  /*7ab0*/  IADD3 R12, P0, PT, R9, R10, RZ ;  /* 0x0000000a090c7210 */ /* 0x020fc80007f1e0ff */
[----:B------:R-:W-:Y:S02]  /*7ac0*/  LEA.HI.X.SX32 R9, R9, R11, 0x1, P0 ;  /* 0x0000000b09097211 */ /* 0x000fe400000f0eff */
[----:B0-----:R-:W-:-:S04]  /*7ad0*/  LEA R10, P0, R12, UR6, 0x2 ;  /* 0x000000060c0a7c11 */ /* 0x001fc8000f8010ff */
[----:B------:R-:W-:-:S05]  /*7ae0*/  LEA.HI.X R11, R12, UR7, R9, 0x2, P0 ;  /* 0x000000070c0b7c11 */ /* 0x000fca00080f1409 */
[----:B------:R0:W-:Y:S04]  /*7af0*/  STG.E desc[UR18][R10.64], R8 ;  /* 0x000000080a007986 */ /* 0x0001e8000c101912 */
.L_x_440:
[----:B------:R-:W-:Y:S05]  /*7b00*/  BSYNC.RECONVERGENT B2 ;  /* 0x0000000000027941 */ /* 0x000fea0003800200 */
.L_x_439:
        /* <DEDUP_REMOVED lines=9> */
.L_x_444:
[----:B-----5:R-:W-:-:S04]  /*7ba0*/  IADD3 R10, P0, PT, R13, R8, RZ ;  /* 0x000000080d0a7210 */ /* 0x020fc80007f1e0ff */
[----:B------:R-:W-:Y:S02]  /*7bb0*/  LEA.HI.X.SX32 R9, R13, R9, 0x1, P0 ;  /* 0x000000090d097211 */ /* 0x000fe400000f0eff */
[----:B0-----:R-:W-:-:S04]  /*7bc0*/  LEA R8, P0, R10, UR6, 0x2 ;  /* 0x000000060a087c11 */ /* 0x001fc8000f8010ff */
[----:B------:R-:W-:-:S05]  /*7bd0*/  LEA.HI.X R9, R10, UR7, R9, 0x2, P0 ;  /* 0x000000070a097c11 */ /* 0x000fca00080f1409 */
[----:B------:R0:W-:Y:S04]  /*7be0*/  STG.E desc[UR18][R8.64], R6 ;  /* 0x0000000608007986 */ /* 0x0001e8000c101912 */
.L_x_443:
[----:B------:R-:W-:Y:S05]  /*7bf0*/  BSYNC.RECONVERGENT B2 ;  /* 0x0000000000027941 */ /* 0x000fea0003800200 */
.L_x_442:
        /* <DEDUP_REMOVED lines=9> */
.L_x_447:
[----:B-----5:R-:W-:-:S04]  /*7c90*/  IADD3 R8, P0, PT, R7, R8, RZ ;  /* 0x0000000807087210 */ /* 0x020fc80007f1e0ff */
[----:B------:R-:W-:Y:S02]  /*7ca0*/  LEA.HI.X.SX32 R7, R7, R9, 0x1, P0 ;  /* 0x0000000907077211 */ /* 0x000fe400000f0eff */
[----:B0-----:R-:W-:-:S04]  /*7cb0*/  LEA R6, P0, R8, UR6, 0x2 ;  /* 0x0000000608067c11 */ /* 0x001fc8000f8010ff */
[----:B------:R-:W-:-:S05]  /*7cc0*/  LEA.HI.X R7, R8, UR7, R7, 0x2, P0 ;  /* 0x0000000708077c11 */ /* 0x000fca00080f1407 */
[----:B------:R0:W-:Y:S04]  /*7cd0*/  STG.E desc[UR18][R6.64], R4 ;  /* 0x0000000406007986 */ /* 0x0001e8000c101912 */
.L_x_446:
[----:B------:R-:W-:Y:S05]  /*7ce0*/  BSYNC.RECONVERGENT B2 ;  /* 0x0000000000027941 */ /* 0x000fea0003800200 */
.L_x_445:
        /* <DEDUP_REMOVED lines=9> */
.L_x_450:
[----:B-----5:R-:W-:-:S04]  /*7d80*/  IADD3 R6, P0, PT, R5, R6, RZ ;  /* 0x0000000605067210 */ /* 0x020fc80007f1e0ff */
[----:B------:R-:W-:Y:S02]  /*7d90*/  LEA.HI.X.SX32 R5, R5, R7, 0x1, P0 ;  /* 0x0000000705057211 */ /* 0x000fe400000f0eff */
[----:B0-----:R-:W-:-:S04]  /*7da0*/  LEA R4, P0, R6, UR6, 0x2 ;  /* 0x0000000606047c11 */ /* 0x001fc8000f8010ff */
[----:B------:R-:W-:-:S05]  /*7db0*/  LEA.HI.X R5, R6, UR7, R5, 0x2, P0 ;  /* 0x0000000706057c11 */ /* 0x000fca00080f1405 */
[----:B------:R0:W-:Y:S04]  /*7dc0*/  STG.E desc[UR18][R4.64], R2 ;  /* 0x0000000204007986 */ /* 0x0001e8000c101912 */
.L_x_449:
[----:B------:R-:W-:Y:S05]  /*7dd0*/  BSYNC.RECONVERGENT B2 ;  /* 0x0000000000027941 */ /* 0x000fea0003800200 */
.L_x_448:
[----:B------:R-:W-:-:S13]  /*7de0*/  ISETP.GE.OR P5, PT, R3, R14, !P5 ;  /* 0x0000000e0300720c */ /* 0x000fda0006fa6670 */
[----:B------:R-:W-:Y:S05]  /*7df0*/  @P5 BRA `(.L_x_451) ;  /* 0x0000000800905947 */ /* 0x000fea0003800000 */
[----:B------:R-:W-:Y:S01]  /*7e00*/  UISETP.NE.AND UP0, UPT, UR10, URZ, UPT ;  /* 0x000000ff0a00728c */ /* 0x000fe2000bf05270 */
[----:B0-----:R-:W-:Y:S01]  /*7e10*/  CS2R R4, SRZ ;  /* 0x0000000000047805 */ /* 0x001fe2000001ff00 */
[----:B------:R-:W0:Y:S07]  /*7e20*/  LDCU.64 UR6, c[0x0][0x390] ;  /* 0x00007200ff0677ac */ /* 0x000e2e0008000a00 */
[----:B------:R-:W-:Y:S05]  /*7e30*/  BRA.U UP0, `(.L_x_452) ;  /* 0x0000000100087547 */ /* 0x000fea000b800000 */
[----:B------:R-:W1:Y:S02]  /*7e40*/  LDC.64 R4, c[0x0][0x3d8] ;  /* 0x0000f600ff047b82 */ /* 0x000e640000000a00 */
[----:B-1----:R-:W5:Y:S02]  /*7e50*/  LDG.E.64 R4, desc[UR18][R4.64] ;  /* 0x0000001204047981 */ /* 0x002f64000c1e1b00 */
.L_x_452:
[----:B-----5:R-:W-:-:S04]  /*7e60*/  IADD3 R4, P0, PT, R3, R4, RZ ;  /* 0x0000000403047210 */ /* 0x020fc80007f1e0ff */
[----:B------:R-:W-:Y:S02]  /*7e70*/  LEA.HI.X.SX32 R3, R3, R5, 0x1, P0 ;  /* 0x0000000503037211 */ /* 0x000fe400000f0eff */
[----:B0-----:R-:W-:-:S04]  /*7e80*/  LEA R2, P0, R4, UR6, 0x2 ;  /* 0x0000000604027c11 */ /* 0x001fc8000f8010ff */
[----:B------:R-:W-:-:S05]  /*7e90*/  LEA.HI.X R3, R4, UR7, R3, 0x2, P0 ;  /* 0x0000000704037c11 */ /* 0x000fca00080f1403 */
[----:B------:R0:W-:Y:S01]  /*7ea0*/  STG.E desc[UR18][R2.64], R0 ;  /* 0x0000000002007986 */ /* 0x0001e2000c101912 */
[----:B------:R-:W-:Y:S05]  /*7eb0*/  BRA `(.L_x_451) ;  /* 0x0000000800607947 */ /* 0x000fea0003800000 */
.L_x_408:
[----:B------:R-:W-:Y:S01]  /*7ec0*/  P2R R50, PR, RZ, 0x2 ;  /* 0x00000002ff327803 */ /* 0x000fe20000000000 */
[----:B------:R-:W-:Y:S01]  /*7ed0*/  BAR.SYNC.DEFER_BLOCKING 0x0 ;  /* 0x0000000000007b1d */ /* 0x000fe20000010000 */
[----:B------:R-:W-:Y:S02]  /*7ee0*/  LOP3.LUT P1, RZ, R31, 0x8, RZ, 0xc0, !PT ;  /* 0x000000081fff7812 */ /* 0x000fe4000782c0ff */
[----:B------:R-:W-:Y:S02]  /*7ef0*/  @P0 LEA R40, R49, UR5, 0x2 ;  /* 0x0000000531280c11 */ /* 0x000fe4000f8e10ff */
[----:B------:R-:W-:Y:S01]  /*7f00*/  P2R R52, PR, RZ, 0x2 ;  /* 0x00000002ff347803 */ /* 0x000fe20000000000 */
[----:B------:R-:W0:Y:S01]  /*7f10*/  LDCU.64 UR12, c[0x0][0x390] ;  /* 0x00007200ff0c77ac */ /* 0x000e220008000a00 */
[----:B------:R-:W-:Y:S02]  /*7f20*/  LOP3.LUT P1, RZ, R31, 0x4, RZ, 0xc0, !PT ;  /* 0x000000041fff7812 */ /* 0x000fe4000782c0ff */
[----:B------:R-:W-:-:S02]  /*7f30*/  P2R R48, PR, RZ, 0x4 ;  /* 0x00000004ff307803 */ /* 0x000fc40000000000 */
[----:B------:R-:W-:Y:S02]  /*7f40*/  P2R R53, PR, RZ, 0x2 ;  /* 0x00000002ff357803 */ /* 0x000fe40000000000 */
[C---:B------:R-:W-:Y:S02]  /*7f50*/  LOP3.LUT P1, RZ, R31.reuse, 0x2, RZ, 0xc0, !PT ;  /* 0x000000021fff7812 */ /* 0x040fe4000782c0ff */
[C---:B------:R-:W-:Y:S02]  /*7f60*/  LOP3.LUT P2, RZ, R31.reuse, 0x10, RZ, 0xc0, !PT ;  /* 0x000000101fff7812 */ /* 0x040fe4000784c0ff */
[----:B------:R-:W-:Y:S02]  /*7f70*/  P2R R46, PR, RZ, 0x8 ;  /* 0x00000008ff2e7803 */ /* 0x000fe40000000000 */
[----:B------:R-:W-:Y:S02]  /*7f80*/  LOP3.LUT P3, RZ, R31, 0x20, RZ, 0xc0, !PT ;  /* 0x000000201fff7812 */ /* 0x000fe4000786c0ff */
[----:B------:R-:W-:-:S02]  /*7f90*/  P2R R44, PR, RZ, 0x10 ;  /* 0x00000010ff2c7803 */ /* 0x000fc40000000000 */
[----:B------:R-:W-:Y:S01]  /*7fa0*/  LOP3.LUT P4, RZ, R31, 0x40, RZ, 0xc0, !PT ;  /* 0x000000401fff7812 */ /* 0x000fe2000788c0ff */
[----:B------:R1:W-:Y:S01]  /*7fb0*/  @P0 STS [R40], R47 ;  /* 0x0000002f28000388 */ /* 0x0003e20000000800 */
[----:B------:R-:W-:Y:S02]  /*7fc0*/  P2R R42, PR, RZ, 0x20 ;  /* 0x00000020ff2a7803 */ /* 0x000fe40000000000 */
[----:B------:R-:W-:Y:S02]  /*7fd0*/  @P1 LEA R45, R45, UR5, 0x2 ;  /* 0x000000052d2d1c11 */ /* 0x000fe4000f8e10ff */
[C---:B------:R-:W-:Y:S02]  /*7fe0*/  LOP3.LUT P5, RZ, R31.reuse, 0x80, RZ, 0xc0, !PT ;  /* 0x000000801fff7812 */ /* 0x040fe400078ac0ff */
[----:B------:R-:W-:Y:S01]  /*7ff0*/  LOP3.LUT P0, RZ, R31, 0x100, RZ, 0xc0, !PT ;  /* 0x000001001fff7812 */ /* 0x000fe2000780c0ff */
[----:B------:R1:W-:Y:S01]  /*8000*/  @P1 STS [R45], R43 ;  /* 0x0000002b2d001388 */ /* 0x0003e20000000800 */
[----:B------:R-:W-:-:S02]  /*8010*/  ISETP.NE.AND P1, PT, R53, RZ, PT ;  /* 0x000000ff3500720c */ /* 0x000fc40003f25270 */
[----:B------:R-:W-:Y:S02]  /*8020*/  @P2 LEA R37, R37, UR5, 0x2 ;  /* 0x0000000525252c11 */ /* 0x000fe4000f8e10ff */
[----:B------:R-:W-:Y:S02]  /*8030*/  @P3 LEA R35, R35, UR5, 0x2 ;  /* 0x0000000523233c11 */ /* 0x000fe4000f8e10ff */
[----:B------:R-:W-:Y:S02]  /*8040*/  @P4 LEA R33, R33, UR5, 0x2 ;  /* 0x0000000521214c11 */ /* 0x000fe4000f8e10ff */
[----:B------:R-:W-:Y:S02]  /*8050*/  LOP3.LUT P6, RZ, R31, 0x1, RZ, 0xc0, !PT ;  /* 0x000000011fff7812 */ /* 0x000fe400078cc0ff */
[----:B------:R-:W-:Y:S02]  /*8060*/  @P5 LEA R29, R29, UR5, 0x2 ;  /* 0x000000051d1d5c11 */ /* 0x000fe4000f8e10ff */
[----:B------:R-:W-:-:S02]  /*8070*/  @P0 LEA R15, R15, UR5, 0x2 ;  /* 0x000000050f0f0c11 */ /* 0x000fc4000f8e10ff */
[----:B------:R-:W-:-:S05]  /*8080*/  @P1 LEA R41, R41, UR5, 0x2 ;  /* 0x0000000529291c11 */ /* 0x000fca000f8e10ff */
[----:B------:R1:W-:Y:S01]  /*8090*/  @P1 STS [R41], R38 ;  /* 0x0000002629001388 */ /* 0x0003e20000000800 */
[----:B------:R-:W-:Y:S02]  /*80a0*/  ISETP.NE.AND P1, PT, R52, RZ, PT ;  /* 0x000000ff3400720c */ /* 0x000fe40003f25270 */
[----:B------:R-:W-:-:S11]  /*80b0*/  @P6 LEA R11, R11, UR5, 0x2 ;  /* 0x000000050b0b6c11 */ /* 0x000fd6000f8e10ff */
[----:B------:R-:W-:-:S05]  /*80c0*/  @P1 LEA R39, R39, UR5, 0x2 ;  /* 0x0000000527271c11 */ /* 0x000fca000f8e10ff */
[----:B------:R1:W-:Y:S01]  /*80d0*/  @P1 STS [R39], R36 ;  /* 0x0000002427001388 */ /* 0x0003e20000000800 */
[----:B------:R-:W-:-:S03]  /*80e0*/  ISETP.NE.AND P1, PT, R50, RZ, PT ;  /* 0x000000ff3200720c */ /* 0x000fc60003f25270 */
[----:B------:R1:W-:Y:S01]  /*80f0*/  @P2 STS [R37], R34 ;  /* 0x0000002225002388 */ /* 0x0003e20000000800 */
[----:B------:R-:W-:-:S03]  /*8100*/  ISETP.NE.AND P2, PT, R48, RZ, PT ;  /* 0x000000ff3000720c */ /* 0x000fc60003f45270 */
[----:B------:R1:W-:Y:S01]  /*8110*/  @P3 STS [R35], R32 ;  /* 0x0000002023003388 */ /* 0x0003e20000000800 */
[----:B------:R-:W-:-:S03]  /*8120*/  ISETP.NE.AND P3, PT, R46, RZ, PT ;  /* 0x000000ff2e00720c */ /* 0x000fc60003f65270 */
[----:B------:R1:W-:Y:S01]  /*8130*/  @P4 STS [R33], R30 ;  /* 0x0000001e21004388 */ /* 0x0003e20000000800 */
[----:B------:R-:W-:Y:S02]  /*8140*/  ISETP.NE.AND P4, PT, R44, RZ, PT ;  /* 0x000000ff2c00720c */ /* 0x000fe40003f85270 */
[----:B------:R-:W-:Y:S01]  /*8150*/  @P1 LEA R9, R9, UR5, 0x2 ;  /* 0x0000000509091c11 */ /* 0x000fe2000f8e10ff */
[----:B------:R1:W-:Y:S01]  /*8160*/  @P5 STS [R29], R28 ;  /* 0x0000001c1d005388 */ /* 0x0003e20000000800 */
[----:B------:R-:W-:Y:S02]  /*8170*/  ISETP.NE.AND P5, PT, R42, RZ, PT ;  /* 0x000000ff2a00720c */ /* 0x000fe40003fa5270 */
[----:B------:R-:W-:Y:S01]  /*8180*/  @P2 LEA R13, R13, UR5, 0x2 ;  /* 0x000000050d0d2c11 */ /* 0x000fe2000f8e10ff */
[----:B------:R1:W-:Y:S01]  /*8190*/  @P0 STS [R15], R12 ;  /* 0x0000000c0f000388 */ /* 0x0003e20000000800 */
[----:B------:R-:W-:Y:S02]  /*81a0*/  ISETP.GE.U32.AND P0, PT, R51, R14, PT ;  /* 0x0000000e3300720c */ /* 0x000fe40003f06070 */
[----:B------:R-:W-:Y:S01]  /*81b0*/  @P3 LEA R7, R7, UR5, 0x2 ;  /* 0x0000000507073c11 */ /* 0x000fe2000f8e10ff */
[----:B------:R1:W-:Y:S02]  /*81c0*/  @P6 STS [R11], R10 ;  /* 0x0000000a0b006388 */ /* 0x0003e40000000800 */
[----:B------:R-:W-:-:S02]  /*81d0*/  @P4 LEA R5, R5, UR5, 0x2 ;  /* 0x0000000505054c11 */ /* 0x000fc4000f8e10ff */
[----:B------:R1:W-:Y:S02]  /*81e0*/  @P1 STS [R9], R8 ;  /* 0x0000000809001388 */ /* 0x0003e40000000800 */
[----:B------:R-:W-:Y:S02]  /*81f0*/  @P5 LEA R3, R3, UR5, 0x2 ;  /* 0x0000000503035c11 */ /* 0x000fe4000f8e10ff */
[----:B------:R1:W-:Y:S04]  /*8200*/  @P2 STS [R13], R6 ;  /* 0x000000060d002388 */ /* 0x0003e80000000800 */
[----:B------:R1:W-:Y:S04]  /*8210*/  @P3 STS [R7], R4 ;  /* 0x0000000407003388 */ /* 0x0003e80000000800 */
[----:B------:R1:W-:Y:S04]  /*8220*/  @P4 STS [R5], R2 ;  /* 0x0000000205004388 */ /* 0x0003e80000000800 */
[----:B------:R1:W-:Y:S01]  /*8230*/  @P5 STS [R3], R0 ;  /* 0x0000000003005388 */ /* 0x0003e20000000800 */
[----:B------:R-:W-:Y:S06]  /*8240*/  BAR.SYNC.DEFER_BLOCKING 0x0 ;  /* 0x0000000000007b1d */ /* 0x000fec0000010000 */
[----:B0-----:R-:W-:Y:S05]  /*8250*/  @P0 BRA `(.L_x_451) ;  /* 0x0000000400780947 */ /* 0x001fea0003800000 */
[----:B------:R-:W-:Y:S01]  /*8260*/  IADD3 R25, PT, PT, R27, R25, R26 ;  /* 0x000000191b197210 */ /* 0x000fe20007ffe01a */
[----:B------:R-:W-:Y:S03]  /*8270*/  BSSY.RECONVERGENT B2, `(.L_x_453) ;  /* 0x0000023000027945 */ /* 0x000fe60003800200 */
[----:B------:R-:W-:-:S04]  /*8280*/  IADD3 R25, PT, PT, R21, R25, R20 ;  /* 0x0000001915197210 */ /* 0x000fc80007ffe014 */
[----:B------:R-:W-:-:S04]  /*8290*/  IADD3 R25, PT, PT, R23, R25, R22 ;  /* 0x0000001917197210 */ /* 0x000fc80007ffe016 */
[----:B------:R-:W-:-:S04]  /*82a0*/  IADD3 R25, PT, PT, R17, R25, R16 ;  /* 0x0000001911197210 */ /* 0x000fc80007ffe010 */
[----:B------:R-:W-:-:S04]  /*82b0*/  IADD3 R25, PT, PT, R19, R25, R18 ;  /* 0x0000001913197210 */ /* 0x000fc80007ffe012 */
[----:B------:R-:W-:-:S04]  /*82c0*/  IADD3 R24, PT, PT, R25, UR9, R24 ;  /* 0x0000000919187c10 */ /* 0x000fc8000fffe018 */
[----:B------:R-:W-:-:S05]  /*82d0*/  IADD3 R24, PT, PT, R24, -0x1681, -R51 ;  /* 0xffffe97f18187810 */ /* 0x000fca0007ffe833 */
[----:B-1----:R-:W-:-:S05]  /*82e0*/  IMAD.HI.U32 R0, R24, -0x55555555, RZ ;  /* 0xaaaaaaab18007827 */ /* 0x002fca00078e00ff */
[----:B------:R-:W-:-:S04]  /*82f0*/  SHF.R.U32.HI R0, RZ, 0x8, R0 ;  /* 0x00000008ff007819 */ /* 0x000fc80000011600 */
[----:B------:R-:W-:-:S04]  /*8300*/  LOP3.LUT R2, R0, 0x3, RZ, 0xc0, !PT ;  /* 0x0000000300027812 */ /* 0x000fc800078ec0ff */
[----:B------:R-:W-:-:S13]  /*8310*/  ISETP.NE.AND P0, PT, R2, 0x3, PT ;  /* 0x000000030200780c */ /* 0x000fda0003f05270 */
[----:B------:R-:W-:Y:S05]  /*8320*/  @!P0 BRA `(.L_x_454) ;  /* 0x00000000005c8947 */ /* 0x000fea0003800000 */
[----:B------:R-:W-:Y:S01]  /*8330*/  VIADD R0, R0, 0x1 ;  /* 0x0000000100007836 */ /* 0x000fe20000000000 */
[----:B------:R-:W-:Y:S01]  /*8340*/  BSSY.RECONVERGENT B3, `(.L_x_454) ;  /* 0x0000015000037945 */ /* 0x000fe20003800200 */
[----:B------:R-:W-:Y:S01]  /*8350*/  LEA R6, R51, UR5, 0x2 ;  /* 0x0000000533067c11 */ /* 0x000fe2000f8e10ff */
[----:B------:R-:W-:Y:S02]  /*8360*/  IMAD.MOV.U32 R9, RZ, RZ, RZ ;  /* 0x000000ffff097224 */ /* 0x000fe400078e00ff */
[----:B------:R-:W-:-:S05]  /*8370*/  LOP3.LUT R0, R0, 0x3, RZ, 0xc0, !PT ;  /* 0x0000000300007812 */ /* 0x000fca00078ec0ff */
[----:B------:R-:W-:-:S07]  /*8380*/  IMAD.MOV R0, RZ, RZ, -R0 ;  /* 0x000000ffff007224 */ /* 0x000fce00078e0a00 */
.L_x_455:
        /* <DEDUP_REMOVED lines=17> */
.L_x_454:
[----:B------:R-:W-:Y:S05]  /*84a0*/  BSYNC.RECONVERGENT B2 ;  /* 0x0000000000027941 */ /* 0x000fea0003800200 */
.L_x_453:
        /* <DEDUP_REMOVED lines=8> */
[----:B0-----:R-:W0:Y:S01]  /*8530*/  LDC.64 R2, c[0x0][0x390] ;  /* 0x0000e400ff027b82 */ /* 0x001e220000000a00 */
[----:B------:R-:W-:Y:S01]  /*8540*/  PLOP3.LUT P1, PT, PT, PT, UP0, 0x80, 0x8 ;  /* 0x000000000008781c */ /* 0x000fe20003f2f008 */
[----:B-1----:R-:W-:-:S06]  /*8550*/  ULEA UR4, UR6, UR4, 0x18 ;  /* 0x0000000406047291 */ /* 0x002fcc000f8ec0ff */
[C---:B------:R-:W-:Y:S01]  /*8560*/  LEA R0, R51.reuse, UR4, 0x2 ;  /* 0x0000000433007c11 */ /* 0x040fe2000f8e10ff */
[----:B0-----:R-:W-:-:S04]  /*8570*/  IMAD.WIDE.U32 R2, R51, 0x4, R2 ;  /* 0x0000000433027825 */ /* 0x001fc800078e0002 */
[----:B------:R-:W-:-:S07]  /*8580*/  VIADD R0, R0, 0xc00 ;  /* 0x00000c0000007836 */ /* 0x000fce0000000000 */
.L_x_456:
[----:B------:R-:W0:Y:S01]  /*8590*/  @!P1 LDC.64 R8, c[0x0][0x3d8] ;  /* 0x0000f600ff089b82 */ /* 0x000e220000000a00 */
[----:B-1----:R-:W-:Y:S01]  /*85a0*/  CS2R R4, SRZ ;  /* 0x0000000000047805 */ /* 0x002fe2000001ff00 */
[----:B------:R-:W1:Y:S04]  /*85b0*/  LDS R19, [R0+-0xc00] ;  /* 0xfff4000000137984 */ /* 0x000e680000000800 */
[----:B------:R-:W2:Y:S04]  /*85c0*/  LDS R21, [R0+-0x600] ;  /* 0xfffa000000157984 */ /* 0x000ea80000000800 */
[----:B0-----:R-:W3:Y:S01]  /*85d0*/  @!P1 LDG.E.64 R4, desc[UR18][R8.64] ;  /* 0x0000001208049981 */ /* 0x001ee2000c1e1b00 */
[----:B------:R-:W-:-:S13]  /*85e0*/  PLOP3.LUT P1, PT, P0, PT, PT, 0x80, 0x8 ;  /* 0x000000000008781c */ /* 0x000fda000072f070 */
        /* <DEDUP_REMOVED lines=37> */
.L_x_451:
[----:B------:R-:W-:Y:S05]  /*8840*/  BSYNC.RECONVERGENT B0 ;  /* 0x0000000000007941 */ /* 0x000fea0003800200 */
.L_x_407:
[----:B------:R-:W-:Y:S05]  /*8850*/  BRA `(.L_x_457) ;  /* 0x0000003400d07947 */ /* 0x000fea0003800000 */
.L_x_406:
[----:B------:R-:W0:Y:S01]  /*8860*/  S2R R32, SR_TID.X ;  /* 0x0000000000207919 */ /* 0x000e220000002100 */
[----:B------:R-:W1:Y:S01]  /*8870*/  LDC.64 R2, c[0x0][0x3d0] ;  /* 0x0000f400ff027b82 */ /* 0x000e620000000a00 */
[----:B------:R-:W2:Y:S01]  /*8880*/  LDCU.U8 UR5, c[0x0][0x3c0] ;  /* 0x00007800ff0577ac */ /* 0x000ea20008000000 */
[----:B------:R-:W3:Y:S01]  /*8890*/  LDCU.64 UR6, c[0x0][0x380] ;  /* 0x00007000ff0677ac */ /* 0x000ee20008000a00 */
[----:B--2---:R-:W-:Y:S01]  /*88a0*/  ISETP.NE.AND P1, PT, RZ, UR5, PT ;  /* 0x00000005ff007c0c */ /* 0x004fe2000bf25270 */
[----:B------:R-:W-:-:S03]  /*88b0*/  USHF.R.S32.HI UR5, URZ, 0x1f, UR8 ;  /* 0x0000001fff057899 */ /* 0x000fc60008011408 */
        /* <DEDUP_REMOVED lines=8> */
[C---:B------:R-:W-:Y:S01]  /*8940*/  VIADD R21, R19.reuse, 0xa0 ;  /* 0x000000a013157836 */ /* 0x040fe20000000000 */
[----:B------:R-:W-:Y:S01]  /*8950*/  ISETP.GE.AND P0, PT, R16, UR4, PT ;  /* 0x0000000410007c0c */ /* 0x000fe2000bf06270 */
[C---:B------:R-:W-:Y:S01]  /*8960*/  VIADD R22, R19.reuse, 0xc0 ;  /* 0x000000c013167836 */ /* 0x040fe20000000000 */
[C---:B------:R-:W-:Y:S02]  /*8970*/  IADD3 R16, P2, P3, R19.reuse, UR8, R2 ;  /* 0x0000000813107c10 */ /* 0x040fe4000fb5e002 */
[----:B------:R-:W-:Y:S01]  /*8980*/  ISETP.GE.AND P4, PT, R20, UR4, PT ;  /* 0x0000000414007c0c */ /* 0x000fe2000bf86270 */
[----:B------:R-:W-:Y:S01]  /*8990*/  VIADD R20, R19, 0x60 ;  /* 0x0000006013147836 */ /* 0x000fe20000000000 */
[----:B------:R-:W-:-:S02]  /*89a0*/  IADD3.X R3, PT, PT, RZ, UR5, R3, P2, P3 ;  /* 0x00000005ff037c10 */ /* 0x000fc400097e6403 */
[----:B---3--:R-:W-:Y:S02]  /*89b0*/  LEA R2, P2, R16, UR6, 0x2 ;  /* 0x0000000610027c11 */ /* 0x008fe4000f8410ff */
[----:B------:R-:W-:Y:S01]  /*89c0*/  ISETP.GE.AND P6, PT, R20, UR4, PT ;  /* 0x0000000414007c0c */ /* 0x000fe2000bfc6270 */
[C---:B------:R-:W-:Y:S01]  /*89d0*/  VIADD R20, R19.reuse, 0x80 ;  /* 0x0000008013147836 */ /* 0x040fe20000000000 */
[----:B------:R-:W-:Y:S01]  /*89e0*/  LEA.HI.X R3, R16, UR7, R3, 0x2, P2 ;  /* 0x0000000710037c11 */ /* 0x000fe200090f1403 */
[----:B------:R-:W-:Y:S01]  /*89f0*/  VIADD R16, R19, 0xe0 ;  /* 0x000000e013107836 */ /* 0x000fe20000000000 */
[----:B------:R-:W-:Y:S02]  /*8a00*/  ISETP.GE.AND P3, PT, R21, UR4, PT ;  /* 0x0000000415007c0c */ /* 0x000fe4000bf66270 */
[----:B------:R-:W-:Y:S01]  /*8a10*/  ISETP.GE.AND P5, PT, R20, UR4, PT ;  /* 0x0000000414007c0c */ /* 0x000fe2000bfa6270 */
[----:B------:R-:W2:Y:S01]  /*8a20*/  @!P1 LDG.E R0, desc[UR18][R2.64] ;  /* 0x0000001202009981 */ /* 0x000ea2000c1e1900 */
[----:B------:R-:W-:Y:S01]  /*8a30*/  ISETP.GE.AND P1, PT, R16, UR4, PT ;  /* 0x0000000410007c0c */ /* 0x000fe2000bf26270 */
[C---:B------:R-:W-:Y:S01]  /*8a40*/  VIADD R20, R19.reuse, 0x100 ;  /* 0x0000010013147836 */ /* 0x040fe20000000000 */
[----:B------:R-:W-:Y:S01]  /*8a50*/  ISETP.GE.AND P2, PT, R22, UR4, PT ;  /* 0x0000000416007c0c */ /* 0x000fe2000bf46270 */
[----:B------:R-:W-:Y:S01]  /*8a60*/  VIADD R16, R19, 0x120 ;  /* 0x0000012013107836 */ /* 0x000fe20000000000 */
[----:B------:R-:W3:Y:S02]  /*8a70*/  @!P0 LDG.E R4, desc[UR18][R2.64+0x80] ;  /* 0x0000801202048981 */ /* 0x000ee4000c1e1900 */
[----:B------:R-:W-:-:S02]  /*8a80*/  ISETP.GE.AND P0, PT, R20, UR4, PT ;  /* 0x0000000414007c0c */ /* 0x000fc4000bf06270 */
[----:B------:R-:W4:Y:S01]  /*8a90*/  @!P4 LDG.E R5, desc[UR18][R2.64+0x100] ;  /* 0x000100120205c981 */ /* 0x000f22000c1e1900 */
[----:B------:R-:W-:Y:S01]  /*8aa0*/  ISETP.GE.AND P4, PT, R16, UR4, PT ;  /* 0x0000000410007c0c */ /* 0x000fe2000bf86270 */
[C---:B------:R-:W-:Y:S02]  /*8ab0*/  VIADD R20, R19.reuse, 0x140 ;  /* 0x0000014013147836 */ /* 0x040fe40000000000 */
[C---:B------:R-:W-:Y:S01]  /*8ac0*/  VIADD R16, R19.reuse, 0x160 ;  /* 0x0000016013107836 */ /* 0x040fe20000000000 */
[----:B------:R-:W5:Y:S02]  /*8ad0*/  @!P6 LDG.E R6, desc[UR18][R2.64+0x180] ;  /* 0x000180120206e981 */ /* 0x000f64000c1e1900 */
[----:B------:R-:W-:Y:S02]  /*8ae0*/  ISETP.GE.AND P6, PT, R20, UR4, PT ;  /* 0x0000000414007c0c */ /* 0x000fe4000bfc6270 */
[----:B------:R-:W5:Y:S01]  /*8af0*/  @!P5 LDG.E R7, desc[UR18][R2.64+0x200] ;  /* 0x000200120207d981 */ /* 0x000f62000c1e1900 */
[----:B------:R-:W-:Y:S01]  /*8b00*/  ISETP.GE.AND P5, PT, R16, UR4, PT ;  /* 0x0000000410007c0c */ /* 0x000fe2000bfa6270 */
[----:B------:R-:W-:-:S02]  /*8b10*/  VIADD R20, R19, 0x180 ;  /* 0x0000018013147836 */ /* 0x000fc40000000000 */
[C---:B------:R-:W-:Y:S01]  /*8b20*/  VIADD R16, R19.reuse, 0x1a0 ;  /* 0x000001a013107836 */ /* 0x040fe20000000000 */
[----:B------:R-:W5:Y:S01]  /*8b30*/  @!P3 LDG.E R8, desc[UR18][R2.64+0x280] ;  /* 0x000280120208b981 */ /* 0x000f62000c1e1900 */
[----:B------:R-:W-:Y:S01]  /*8b40*/  VIADD R19, R19, 0x1c0 ;  /* 0x000001c013137836 */ /* 0x000fe20000000000 */
[----:B------:R-:W-:Y:S02]  /*8b50*/  ISETP.GE.AND P3, PT, R20, UR4, PT ;  /* 0x0000000414007c0c */ /* 0x000fe4000bf66270 */
        /* <DEDUP_REMOVED lines=18> */
[----:B------:R-:W-:-:S05]  /*8c80*/  LEA R19, R19, UR5, 0x2 ;  /* 0x0000000513137c11 */ /* 0x000fca000f8e10ff */
[----:B------:R-:W-:Y:S01]  /*8c90*/  IMAD R2, R33, 0x38, R19 ;  /* 0x0000003821027824 */ /* 0x000fe200078e0213 */
[----:B0-----:R-:W-:-:S04]  /*8ca0*/  UIADD3 UR6, UPT, UPT, -UR6, URZ, URZ ;  /* 0x000000ff06067290 */ /* 0x001fc8000fffe1ff */
[----:B------:R-:W-:Y:S01]  /*8cb0*/  ULEA UR6, UR6, 0x20, 0x3 ;  /* 0x0000002006067891 */ /* 0x000fe2000f8e18ff */
[----:B------:R-:W-:Y:S01]  /*8cc0*/  LOP3.LUT R31, R31, 0xfffffffb, RZ, 0xc0, !PT ;  /* 0xfffffffb1f1f7812 */ /* 0x000fe200078ec0ff */
[----:B------:R-:W-:Y:S01]  /*8cd0*/  IMAD.MOV.U32 R20, RZ, RZ, 0x2 ;  /* 0x00000002ff147424 */ /* 0x000fe200078e00ff */
[----:B--2---:R0:W-:Y:S04]  /*8ce0*/  STS [R19], R0 ;  /* 0x0000000013007388 */ /* 0x0041e80000000800 */
        /* <DEDUP_REMOVED lines=21> */
[----:B------:R-:W5:Y:S01]  /*8e40*/  LDS R22, [R2+0x18] ;  /* 0x0000180002167984 */ /* 0x000f620000000800 */
[----:B0-----:R-:W-:-:S03]  /*8e50*/  IMAD R0, R32, 0xf, RZ ;  /* 0x0000000f20007824 */ /* 0x001fc600078e02ff */
[----:B------:R-:W0:Y:S04]  /*8e60*/  LDS R21, [R2+0x1c] ;  /* 0x00001c0002157984 */ /* 0x000e280000000800 */
[----:B------:R-:W0:Y:S04]  /*8e70*/  LDS R19, [R2+0x20] ;  /* 0x0000200002137984 */ /* 0x000e280000000800 */
[----:B------:R-:W0:Y:S01]  /*8e80*/  LDS R18, [R2+0x24] ;  /* 0x0000240002127984 */ /* 0x000e220000000800 */
[----:B-1----:R-:W-:-:S03]  /*8e90*/  SHF.R.U32.HI R3, RZ, UR6, R30 ;  /* 0x00000006ff037c19 */ /* 0x002fc6000801161e */
[----:B------:R-:W1:Y:S01]  /*8ea0*/  LDS R11, [R2+0x28] ;  /* 0x00002800020b7984 */ /* 0x000e620000000800 */
[----:B--2---:R-:W-:-:S03]  /*8eb0*/  SHF.R.U32.HI R4, RZ, UR6, R29 ;  /* 0x00000006ff047c19 */ /* 0x004fc6000801161d */
[----:B------:R-:W2:Y:S01]  /*8ec0*/  LDS R9, [R2+0x2c] ;  /* 0x00002c0002097984 */ /* 0x000ea20000000800 */
[----:B------:R-:W-:Y:S02]  /*8ed0*/  LOP3.LUT R3, R3, 0xff, RZ, 0xc0, !PT ;  /* 0x000000ff03037812 */ /* 0x000fe400078ec0ff */
[----:B------:R-:W-:Y:S01]  /*8ee0*/  LOP3.LUT R4, R4, 0xff, RZ, 0xc0, !PT ;  /* 0x000000ff04047812 */ /* 0x000fe200078ec0ff */
[----:B------:R-:W2:Y:S01]  /*8ef0*/  LDS R7, [R2+0x30] ;  /* 0x0000300002077984 */ /* 0x000ea20000000800 */
[----:B------:R-:W-:Y:S01]  /*8f00*/  ISETP.NE.AND P1, PT, R3, UR7, PT ;  /* 0x0000000703007c0c */ /* 0x000fe2000bf25270 */
[----:B------:R-:W-:Y:S01]  /*8f10*/  VIADD R3, R0, 0x1 ;  /* 0x0000000100037836 */ /* 0x000fe20000000000 */
[----:B---3--:R-:W-:Y:S02]  /*8f20*/  SHF.R.U32.HI R5, RZ, UR6, R28 ;  /* 0x00000006ff057c19 */ /* 0x008fe4000801161c */
[----:B------:R-:W-:Y:S02]  /*8f30*/  ISETP.NE.AND P0, PT, R4, UR7, PT ;  /* 0x0000000704007c0c */ /* 0x000fe4000bf05270 */
[----:B------:R-:W-:-:S02]  /*8f40*/  LOP3.LUT R5, R5, 0xff, RZ, 0xc0, !PT ;  /* 0x000000ff05057812 */ /* 0x000fc400078ec0ff */
[----:B------:R-:W-:Y:S02]  /*8f50*/  ISETP.GE.OR P6, PT, R3, UR4, !P0 ;  /* 0x0000000403007c0c */ /* 0x000fe4000c7c6670 */
[----:B----4-:R-:W-:Y:S01]  /*8f60*/  SHF.R.U32.HI R4, RZ, UR6, R25 ;  /* 0x00000006ff047c19 */ /* 0x010fe20008011619 */
[C---:B------:R-:W-:Y:S01]  /*8f70*/  VIADD R3, R0.reuse, 0x2 ;  /* 0x0000000200037836 */ /* 0x040fe20000000000 */
[----:B------:R-:W-:Y:S02]  /*8f80*/  ISETP.GE.OR P1, PT, R0, UR4, !P1 ;  /* 0x0000000400007c0c */ /* 0x000fe4000cf26670 */
[----:B------:R-:W-:Y:S02]  /*8f90*/  ISETP.NE.AND P0, PT, R5, UR7, PT ;  /* 0x0000000705007c0c */ /* 0x000fe4000bf05270 */
[----:B------:R-:W-:Y:S02]  /*8fa0*/  LOP3.LUT R4, R4, 0xff, RZ, 0xc0, !PT ;  /* 0x000000ff04047812 */ /* 0x000fe400078ec0ff */
[----:B------:R-:W-:-:S02]  /*8fb0*/  ISETP.GE.OR P4, PT, R3, UR4, !P0 ;  /* 0x0000000403007c0c */ /* 0x000fc4000c786670 */
[----:B------:R-:W-:Y:S01]  /*8fc0*/  ISETP.NE.AND P2, PT, R4, UR7, PT ;  /* 0x0000000704007c0c */ /* 0x000fe2000bf45270 */
[----:B------:R-:W-:Y:S01]  /*8fd0*/  VIADD R4, R0, 0x3 ;  /* 0x0000000300047836 */ /* 0x000fe20000000000 */
[----:B-----5:R-:W-:Y:S02]  /*8fe0*/  SHF.R.U32.HI R5, RZ, UR6, R24 ;  /* 0x00000006ff057c19 */ /* 0x020fe40008011618 */
[----:B------:R-:W-:Y:S02]  /*8ff0*/  SEL R3, RZ, 0x1, !P1 ;  /* 0x00000001ff037807 */ /* 0x000fe40004800000 */
[----:B------:R-:W-:Y:S01]  /*9000*/  @P6 LOP3.LUT R31, R31, 0x4, RZ, 0xfc, !PT ;  /* 0x000000041f1f6812 */ /* 0x000fe200078efcff */
[----:B------:R-:W-:Y:S01]  /*9010*/  @!P1 IMAD.MOV R20, RZ, RZ, 0x1 ;  /* 0x00000001ff149424 */ /* 0x000fe200078e02ff */
[----:B------:R-:W-:Y:S02]  /*9020*/  LOP3.LUT R5, R5, 0xff, RZ, 0xc0, !PT ;  /* 0x000000ff05057812 */ /* 0x000fe400078ec0ff */
[----:B------:R-:W-:Y:S01]  /*9030*/  ISETP.GE.OR P2, PT, R4, UR4, !P2 ;  /* 0x0000000404007c0c */ /* 0x000fe2000d746670 */
[----:B------:R-:W-:Y:S01]  /*9040*/  @!P6 IMAD.MOV R20, RZ, RZ, R3 ;  /* 0x000000ffff14e224 */ /* 0x000fe200078e0203 */
[----:B------:R-:W-:Y:S01]  /*9050*/  SHF.R.U32.HI R4, RZ, UR6, R23 ;  /* 0x00000006ff047c19 */ /* 0x000fe20008011617 */
[----:B------:R-:W-:Y:S01]  /*9060*/  VIADD R3, R0, 0x4 ;  /* 0x0000000400037836 */ /* 0x000fe20000000000 */
[----:B------:R-:W-:-:S02]  /*9070*/  LOP3.LUT R31, R31, 0xfffffffd, RZ, 0xc0, !PT ;  /* 0xfffffffd1f1f7812 */ /* 0x000fc400078ec0ff */
[----:B------:R-:W-:Y:S01]  /*9080*/  ISETP.NE.AND P0, PT, R5, UR7, PT ;  /* 0x0000000705007c0c */ /* 0x000fe2000bf05270 */
[----:B------:R-:W-:Y:S01]  /*9090*/  VIADD R5, R20, 0x1 ;  /* 0x0000000114057836 */ /* 0x000fe20000000000 */
[----:B------:R-:W-:Y:S01]  /*90a0*/  LOP3.LUT R4, R4, 0xff, RZ, 0xc0, !PT ;  /* 0x000000ff04047812 */ /* 0x000fe200078ec0ff */
[----:B------:R-:W-:Y:S01]  /*90b0*/  @!P4 IMAD.MOV R5, RZ, RZ, R20 ;  /* 0x000000ffff05c224 */ /* 0x000fe200078e0214 */
[----:B------:R-:W-:Y:S02]  /*90c0*/  @P4 LOP3.LUT R31, R31, 0x2, RZ, 0xfc, !PT ;  /* 0x000000021f1f4812 */ /* 0x000fe400078efcff */
[----:B------:R-:W-:Y:S02]  /*90d0*/  ISETP.GE.OR P4, PT, R3, UR4, !P0 ;  /* 0x0000000403007c0c */ /* 0x000fe4000c786670 */
[----:B------:R-:W-:Y:S02]  /*90e0*/  ISETP.NE.AND P0, PT, R4, UR7, PT ;  /* 0x0000000704007c0c */ /* 0x000fe4000bf05270 */
[----:B------:R-:W-:Y:S01]  /*90f0*/  SHF.R.U32.HI R4, RZ, UR6, R22 ;  /* 0x00000006ff047c19 */ /* 0x000fe20008011616 */
[----:B------:R-:W-:Y:S01]  /*9100*/  VIADD R3, R0, 0x5 ;  /* 0x0000000500037836 */ /* 0x000fe20000000000 */
[----:B------:R-:W-:-:S02]  /*9110*/  P2R R14, PR, RZ, 0x2 ;  /* 0x00000002ff0e7803 */ /* 0x000fc40000000000 */
[----:B------:R-:W-:Y:S02]  /*9120*/  LOP3.LUT R4, R4, 0xff, RZ, 0xc0, !PT ;  /* 0x000000ff04047812 */ /* 0x000fe400078ec0ff */
[----:B------:R-:W-:Y:S01]  /*9130*/  ISETP.GE.OR P1, PT, R3, UR4, !P0 ;  /* 0x0000000403007c0c */ /* 0x000fe2000c726670 */
[----:B------:R-:W-:Y:S01]  /*9140*/  VIADD R6, R5, 0x1 ;  /* 0x0000000105067836 */ /* 0x000fe20000000000 */
[----:B------:R-:W-:Y:S02]  /*9150*/  LOP3.LUT R31, R31, 0xffffffdf, RZ, 0xc0, !PT ;  /* 0xffffffdf1f1f7812 */ /* 0x000fe400078ec0ff */
[----:B------:R-:W-:Y:S01]  /*9160*/  ISETP.NE.AND P3, PT, R4, UR7, PT ;  /* 0x0000000704007c0c */ /* 0x000fe2000bf65270 */
[----:B------:R-:W-:Y:S01]  /*9170*/  @!P2 IMAD.MOV R6, RZ, RZ, R5 ;  /* 0x000000ffff06a224 */ /* 0x000fe200078e0205 */
[----:B0-----:R-:W-:Y:S01]  /*9180*/  SHF.R.U32.HI R4, RZ, UR6, R21 ;  /* 0x00000006ff047c19 */ /* 0x001fe20008011615 */
[----:B------:R-:W-:Y:S01]  /*9190*/  VIADD R3, R0, 0x6 ;  /* 0x0000000600037836 */ /* 0x000fe20000000000 */
[----:B------:R-:W-:Y:S01]  /*91a0*/  @P4 LOP3.LUT R31, R31, 0x20, RZ, 0xfc, !PT ;  /* 0x000000201f1f4812 */ /* 0x000fe200078efcff */
[----:B------:R-:W-:Y:S01]  /*91b0*/  VIADD R10, R6, 0x1 ;  /* 0x00000001060a7836 */ /* 0x000fe20000000000 */
[----:B------:R-:W-:Y:S01]  /*91c0*/  LOP3.LUT R4, R4, 0xff, RZ, 0xc0, !PT ;  /* 0x000000ff04047812 */ /* 0x000fe200078ec0ff */
[----:B------:R-:W-:Y:S01]  /*91d0*/  @!P4 IMAD.MOV R10, RZ, RZ, R6 ;  /* 0x000000ffff0ac224 */ /* 0x000fe200078e0206 */
[----:B------:R-:W-:Y:S01]  /*91e0*/  ISETP.GE.OR P3, PT, R3, UR4, !P3 ;  /* 0x0000000403007c0c */ /* 0x000fe2000df66670 */
[----:B------:R-:W-:Y:S01]  /*91f0*/  VIADD R3, R0, 0x7 ;  /* 0x0000000700037836 */ /* 0x000fe20000000000 */
[----:B------:R-:W-:-:S02]  /*9200*/  LOP3.LUT R31, R31, 0xffffffbf, RZ, 0xc0, !PT ;  /* 0xffffffbf1f1f7812 */ /* 0x000fc400078ec0ff */
[----:B------:R-:W-:Y:S01]  /*9210*/  ISETP.NE.AND P0, PT, R4, UR7, PT ;  /* 0x0000000704007c0c */ /* 0x000fe2000bf05270 */
[----:B------:R-:W-:Y:S01]  /*9220*/  VIADD R8, R10, 0x1 ;  /* 0x000000010a087836 */ /* 0x000fe20000000000 */
[----:B------:R-:W-:Y:S01]  /*9230*/  @P1 LOP3.LUT R31, R31, 0x40, RZ, 0xfc, !PT ;  /* 0x000000401f1f1812 */ /* 0x000fe200078efcff */
[----:B------:R-:W-:Y:S01]  /*9240*/  @!P1 IMAD.MOV R8, RZ, RZ, R10 ;  /* 0x000000ffff089224 */ /* 0x000fe200078e020a */
[----:B------:R-:W-:Y:S01]  /*9250*/  ISETP.GE.OR P1, PT, R3, UR4, !P0 ;  /* 0x0000000403007c0c */ /* 0x000fe2000c726670 */
[----:B------:R-:W0:Y:S01]  /*9260*/  LDS R6, [R2+0x34] ;  /* 0x0000340002067984 */ /* 0x000e220000000800 */
[----:B------:R-:W-:Y:S01]  /*9270*/  SHF.R.U32.HI R3, RZ, UR6, R19 ;  /* 0x00000006ff037c19 */ /* 0x000fe20008011613 */
[----:B------:R-:W-:Y:S01]  /*9280*/  VIADD R12, R8, 0x1 ;  /* 0x00000001080c7836 */ /* 0x000fe20000000000 */
[----:B------:R-:W-:Y:S01]  /*9290*/  SHF.R.U32.HI R4, RZ, UR6, R18 ;  /* 0x00000006ff047c19 */ /* 0x000fe20008011612 */
[----:B------:R-:W-:Y:S01]  /*92a0*/  @!P3 IMAD.MOV R12, RZ, RZ, R8 ;  /* 0x000000ffff0cb224 */ /* 0x000fe200078e0208 */
[----:B------:R-:W-:Y:S01]  /*92b0*/  LOP3.LUT R3, R3, 0xff, RZ, 0xc0, !PT ;  /* 0x000000ff03037812 */ /* 0x000fe200078ec0ff */
[----:B------:R-:W-:-:S02]  /*92c0*/  VIADD R13, R0, 0x8 ;  /* 0x00000008000d7836 */ /* 0x000fc40000000000 */
[----:B------:R-:W-:Y:S01]  /*92d0*/  VIADD R5, R12, 0x1 ;  /* 0x000000010c057836 */ /* 0x000fe20000000000 */
[----:B------:R-:W-:-:S03]  /*92e0*/  ISETP.NE.AND P0, PT, R3, UR7, PT ;  /* 0x0000000703007c0c */ /* 0x000fc6000bf05270 */
[----:B------:R-:W-:Y:S01]  /*92f0*/  @!P1 IMAD.MOV R5, RZ, RZ, R12 ;  /* 0x000000ffff059224 */ /* 0x000fe200078e020c */
[----:B------:R-:W-:Y:S02]  /*9300*/  LOP3.LUT R12, R4, 0xff, RZ, 0xc0, !PT ;  /* 0x000000ff040c7812 */ /* 0x000fe400078ec0ff */
[----:B------:R3:W4:Y:S01]  /*9310*/  LDS R4, [R2+0x38] ;  /* 0x0000380002047984 */ /* 0x0007220000000800 */
[----:B------:R-:W-:Y:S01]  /*9320*/  BAR.SYNC.DEFER_BLOCKING 0x0 ;  /* 0x0000000000007b1d */ /* 0x000fe20000010000 */
[----:B------:R-:W-:Y:S02]  /*9330*/  ISETP.GE.OR P4, PT, R13, UR4, !P0 ;  /* 0x000000040d007c0c */ /* 0x000fe4000c786670 */
[----:B------:R-:W-:Y:S01]  /*9340*/  LOP3.LUT R31, R31, 0xfffffeff, RZ, 0xc0, !PT ;  /* 0xfffffeff1f1f7812 */ /* 0x000fe200078ec0ff */
[----:B------:R-:W-:Y:S01]  /*9350*/  VIADD R3, R0, 0x9 ;  /* 0x0000000900037836 */ /* 0x000fe20000000000 */
[----:B-1----:R-:W-:Y:S02]  /*9360*/  SHF.R.U32.HI R13, RZ, UR6, R11 ;  /* 0x00000006ff0d7c19 */ /* 0x002fe4000801160b */
[----:B------:R-:W-:-:S02]  /*9370*/  @P1 LOP3.LUT R31, R31, 0x100, RZ, 0xfc, !PT ;  /* 0x000001001f1f1812 */ /* 0x000fc400078efcff */
[----:B------:R-:W-:Y:S02]  /*9380*/  ISETP.NE.AND P0, PT, R12, UR7, PT ;  /* 0x000000070c007c0c */ /* 0x000fe4000bf05270 */
[----:B------:R-:W-:Y:S02]  /*9390*/  LOP3.LUT R31, R31, 0xfffffdff, RZ, 0xc0, !PT ;  /* 0xfffffdff1f1f7812 */ /* 0x000fe400078ec0ff */
[----:B------:R-:W-:Y:S02]  /*93a0*/  LOP3.LUT R13, R13, 0xff, RZ, 0xc0, !PT ;  /* 0x000000ff0d0d7812 */ /* 0x000fe400078ec0ff */
[----:B------:R-:W-:Y:S01]  /*93b0*/  ISETP.GE.OR P1, PT, R3, UR4, !P0 ;  /* 0x0000000403007c0c */ /* 0x000fe2000c726670 */
[----:B------:R-:W-:Y:S01]  /*93c0*/  VIADD R3, R5, 0x1 ;  /* 0x0000000105037836 */ /* 0x000fe20000000000 */
[----:B--2---:R-:W-:Y:S01]  /*93d0*/  SHF.R.U32.HI R15, RZ, UR6, R9 ;  /* 0x00000006ff0f7c19 */ /* 0x004fe20008011609 */
[----:B------:R-:W-:Y:S01]  /*93e0*/  VIADD R12, R0, 0xa ;  /* 0x0000000a000c7836 */ /* 0x000fe20000000000 */
[----:B------:R-:W-:Y:S01]  /*93f0*/  @P4 LOP3.LUT R31, R31, 0x200, RZ, 0xfc, !PT ;  /* 0x000002001f1f4812 */ /* 0x000fe200078efcff */
[----:B------:R-:W-:Y:S01]  /*9400*/  @!P4 IMAD.MOV R3, RZ, RZ, R5 ;  /* 0x000000ffff03c224 */ /* 0x000fe200078e0205 */
[----:B------:R-:W-:-:S02]  /*9410*/  ISETP.NE.AND P4, PT, R13, UR7, PT ;  /* 0x000000070d007c0c */ /* 0x000fc4000bf85270 */
[----:B------:R-:W-:Y:S02]  /*9420*/  LOP3.LUT R15, R15, 0xff, RZ, 0xc0, !PT ;  /* 0x000000ff0f0f7812 */ /* 0x000fe400078ec0ff */
[----:B------:R-:W-:Y:S01]  /*9430*/  ISETP.GE.OR P4, PT, R12, UR4, !P4 ;  /* 0x000000040c007c0c */ /* 0x000fe2000e786670 */
[----:B------:R-:W-:Y:S01]  /*9440*/  VIADD R12, R0, 0xb ;  /* 0x0000000b000c7836 */ /* 0x000fe20000000000 */
[----:B------:R-:W-:-:S04]  /*9450*/  ISETP.NE.AND P5, PT, R15, UR7, PT ;  /* 0x000000070f007c0c */ /* 0x000fc8000bfa5270 */
[----:B------:R-:W-:Y:S02]  /*9460*/  ISETP.GE.OR P5, PT, R12, UR4, !P5 ;  /* 0x000000040c007c0c */ /* 0x000fe4000efa6670 */
[----:B------:R-:W-:Y:S01]  /*9470*/  SHF.R.U32.HI R12, RZ, UR6, R7 ;  /* 0x00000006ff0c7c19 */ /* 0x000fe20008011607 */
[----:B------:R-:W-:Y:S01]  /*9480*/  VIADD R15, R0, 0xc ;  /* 0x0000000c000f7836 */ /* 0x000fe20000000000 */
[----:B0-----:R-:W-:Y:S02]  /*9490*/  SHF.R.U32.HI R13, RZ, UR6, R6 ;  /* 0x00000006ff0d7c19 */ /* 0x001fe40008011606 */
[----:B------:R-:W-:Y:S01]  /*94a0*/  LOP3.LUT R12, R12, 0xff, RZ, 0xc0, !PT ;  /* 0x000000ff0c0c7812 */ /* 0x000fe200078ec0ff */
[----:B---3--:R-:W-:Y:S01]  /*94b0*/  VIADD R2, R3, 0x1 ;  /* 0x0000000103027836 */ /* 0x008fe20000000000 */
[----:B------:R-:W-:Y:S02]  /*94c0*/  LOP3.LUT R13, R13, 0xff, RZ, 0xc0, !PT ;  /* 0x000000ff0d0d7812 */ /* 0x000fe400078ec0ff */
[----:B------:R-:W-:Y:S01]  /*94d0*/  ISETP.NE.AND P6, PT, R12, UR7, PT ;  /* 0x000000070c007c0c */ /* 0x000fe2000bfc5270 */
[----:B------:R-:W-:Y:S01]  /*94e0*/  @!P1 IMAD.MOV R2, RZ, RZ, R3 ;  /* 0x000000ffff029224 */ /* 0x000fe200078e0203 */
[----:B----4-:R-:W-:-:S02]  /*94f0*/  SHF.R.U32.HI R12, RZ, UR6, R4 ;  /* 0x00000006ff0c7c19 */ /* 0x010fc40008011604 */
[----:B------:R-:W-:Y:S01]  /*9500*/  ISETP.GE.OR P6, PT, R15, UR4, !P6 ;  /* 0x000000040f007c0c */ /* 0x000fe2000f7c6670 */
[----:B------:R-:W-:Y:S01]  /*9510*/  VIADD R15, R0, 0xd ;  /* 0x0000000d000f7836 */ /* 0x000fe20000000000 */
[----:B------:R-:W-:Y:S01]  /*9520*/  LOP3.LUT R31, R31, 0xffffff7f, RZ, 0xc0, !PT ;  /* 0xffffff7f1f1f7812 */ /* 0x000fe200078ec0ff */
[----:B------:R-:W-:Y:S01]  /*9530*/  VIADD R17, R2, 0x1 ;  /* 0x0000000102117836 */ /* 0x000fe20000000000 */
[----:B------:R-:W-:Y:S01]  /*9540*/  ISETP.NE.AND P0, PT, R13, UR7, PT ;  /* 0x000000070d007c0c */ /* 0x000fe2000bf05270 */
[----:B------:R-:W-:Y:S01]  /*9550*/  @!P4 IMAD.MOV R17, RZ, RZ, R2 ;  /* 0x000000ffff11c224 */ /* 0x000fe200078e0202 */
[----:B------:R-:W-:Y:S01]  /*9560*/  LOP3.LUT R12, R12, 0xff, RZ, 0xc0, !PT ;  /* 0x000000ff0c0c7812 */ /* 0x000fe200078ec0ff */
[----:B------:R-:W-:Y:S01]  /*9570*/  VIADD R0, R0, 0xe ;  /* 0x0000000e00007836 */ /* 0x000fe20000000000 */
[----:B------:R-:W-:Y:S02]  /*9580*/  @P1 LOP3.LUT R31, R31, 0x80, RZ, 0xfc, !PT ;  /* 0x000000801f1f1812 */ /* 0x000fe400078efcff */
[----:B------:R-:W-:Y:S01]  /*9590*/  ISETP.GE.OR P1, PT, R15, UR4, !P0 ;  /* 0x000000040f007c0c */ /* 0x000fe2000c726670 */
[----:B------:R-:W-:Y:S01]  /*95a0*/  VIADD R26, R17, 0x1 ;  /* 0x00000001111a7836 */ /* 0x000fe20000000000 */
[----:B------:R-:W-:Y:S01]  /*95b0*/  ISETP.NE.AND P0, PT, R12, UR7, PT ;  /* 0x000000070c007c0c */ /* 0x000fe2000bf05270 */
[----:B------:R-:W-:-:S03]  /*95c0*/  @!P5 IMAD.MOV R26, RZ, RZ, R17 ;  /* 0x000000ffff1ad224 */ /* 0x000fc600078e0211 */
[----:B------:R-:W-:Y:S01]  /*95d0*/  ISETP.GE.OR P0, PT, R0, UR4, !P0 ;  /* 0x0000000400007c0c */ /* 0x000fe2000c706670 */
[----:B------:R-:W-:Y:S02]  /*95e0*/  VIADD R17, R26, 0x1 ;  /* 0x000000011a117836 */ /* 0x000fe40000000000 */
[----:B------:R-:W-:Y:S01]  /*95f0*/  @!P6 IMAD.MOV R17, RZ, RZ, R26 ;  /* 0x000000ffff11e224 */ /* 0x000fe200078e021a */
[----:B------:R-:W-:-:S03]  /*9600*/  LOP3.LUT R31, R31, 0xffffffef, RZ, 0xc0, !PT ;  /* 0xffffffef1f1f7812 */ /* 0x000fc600078ec0ff */
[----:B------:R-:W-:Y:S01]  /*9610*/  VIADD R0, R17, 0x1 ;  /* 0x0000000111007836 */ /* 0x000fe20000000000 */
[----:B------:R-:W-:Y:S01]  /*9620*/  @P1 LOP3.LUT R31, R31, 0x10, RZ, 0xfc, !PT ;  /* 0x000000101f1f1812 */ /* 0x000fe200078efcff */
[----:B------:R-:W-:-:S03]  /*9630*/  @!P1 IMAD.MOV R0, RZ, RZ, R17 ;  /* 0x000000ffff009224 */ /* 0x000fc600078e0211 */
[----:B------:R-:W-:Y:S01]  /*9640*/  LOP3.LUT R31, R31, 0xfffffff7, RZ, 0xc0, !PT ;  /* 0xfffffff71f1f7812 */ /* 0x000fe200078ec0ff */
[----:B------:R-:W-:Y:S02]  /*9650*/  VIADD R37, R0, 0x1 ;  /* 0x0000000100257836 */ /* 0x000fe40000000000 */
[----:B------:R-:W-:Y:S01]  /*9660*/  @!P0 IMAD.MOV R37, RZ, RZ, R0 ;  /* 0x000000ffff258224 */ /* 0x000fe200078e0200 */
[----:B------:R-:W-:-:S04]  /*9670*/  @P0 LOP3.LUT R31, R31, 0x8, RZ, 0xfc, !PT ;  /* 0x000000081f1f0812 */ /* 0x000fc800078efcff */
[----:B------:R-:W0:Y:S02]  /*9680*/  SHFL.UP P0, R12, R37, 0x1, RZ ;  /* 0x04200000250c7989 */ /* 0x000e2400000000ff */
[----:B0-----:R-:W-:-:S05]  /*9690*/  @P0 IMAD.IADD R12, R12, 0x1, R37 ;  /* 0x000000010c0c0824 */ /* 0x001fca00078e0225 */
[----:B------:R-:W0:Y:S01]  /*96a0*/  SHFL.UP P0, R13, R12, 0x2, RZ ;  /* 0x044000000c0d7989 */ /* 0x000e2200000000ff */
[----:B------:R-:W-:Y:S01]  /*96b0*/  ISETP.NE.AND P1, PT, R14, RZ, PT ;  /* 0x000000ff0e00720c */ /* 0x000fe20003f25270 */
        /* <DEDUP_REMOVED lines=10> */
[----:B------:R-:W-:Y:S06]  /*9760*/  BAR.SYNC.DEFER_BLOCKING 0x0 ;  /* 0x0000000000007b1d */ /* 0x000fec0000010000 */
[----:B------:R-:W0:Y:S01]  /*9770*/  LDS.128 R12, [UR5] ;  /* 0x00000005ff0c7984 */ /* 0x000e220008000c00 */
[----:B------:R-:W-:Y:S01]  /*9780*/  IMAD.IADD R37, R26, 0x1, -R37 ;  /* 0x000000011a257824 */ /* 0x000fe200078e0a25 */
[----:B------:R-:W-:-:S04]  /*9790*/  ISETP.NE.AND P0, PT, R33, RZ, PT ;  /* 0x000000ff2100720c */ /* 0x000fc80003f05270 */
[----:B------:R-:W-:Y:S02]  /*97a0*/  SEL R17, R37, RZ, P0 ;  /* 0x000000ff25117207 */ /* 0x000fe40000000000 */
[----:B------:R-:W-:Y:S01]  /*97b0*/  ISETP.NE.AND P0, PT, R16, 0x2, PT ;  /* 0x000000021000780c */ /* 0x000fe20003f05270 */
[----:B0-----:R-:W-:-:S04]  /*97c0*/  IMAD.IADD R13, R12, 0x1, R13 ;  /* 0x000000010c0d7824 */ /* 0x001fc800078e020d */
[----:B------:R-:W-:Y:S01]  /*97d0*/  IMAD.IADD R14, R14, 0x1, R13 ;  /* 0x000000010e0e7824 */ /* 0x000fe200078e020d */
[----:B------:R-:W-:Y:S02]  /*97e0*/  SEL R12, R13, R12, !P0 ;  /* 0x0000000c0d0c7207 */ /* 0x000fe40004000000 */
[----:B------:R-:W-:Y:S01]  /*97f0*/  ISETP.NE.AND P0, PT, R16, 0x3, PT ;  /* 0x000000031000780c */ /* 0x000fe20003f05270 */
[----:B------:R-:W-:-:S03]  /*9800*/  IMAD.IADD R27, R15, 0x1, R14 ;  /* 0x000000010f1b7824 */ /* 0x000fc600078e020e */
[----:B------:R-:W-:Y:S02]  /*9810*/  SEL R12, R14, R12, !P0 ;  /* 0x0000000c0e0c7207 */ /* 0x000fe40004000000 */
[----:B------:R-:W-:-:S04]  /*9820*/  ISETP.NE.AND P0, PT, R16, 0x4, PT ;  /* 0x000000041000780c */ /* 0x000fc80003f05270 */
[C---:B------:R-:W-:Y:S02]  /*9830*/  SEL R26, R27.reuse, R12, !P0 ;  /* 0x0000000c1b1a7207 */ /* 0x040fe40004000000 */
[----:B------:R-:W0:Y:S01]  /*9840*/  LDS.128 R12, [UR5+0x10] ;  /* 0x00001005ff0c7984 */ /* 0x000e220008000c00 */
        /* <DEDUP_REMOVED lines=8> */
[----:B------:R-:W-:-:S03]  /*98d0*/  IMAD.IADD R27, R15, 0x1, R14 ;  /* 0x000000010f1b7824 */ /* 0x000fc600078e020e */
[----:B------:R-:W-:Y:S02]  /*98e0*/  SEL R26, R14, R26, !P0 ;  /* 0x0000001a0e1a7207 */ /* 0x000fe40004000000 */
[----:B------:R-:W0:Y:S01]  /*98f0*/  LDS.128 R12, [UR5+0x20] ;  /* 0x00002005ff0c7984 */ /* 0x000e220008000c00 */
[----:B------:R-:W-:-:S04]  /*9900*/  ISETP.NE.AND P0, PT, R16, 0x8, PT ;  /* 0x000000081000780c */ /* 0x000fc80003f05270 */
[C---:B------:R-:W-:Y:S02]  /*9910*/  SEL R26, R27.reuse, R26, !P0 ;  /* 0x0000001a1b1a7207 */ /* 0x040fe40004000000 */
        /* <DEDUP_REMOVED lines=8> */
[----:B------:R-:W-:Y:S02]  /*99a0*/  SEL R26, R14, R26, !P0 ;  /* 0x0000001a0e1a7207 */ /* 0x000fe40004000000 */
[----:B------:R-:W-:-:S03]  /*99b0*/  ISETP.GE.U32.AND P0, PT, R32, 0x20, PT ;  /* 0x000000202000780c */ /* 0x000fc60003f06070 */
[----:B------:R-:W-:-:S05]  /*99c0*/  IMAD.IADD R16, R26, 0x1, R17 ;  /* 0x000000011a107824 */ /* 0x000fca00078e0211 */
[----:B------:R-:W-:Y:S02]  /*99d0*/  SEL R37, R37, R16, !P0 ;  /* 0x0000001025257207 */ /* 0x000fe40004000000 */
[----:B------:R-:W-:Y:S01]  /*99e0*/  ISETP.GT.U32.AND P0, PT, R32, 0x1f, PT ;  /* 0x0000001f2000780c */ /* 0x000fe20003f04070 */
[----:B------:R-:W-:-:S12]  /*99f0*/  IMAD.IADD R27, R15, 0x1, R14 ;  /* 0x000000010f1b7824 */ /* 0x000fd800078e020e */
        /* <DEDUP_REMOVED lines=16> */
.L_x_554:
[----:B------:R-:W-:Y:S05]  /*9b00*/  @!P0 BRA `(.L_x_460) ;  /* 0x00000000007c8947 */ /* 0x000fea0003800000 */
[----:B------:R-:W-:-:S07]  /*9b10*/  IMAD.MOV.U32 R15, RZ, RZ, 0x2f2 ;  /* 0x000002f2ff0f7424 */ /* 0x000fce00078e00ff */
.L_x_462:
[----:B------:R-:W-:Y:S01]  /*9b20*/  SHF.R.U32.HI R14, RZ, 0x1, R15 ;  /* 0x00000001ff0e7819 */ /* 0x000fe2000001160f */
[----:B------:R-:W-:-:S03]  /*9b30*/  IMAD R36, R36, 0x41a7, RZ ;  /* 0x000041a724247824 */ /* 0x000fc600078e02ff */
[----:B------:R-:W-:Y:S02]  /*9b40*/  IADD3 R15, PT, PT, R15, 0x1, -R14 ;  /* 0x000000010f0f7810 */ /* 0x000fe40007ffe80e */
[----:B------:R-:W-:Y:S02]  /*9b50*/  LOP3.LUT R36, R36, 0x7fffffff, RZ, 0xc0, !PT ;  /* 0x7fffffff24247812 */ /* 0x000fe400078ec0ff */
[----:B------:R-:W0:Y:S01]  /*9b60*/  I2F.U32.RP R26, R15 ;  /* 0x0000000f001a7306 */ /* 0x000e220000209000 */
[----:B------:R-:W-:-:S07]  /*9b70*/  IMAD.MOV R35, RZ, RZ, -R15 ;  /* 0x000000ffff237224 */ /* 0x000fce00078e0a0f */
        /* <DEDUP_REMOVED lines=13> */
[----:B------:R-:W-:-:S13]  /*9c50*/  ISETP.NE.U32.AND P0, PT, R15, RZ, PT ;  /* 0x000000ff0f00720c */ /* 0x000fda0003f05070 */
        /* <DEDUP_REMOVED lines=9> */
.L_x_557:
[----:B------:R-:W-:Y:S05]  /*9cf0*/  @P0 BRA `(.L_x_462) ;  /* 0xfffffffc00880947 */ /* 0x000fea000383ffff */
.L_x_460:
[----:B------:R-:W-:Y:S01]  /*9d00*/  UMOV UR6, 0xffffffff ;  /* 0xffffffff00067882 */ /* 0x000fe20000000000 */
[----:B------:R-:W-:Y:S02]  /*9d10*/  ISETP.NE.AND P0, PT, R12, 0x65, PT ;  /* 0x000000650c00780c */ /* 0x000fe40003f05270 */
[----:B------:R-:W-:Y:S11]  /*9d20*/  BRA.DIV UR6, `(.L_x_463) ;  /* 0x0000002e06c87947 */ /* 0x000ff6000b800000 */
[----:B------:R-:W0:Y:S01]  /*9d30*/  S2R R26, SR_GEMASK ;  /* 0x00000000001a7919 */ /* 0x000e220000003c00 */
[----:B------:R-:W-:Y:S01]  /*9d40*/  VOTE.ANY R14, PT, !P0 ;  /* 0x00000000000e7806 */ /* 0x000fe200040e0100 */
[C---:B------:R-:W-:Y:S02]  /*9d50*/  VIADD R43, R33.reuse, 0x2 ;  /* 0x00000002212b7836 */ /* 0x040fe40000000000 */
[C---:B------:R-:W-:Y:S02]  /*9d60*/  VIADD R42, R33.reuse, 0x4 ;  /* 0x00000004212a7836 */ /* 0x040fe40000000000 */
[----:B------:R-:W-:Y:S01]  /*9d70*/  VIADD R41, R33, 0x8 ;  /* 0x0000000821297836 */ /* 0x000fe20000000000 */
[----:B0-----:R-:W-:-:S05]  /*9d80*/  LOP3.LUT R14, R14, 0x80000000, R26, 0xec, !PT ;  /* 0x800000000e0e7812 */ /* 0x001fca00078eec1a */
[----:B------:R-:W-:-:S05]  /*9d90*/  VIADD R15, R14, 0xffffffff ;  /* 0xffffffff0e0f7836 */ /* 0x000fca0000000000 */
[----:B------:R-:W-:-:S04]  /*9da0*/  LOP3.LUT R15, R14, R15, RZ, 0xc, !PT ;  /* 0x0000000f0e0f7212 */ /* 0x000fc800078e0cff */
        /* <DEDUP_REMOVED lines=11> */
[----:B0-----:R-:W-:Y:S02]  /*9e60*/  SEL R14, R17, RZ, !P0 ;  /* 0x000000ff110e7207 */ /* 0x001fe40004000000 */
[----:B------:R-:W-:-:S03]  /*9e70*/  ISETP.GT.AND P0, PT, R41, R46, PT ;  /* 0x0000002e2900720c */ /* 0x000fc60003f04270 */
[----:B------:R-:W-:Y:S02]  /*9e80*/  IMAD.IADD R47, R45, 0x1, R14 ;  /* 0x000000012d2f7824 */ /* 0x000fe400078e020e */
[----:B------:R-:W0:Y:S01]  /*9e90*/  LDC.64 R14, c[0x0][0x3a0] ;  /* 0x0000e800ff0e7b82 */ /* 0x000e220000000a00 */
[----:B------:R-:W-:Y:S02]  /*9ea0*/  VIADD R45, R33, 0x10 ;  /* 0x00000010212d7836 */ /* 0x000fe40000000000 */
[----:B------:R-:W1:Y:S02]  /*9eb0*/  SHFL.DOWN PT, R17, R47, 0x8, R46 ;  /* 0x090000002f117989 */ /* 0x000e6400000e002e */
[----:B-1----:R-:W-:Y:S02]  /*9ec0*/  SEL R16, R17, RZ, !P0 ;  /* 0x000000ff11107207 */ /* 0x002fe40004000000 */
[----:B0-----:R-:W-:-:S03]  /*9ed0*/  IADD3 R34, P0, PT, R14, 0x100, RZ ;  /* 0x000001000e227810 */ /* 0x001fc60007f1e0ff */
[----:B------:R-:W-:Y:S02]  /*9ee0*/  IMAD.IADD R49, R47, 0x1, R16 ;  /* 0x000000012f317824 */ /* 0x000fe400078e0210 */
[----:B------:R-:W-:Y:S01]  /*9ef0*/  IMAD.X R35, RZ, RZ, R15, P0 ;  /* 0x000000ffff237224 */ /* 0x000fe200000e060f */
[----:B------:R-:W-:Y:S02]  /*9f00*/  ISETP.GT.AND P0, PT, R45, R46, PT ;  /* 0x0000002e2d00720c */ /* 0x000fe40003f04270 */
[----:B------:R-:W0:Y:S02]  /*9f10*/  SHFL.DOWN PT, R17, R49, 0x10, R46 ;  /* 0x0a00000031117989 */ /* 0x000e2400000e002e */
[----:B0-----:R-:W-:Y:S02]  /*9f20*/  SEL R44, R17, RZ, !P0 ;  /* 0x000000ff112c7207 */ /* 0x001fe40004000000 */
[----:B------:R-:W-:-:S03]  /*9f30*/  ISETP.NE.AND P0, PT, R12, 0x65, PT ;  /* 0x000000650c00780c */ /* 0x000fc60003f05270 */
[----:B------:R-:W-:-:S10]  /*9f40*/  IMAD.IADD R44, R49, 0x1, R44 ;  /* 0x00000001312c7824 */ /* 0x000fd400078e022c */
[----:B------:R-:W-:-:S13]  /*9f50*/  VOTE.ALL P0, P0 ;  /* 0x0000000000ff7806 */ /* 0x000fda0000000000 */
.L_x_566:
[----:B------:R-:W-:Y:S05]  /*9f60*/  @!P0 BRA `(.L_x_464) ;  /* 0x0000000400248947 */ /* 0x000fea0003800000 */
[----:B------:R-:W-:-:S07]  /*9f70*/  IMAD.MOV.U32 R46, RZ, RZ, 0x2f2 ;  /* 0x000002f2ff2e7424 */ /* 0x000fce00078e00ff */
.L_x_470:
        /* <DEDUP_REMOVED lines=8> */
.L_x_569:
[----:B------:R-:W-:Y:S05]  /*a000*/  @!P0 BRA `(.L_x_466) ;  /* 0x00000000007c8947 */ /* 0x000fea0003800000 */
[----:B------:R-:W-:-:S07]  /*a010*/  IMAD.MOV.U32 R15, RZ, RZ, R46 ;  /* 0x000000ffff0f7224 */ /* 0x000fce00078e002e */
.L_x_468:
        /* <DEDUP_REMOVED lines=29> */
.L_x_572:
[----:B------:R-:W-:Y:S05]  /*a1f0*/  @P0 BRA `(.L_x_468) ;  /* 0xfffffffc00880947 */ /* 0x000fea000383ffff */
.L_x_466:
[----:B------:R-:W-:Y:S01]  /*a200*/  UMOV UR6, 0xffffffff ;  /* 0xffffffff00067882 */ /* 0x000fe20000000000 */
[----:B------:R-:W-:Y:S02]  /*a210*/  ISETP.NE.AND P0, PT, R12, 0x65, PT ;  /* 0x000000650c00780c */ /* 0x000fe40003f05270 */
[----:B------:R-:W-:Y:S11]  /*a220*/  BRA.DIV UR6, `(.L_x_469) ;  /* 0x0000002e06d87947 */ /* 0x000ff6000b800000 */
[----:B------:R-:W-:Y:S01]  /*a230*/  VOTE.ANY R14, PT, !P0 ;  /* 0x00000000000e7806 */ /* 0x000fe200040e0100 */
[----:B------:R-:W-:-:S03]  /*a240*/  VIADD R40, R40, 0xffffffe0 ;  /* 0xffffffe028287836 */ /* 0x000fc60000000000 */
[----:B------:R-:W-:-:S05]  /*a250*/  LOP3.LUT R14, R14, 0x80000000, R26, 0xec, !PT ;  /* 0x800000000e0e7812 */ /* 0x000fca00078eec1a */
[----:B------:R-:W-:-:S05]  /*a260*/  VIADD R15, R14, 0xffffffff ;  /* 0xffffffff0e0f7836 */ /* 0x000fca0000000000 */
[----:B------:R-:W-:-:S06]  /*a270*/  LOP3.LUT R15, R14, R15, RZ, 0xc, !PT ;  /* 0x0000000f0e0f7212 */ /* 0x000fcc00078e0cff */
        /* <DEDUP_REMOVED lines=20> */
[----:B------:R-:W-:Y:S02]  /*a3c0*/  ISETP.NE.AND P0, PT, R12, 0x65, PT ;  /* 0x000000650c00780c */ /* 0x000fe40003f05270 */
[----:B------:R-:W-:-:S11]  /*a3d0*/  IADD3 R44, PT, PT, R47, R17, R44 ;  /* 0x000000112f2c7210 */ /* 0x000fd60007ffe02c */
[----:B------:R-:W-:-:S13]  /*a3e0*/  VOTE.ALL P0, P0 ;  /* 0x0000000000ff7806 */ /* 0x000fda0000000000 */
.L_x_581:
[----:B------:R-:W-:Y:S05]  /*a3f0*/  @P0 BRA `(.L_x_470) ;  /* 0xfffffff800e00947 */ /* 0x000fea000383ffff */
.L_x_464:
[----:B------:R-:W-:Y:S01]  /*a400*/  ISETP.NE.AND P0, PT, R32, RZ, PT ;  /* 0x000000ff2000720c */ /* 0x000fe20003f05270 */
[----:B------:R-:W-:-:S12]  /*a410*/  IMAD.MOV.U32 R16, RZ, RZ, R37 ;  /* 0x000000ffff107224 */ /* 0x000fd800078e0025 */
[----:B------:R-:W0:Y:S01]  /*a420*/  @!P0 S2R R13, SR_CgaCtaId ;  /* 0x00000000000d8919 */ /* 0x000e220000008800 */
[----:B------:R-:W-:Y:S01]  /*a430*/  @!P0 MOV R12, 0x400 ;  /* 0x00000400000c8802 */ /* 0x000fe20000000f00 */
[----:B------:R-:W-:Y:S02]  /*a440*/  @!P0 IMAD.IADD R27, R27, 0x1, R44 ;  /* 0x000000011b1b8824 */ /* 0x000fe400078e022c */
[----:B------:R-:W-:-:S05]  /*a450*/  @!P0 IMAD.MOV.U32 R26, RZ, RZ, 0x65 ;  /* 0x00000065ff1a8424 */ /* 0x000fca00078e00ff */
[----:B------:R1:W-:Y:S01]  /*a460*/  @!P0 ST.E.64.STRONG.GPU desc[UR18][R38.64+0x100], R26 ;  /* 0x0001001a26008985 */ /* 0x0003e2000c10fb12 */
[----:B0-----:R-:W-:-:S05]  /*a470*/  @!P0 LEA R12, R13, R12, 0x18 ;  /* 0x0000000c0d0c8211 */ /* 0x001fca00078ec0ff */
[----:B------:R1:W-:Y:S04]  /*a480*/  @!P0 STS [R12+0x48], R27 ;  /* 0x0000481b0c008388 */ /* 0x0003e80000000800 */
[----:B------:R1:W-:Y:S01]  /*a490*/  @!P0 STS [R12+0x44], R44 ;  /* 0x0000442c0c008388 */ /* 0x0003e20000000800 */
[----:B------:R-:W-:-:S13]  /*a4a0*/  ISETP.NE.AND P0, PT, R33, RZ, PT ;  /* 0x000000ff2100720c */ /* 0x000fda0003f05270 */
[----:B------:R-:W0:Y:S01]  /*a4b0*/  @!P0 S2R R14, SR_CgaCtaId ;  /* 0x00000000000e8919 */ /* 0x000e220000008800 */
[----:B------:R-:W-:Y:S01]  /*a4c0*/  @!P0 MOV R13, 0x400 ;  /* 0x00000400000d8802 */ /* 0x000fe20000000f00 */
[----:B------:R-:W-:-:S03]  /*a4d0*/  @!P0 IMAD.MOV.U32 R16, RZ, RZ, R44 ;  /* 0x000000ffff108224 */ /* 0x000fc600078e002c */
[----:B0-----:R-:W-:-:S05]  /*a4e0*/  @!P0 LEA R13, R14, R13, 0x18 ;  /* 0x0000000d0e0d8211 */ /* 0x001fca00078ec0ff */
[----:B------:R1:W-:Y:S02]  /*a4f0*/  @!P0 STS [R13+0x3c], R44 ;  /* 0x00003c2c0d008388 */ /* 0x0003e40000000800 */
.L_x_458:
[----:B------:R-:W-:Y:S05]  /*a500*/  WARPSYNC.ALL ;  /* 0x0000000000007948 */ /* 0x000fea0003800000 */
[----:B------:R-:W0:Y:S08]  /*a510*/  S2UR UR6, SR_CgaCtaId ;  /* 0x00000000000679c3 */ /* 0x000e300000008800 */
[----:B------:R-:W-:Y:S01]  /*a520*/  BAR.SYNC.DEFER_BLOCKING 0x0 ;  /* 0x0000000000007b1d */ /* 0x000fe20000010000 */
[----:B------:R-:W-:Y:S01]  /*a530*/  ISETP.NE.AND P0, PT, R32, RZ, PT ;  /* 0x000000ff2000720c */ /* 0x000fe20003f05270 */
[----:B------:R-:W-:-:S04]  /*a540*/  UIADD3 UR4, UPT, UPT, -UR4, 0x1680, URZ ;  /* 0x0000168004047890 */ /* 0x000fc8000fffe1ff */
[----:B------:R-:W-:Y:S02]  /*a550*/  UMOV UR5, 0x400 ;  /* 0x0000040000057882 */ /* 0x000fe40000000000 */
[----:B0-----:R-:W-:-:S09]  /*a560*/  ULEA UR5, UR6, UR5, 0x18 ;  /* 0x0000000506057291 */ /* 0x001fd2000f8ec0ff */
[----:B-1----:R-:W0:Y:S02]  /*a570*/  LDS R12, [UR5+0x3c] ;  /* 0x00003c05ff0c7984 */ /* 0x002e240008000800 */
[----:B0-----:R-:W-:Y:S02]  /*a580*/  SEL R39, R12, RZ, P0 ;  /* 0x000000ff0c277207 */ /* 0x001fe40000000000 */
[----:B------:R-:W0:Y:S01]  /*a590*/  LDS.128 R12, [UR5+0x40] ;  /* 0x00004005ff0c7984 */ /* 0x000e220008000c00 */
[----:B------:R-:W-:Y:S02]  /*a5a0*/  LOP3.LUT P0, RZ, R31, 0x2, RZ, 0xc0, !PT ;  /* 0x000000021fff7812 */ /* 0x000fe4000780c0ff */
[----:B------:R-:W-:-:S04]  /*a5b0*/  IMAD.IADD R39, R39, 0x1, R16 ;  /* 0x0000000127277824 */ /* 0x000fc800078e0210 */
[--C-:B------:R-:W-:Y:S02]  /*a5c0*/  IMAD.IADD R20, R20, 0x1, R39.reuse ;  /* 0x0000000114147824 */ /* 0x100fe400078e0227 */
[--C-:B------:R-:W-:Y:S02]  /*a5d0*/  IMAD.IADD R2, R2, 0x1, R39.reuse ;  /* 0x0000000102027824 */ /* 0x100fe400078e0227 */
[----:B------:R-:W-:Y:S02]  /*a5e0*/  VIADD R16, R20, 0x1 ;  /* 0x0000000114107836 */ /* 0x000fe40000000000 */
[--C-:B------:R-:W-:Y:S02]  /*a5f0*/  IMAD.IADD R8, R8, 0x1, R39.reuse ;  /* 0x0000000108087824 */ /* 0x100fe400078e0227 */
[----:B------:R-:W-:Y:S02]  /*a600*/  @!P0 IMAD.MOV R16, RZ, RZ, R20 ;  /* 0x000000ffff108224 */ /* 0x000fe400078e0214 */
[----:B------:R-:W-:-:S02]  /*a610*/  IMAD.IADD R35, R0, 0x1, R39 ;  /* 0x0000000100237824 */ /* 0x000fc400078e0227 */
[----:B------:R-:W-:Y:S02]  /*a620*/  VIADD R37, R39, 0x1 ;  /* 0x0000000127257836 */ /* 0x000fe40000000000 */
[----:B------:R-:W-:Y:S02]  /*a630*/  VIADD R34, R8, 0x1 ;  /* 0x0000000108227836 */ /* 0x000fe40000000000 */
[----:B------:R-:W-:Y:S02]  /*a640*/  VIADD R33, R16, 0x1 ;  /* 0x0000000110217836 */ /* 0x000fe40000000000 */
[--C-:B------:R-:W-:Y:S02]  /*a650*/  IMAD.IADD R10, R10, 0x1, R39.reuse ;  /* 0x000000010a0a7824 */ /* 0x100fe400078e0227 */
[--C-:B------:R-:W-:Y:S02]  /*a660*/  IMAD.IADD R5, R5, 0x1, R39.reuse ;  /* 0x0000000105057824 */ /* 0x100fe400078e0227 */
[----:B------:R-:W-:-:S02]  /*a670*/  IMAD.IADD R3, R3, 0x1, R39 ;  /* 0x0000000103037824 */ /* 0x000fc400078e0227 */
[----:B------:R-:W-:Y:S02]  /*a680*/  @!P1 IMAD.MOV R37, RZ, RZ, R39 ;  /* 0x000000ffff259224 */ /* 0x000fe400078e0227 */
[----:B------:R-:W-:Y:S02]  /*a690*/  @!P3 IMAD.MOV R34, RZ, RZ, R8 ;  /* 0x000000ffff22b224 */ /* 0x000fe400078e0208 */
[----:B------:R-:W-:Y:S02]  /*a6a0*/  @!P2 IMAD.MOV R33, RZ, RZ, R16 ;  /* 0x000000ffff21a224 */ /* 0x000fe400078e0210 */
[----:B0-----:R-:W-:Y:S02]  /*a6b0*/  VIADD R27, R15, -UR4 ;  /* 0x800000040f1b7c36 */ /* 0x001fe40008000000 */
[----:B------:R-:W-:Y:S02]  /*a6c0*/  VIADD R12, R2, 0x1 ;  /* 0x00000001020c7836 */ /* 0x000fe40000000000 */
[----:B------:R-:W-:Y:S01]  /*a6d0*/  @!P4 IMAD.MOV R12, RZ, RZ, R2 ;  /* 0x000000ffff0cc224 */ /* 0x000fe200078e0202 */
[----:B------:R-:W-:Y:S01]  /*a6e0*/  ISETP.GT.AND P0, PT, R27, 0x180, PT ;  /* 0x000001801b00780c */ /* 0x000fe20003f04270 */
[----:B------:R-:W-:-:S02]  /*a6f0*/  VIADD R14, R14, -UR4 ;  /* 0x800000040e0e7c36 */ /* 0x000fc40008000000 */
[----:B------:R-:W-:Y:S02]  /*a700*/  VIADD R17, R12, 0x1 ;  /* 0x000000010c117836 */ /* 0x000fe40000000000 */
[----:B------:R-:W-:-:S04]  /*a710*/  @!P5 IMAD.MOV R17, RZ, RZ, R12 ;  /* 0x000000ffff11d224 */ /* 0x000fc800078e020c */
[----:B------:R-:W-:Y:S02]  /*a720*/  VIADD R0, R17, 0x1 ;  /* 0x0000000111007836 */ /* 0x000fe40000000000 */
[----:B------:R-:W-:Y:S02]  /*a730*/  @!P6 IMAD.MOV R0, RZ, RZ, R17 ;  /* 0x000000ffff00e224 */ /* 0x000fe400078e0211 */
[----:B------:R-:W-:Y:S05]  /*a740*/  @P0 BRA `(.L_x_471) ;  /* 0x0000000c00a80947 */ /* 0x000fea0003800000 */
[----:B------:R-:W-:Y:S01]  /*a750*/  ISETP.LT.AND P1, PT, R39, R14, P1 ;  /* 0x0000000e2700720c */ /* 0x000fe20000f21270 */
[----:B------:R-:W0:Y:S01]  /*a760*/  LDCU.U8 UR4, c[0x0][0x3c0] ;  /* 0x00007800ff0477ac */ /* 0x000e220008000000 */
[----:B------:R-:W-:Y:S11]  /*a770*/  BSSY.RECONVERGENT B0, `(.L_x_472) ;  /* 0x000000d000007945 */ /* 0x000ff60003800200 */
[----:B------:R-:W-:Y:S05]  /*a780*/  @!P1 BRA `(.L_x_473) ;  /* 0x00000000002c9947 */ /* 0x000fea0003800000 */
[----:B0-----:R-:W-:Y:S01]  /*a790*/  UISETP.NE.AND UP0, UPT, UR4, URZ, UPT ;  /* 0x000000ff0400728c */ /* 0x001fe2000bf05270 */
[----:B------:R-:W-:-:S08]  /*a7a0*/  CS2R R26, SRZ ;  /* 0x00000000001a7805 */ /* 0x000fd0000001ff00 */
[----:B------:R-:W-:Y:S05]  /*a7b0*/  BRA.U UP0, `(.L_x_474) ;  /* 0x0000000100087547 */ /* 0x000fea000b800000 */
[----:B------:R-:W0:Y:S02]  /*a7c0*/  LDC.64 R26, c[0x0][0x3d8] ;  /* 0x0000f600ff1a7b82 */ /* 0x000e240000000a00 */
[----:B0-----:R-:W5:Y:S02]  /*a7d0*/  LDG.E.64 R26, desc[UR18][R26.64] ;  /* 0x000000121a1a7981 */ /* 0x001f64000c1e1b00 */
.L_x_474:
[----:B------:R-:W0:Y:S01]  /*a7e0*/  LDCU.64 UR6, c[0x0][0x390] ;  /* 0x00007200ff0677ac */ /* 0x000e220008000a00 */
[----:B-----5:R-:W-:-:S04]  /*a7f0*/  IADD3 R13, P0, PT, R39, R26, RZ ;  /* 0x0000001a270d7210 */ /* 0x020fc80007f1e0ff */
[----:B------:R-:W-:Y:S02]  /*a800*/  LEA.HI.X.SX32 R32, R39, R27, 0x1, P0 ;  /* 0x0000001b27207211 */ /* 0x000fe400000f0eff */
[----:B0-----:R-:W-:-:S04]  /*a810*/  LEA R26, P0, R13, UR6, 0x2 ;  /* 0x000000060d1a7c11 */ /* 0x001fc8000f8010ff */
[----:B------:R-:W-:-:S05]  /*a820*/  LEA.HI.X R27, R13, UR7, R32, 0x2, P0 ;  /* 0x000000070d1b7c11 */ /* 0x000fca00080f1420 */
[----:B------:R1:W-:Y:S04]  /*a830*/  STG.E desc[UR18][R26.64], R30 ;  /* 0x0000001e1a007986 */ /* 0x0003e8000c101912 */
.L_x_473:
[----:B0-----:R-:W-:Y:S05]  /*a840*/  BSYNC.RECONVERGENT B0 ;  /* 0x0000000000007941 */ /* 0x001fea0003800200 */
.L_x_472:
[----:B------:R-:W-:Y:S01]  /*a850*/  LOP3.LUT P0, RZ, R31, 0x4, RZ, 0xc0, !PT ;  /* 0x000000041fff7812 */ /* 0x000fe2000780c0ff */
[----:B------:R-:W-:Y:S03]  /*a860*/  BSSY.RECONVERGENT B0, `(.L_x_475) ;  /* 0x000000e000007945 */ /* 0x000fe60003800200 */
[----:B------:R-:W-:-:S13]  /*a870*/  ISETP.GE.OR P0, PT, R37, R14, !P0 ;  /* 0x0000000e2500720c */ /* 0x000fda0004706670 */
[----:B------:R-:W-:Y:S05]  /*a880*/  @P0 BRA `(.L_x_476) ;  /* 0x00000000002c0947 */ /* 0x000fea0003800000 */
[----:B------:R-:W-:Y:S01]  /*a890*/  UISETP.NE.AND UP0, UPT, UR4, URZ, UPT ;  /* 0x000000ff0400728c */ /* 0x000fe2000bf05270 */
[----:B-1----:R-:W-:-:S08]  /*a8a0*/  CS2R R26, SRZ ;  /* 0x00000000001a7805 */ /* 0x002fd0000001ff00 */
[----:B------:R-:W-:Y:S05]  /*a8b0*/  BRA.U UP0, `(.L_x_477) ;  /* 0x0000000100087547 */ /* 0x000fea000b800000 */
[----:B------:R-:W0:Y:S02]  /*a8c0*/  LDC.64 R26, c[0x0][0x3d8] ;  /* 0x0000f600ff1a7b82 */ /* 0x000e240000000a00 */
[----:B0-----:R-:W5:Y:S02]  /*a8d0*/  LDG.E.64 R26, desc[UR18][R26.64] ;  /* 0x000000121a1a7981 */ /* 0x001f64000c1e1b00 */
.L_x_477:
[----:B------:R-:W0:Y:S01]  /*a8e0*/  LDCU.64 UR6, c[0x0][0x390] ;  /* 0x00007200ff0677ac */ /* 0x000e220008000a00 */
[----:B-----5:R-:W-:-:S04]  /*a8f0*/  IADD3 R13, P0, PT, R37, R26, RZ ;  /* 0x0000001a250d7210 */ /* 0x020fc80007f1e0ff */
[----:B------:R-:W-:Y:S02]  /*a900*/  LEA.HI.X.SX32 R30, R37, R27, 0x1, P0 ;  /* 0x0000001b251e7211 */ /* 0x000fe400000f0eff */
[----:B0-----:R-:W-:-:S04]  /*a910*/  LEA R26, P0, R13, UR6, 0x2 ;  /* 0x000000060d1a7c11 */ /* 0x001fc8000f8010ff */
[----:B------:R-:W-:-:S05]  /*a920*/  LEA.HI.X R27, R13, UR7, R30, 0x2, P0 ;  /* 0x000000070d1b7c11 */ /* 0x000fca00080f141e */
[----:B------:R0:W-:Y:S04]  /*a930*/  STG.E desc[UR18][R26.64], R29 ;  /* 0x0000001d1a007986 */ /* 0x0001e8000c101912 */
.L_x_476:
[----:B------:R-:W-:Y:S05]  /*a940*/  BSYNC.RECONVERGENT B0 ;  /* 0x0000000000007941 */ /* 0x000fea0003800200 */
.L_x_475:
        /* <DEDUP_REMOVED lines=9> */
.L_x_480:
[----:B------:R-:W0:Y:S01]  /*a9e0*/  LDCU.64 UR6, c[0x0][0x390] ;  /* 0x00007200ff0677ac */ /* 0x000e220008000a00 */
[----:B-----5:R-:W-:-:S04]  /*a9f0*/  IADD3 R13, P0, PT, R20, R26, RZ ;  /* 0x0000001a140d7210 */ /* 0x020fc80007f1e0ff */
[----:B------:R-:W-:Y:S02]  /*aa00*/  LEA.HI.X.SX32 R20, R20, R27, 0x1, P0 ;  /* 0x0000001b14147211 */ /* 0x000fe400000f0eff */
[----:B0-----:R-:W-:-:S04]  /*aa10*/  LEA R26, P0, R13, UR6, 0x2 ;  /* 0x000000060d1a7c11 */ /* 0x001fc8000f8010ff */
[----:B------:R-:W-:-:S05]  /*aa20*/  LEA.HI.X R27, R13, UR7, R20, 0x2, P0 ;  /* 0x000000070d1b7c11 */ /* 0x000fca00080f1414 */
[----:B------:R2:W-:Y:S04]  /*aa30*/  STG.E desc[UR18][R26.64], R28 ;  /* 0x0000001c1a007986 */ /* 0x0005e8000c101912 */
.L_x_479:
[----:B------:R-:W-:Y:S05]  /*aa40*/  BSYNC.RECONVERGENT B0 ;  /* 0x0000000000007941 */ /* 0x000fea0003800200 */
.L_x_478:
[----:B------:R-:W-:Y:S01]  /*aa50*/  ISETP.GE.OR P2, PT, R16, R14, !P2 ;  /* 0x0000000e1000720c */ /* 0x000fe20005746670 */
[----:B------:R-:W-:-:S12]  /*aa60*/  BSSY.RECONVERGENT B0, `(.L_x_481) ;  /* 0x000000d000007945 */ /* 0x000fd80003800200 */
[----:B------:R-:W-:Y:S05]  /*aa70*/  @P2 BRA `(.L_x_482) ;  /* 0x00000000002c2947 */ /* 0x000fea0003800000 */
[----:B------:R-:W-:Y:S01]  /*aa80*/  UISETP.NE.AND UP0, UPT, UR4, URZ, UPT ;  /* 0x000000ff0400728c */ /* 0x000fe2000bf05270 */
[----:B012---:R-:W-:-:S08]  /*aa90*/  CS2R R26, SRZ ;  /* 0x00000000001a7805 */ /* 0x007fd0000001ff00 */
[----:B------:R-:W-:Y:S05]  /*aaa0*/  BRA.U UP0, `(.L_x_483) ;  /* 0x0000000100087547 */ /* 0x000fea000b800000 */
[----:B------:R-:W0:Y:S02]  /*aab0*/  LDC.64 R26, c[0x0][0x3d8] ;  /* 0x0000f600ff1a7b82 */ /* 0x000e240000000a00 */
[----:B0-----:R-:W5:Y:S02]  /*aac0*/  LDG.E.64 R26, desc[UR18][R26.64] ;  /* 0x000000121a1a7981 */ /* 0x001f64000c1e1b00 */
.L_x_483:
[----:B------:R-:W0:Y:S01]  /*aad0*/  LDCU.64 UR6, c[0x0][0x390] ;  /* 0x00007200ff0677ac */ /* 0x000e220008000a00 */
[----:B-----5:R-:W-:-:S04]  /*aae0*/  IADD3 R13, P0, PT, R16, R26, RZ ;  /* 0x0000001a100d7210 */ /* 0x020fc80007f1e0ff */
[----:B------:R-:W-:Y:S02]  /*aaf0*/  LEA.HI.X.SX32 R16, R16, R27, 0x1, P0 ;  /* 0x0000001b10107211 */ /* 0x000fe400000f0eff */
[----:B0-----:R-:W-:-:S04]  /*ab00*/  LEA R26, P0, R13, UR6, 0x2 ;  /* 0x000000060d1a7c11 */ /* 0x001fc8000f8010ff */
[----:B------:R-:W-:-:S05]  /*ab10*/  LEA.HI.X R27, R13, UR7, R16, 0x2, P0 ;  /* 0x000000070d1b7c11 */ /* 0x000fca00080f1410 */
[----:B------:R3:W-:Y:S04]  /*ab20*/  STG.E desc[UR18][R26.64], R25 ;  /* 0x000000191a007986 */ /* 0x0007e8000c101912 */
.L_x_482:
[----:B------:R-:W-:Y:S05]  /*ab30*/  BSYNC.RECONVERGENT B0 ;  /* 0x0000000000007941 */ /* 0x000fea0003800200 */
.L_x_481:
        /* <DEDUP_REMOVED lines=9> */
.L_x_486:
[----:B------:R-:W0:Y:S01]  /*abd0*/  LDCU.64 UR6, c[0x0][0x390] ;  /* 0x00007200ff0677ac */ /* 0x000e220008000a00 */
[----:B-----5:R-:W-:-:S04]  /*abe0*/  IADD3 R13, P0, PT, R33, R26, RZ ;  /* 0x0000001a210d7210 */ /* 0x020fc80007f1e0ff */
[----:B------:R-:W-:Y:S02]  /*abf0*/  LEA.HI.X.SX32 R16, R33, R27, 0x1, P0 ;  /* 0x0000001b21107211 */ /* 0x000fe400000f0eff */
[----:B0-----:R-:W-:-:S04]  /*ac00*/  LEA R26, P0, R13, UR6, 0x2 ;  /* 0x000000060d1a7c11 */ /* 0x001fc8000f8010ff */
[----:B------:R-:W-:-:S05]  /*ac10*/  LEA.HI.X R27, R13, UR7, R16, 0x2, P0 ;  /* 0x000000070d1b7c11 */ /* 0x000fca00080f1410 */
[----:B------:R4:W-:Y:S04]  /*ac20*/  STG.E desc[UR18][R26.64], R24 ;  /* 0x000000181a007986 */ /* 0x0009e8000c101912 */
.L_x_485:
[----:B------:R-:W-:Y:S05]  /*ac30*/  BSYNC.RECONVERGENT B0 ;  /* 0x0000000000007941 */ /* 0x000fea0003800200 */
.L_x_484:
[----:B------:R-:W-:Y:S01]  /*ac40*/  LOP3.LUT P0, RZ, R31, 0x40, RZ, 0xc0, !PT ;  /* 0x000000401fff7812 */ /* 0x000fe2000780c0ff */
[----:B------:R-:W-:Y:S03]  /*ac50*/  BSSY.RECONVERGENT B0, `(.L_x_487) ;  /* 0x000000e000007945 */ /* 0x000fe60003800200 */
[----:B------:R-:W-:-:S13]  /*ac60*/  ISETP.GE.OR P0, PT, R10, R14, !P0 ;  /* 0x0000000e0a00720c */ /* 0x000fda0004706670 */
[----:B------:R-:W-:Y:S05]  /*ac70*/  @P0 BRA `(.L_x_488) ;  /* 0x00000000002c0947 */ /* 0x000fea0003800000 */
[----:B------:R-:W-:Y:S01]  /*ac80*/  UISETP.NE.AND UP0, UPT, UR4, URZ, UPT ;  /* 0x000000ff0400728c */ /* 0x000fe2000bf05270 */
[----:B---34-:R-:W-:-:S08]  /*ac90*/  CS2R R24, SRZ ;  /* 0x0000000000187805 */ /* 0x018fd0000001ff00 */
[----:B------:R-:W-:Y:S05]  /*aca0*/  BRA.U UP0, `(.L_x_489) ;  /* 0x0000000100087547 */ /* 0x000fea000b800000 */
[----:B------:R-:W3:Y:S02]  /*acb0*/  LDC.64 R24, c[0x0][0x3d8] ;  /* 0x0000f600ff187b82 */ /* 0x000ee40000000a00 */
[----:B---3--:R-:W5:Y:S02]  /*acc0*/  LDG.E.64 R24, desc[UR18][R24.64] ;  /* 0x0000001218187981 */ /* 0x008f64000c1e1b00 */
.L_x_489:
[----:B------:R-:W3:Y:S01]  /*acd0*/  LDCU.64 UR6, c[0x0][0x390] ;  /* 0x00007200ff0677ac */ /* 0x000ee20008000a00 */
[----:B-----5:R-:W-:-:S04]  /*ace0*/  IADD3 R13, P0, PT, R10, R24, RZ ;  /* 0x000000180a0d7210 */ /* 0x020fc80007f1e0ff */
[----:B------:R-:W-:Y:S02]  /*acf0*/  LEA.HI.X.SX32 R10, R10, R25, 0x1, P0 ;  /* 0x000000190a0a7211 */ /* 0x000fe400000f0eff */
[----:B---3--:R-:W-:-:S04]  /*ad00*/  LEA R24, P0, R13, UR6, 0x2 ;  /* 0x000000060d187c11 */ /* 0x008fc8000f8010ff */
[----:B------:R-:W-:-:S05]  /*ad10*/  LEA.HI.X R25, R13, UR7, R10, 0x2, P0 ;  /* 0x000000070d197c11 */ /* 0x000fca00080f140a */
[----:B------:R3:W-:Y:S04]  /*ad20*/  STG.E desc[UR18][R24.64], R23 ;  /* 0x0000001718007986 */ /* 0x0007e8000c101912 */
.L_x_488:
[----:B------:R-:W-:Y:S05]  /*ad30*/  BSYNC.RECONVERGENT B0 ;  /* 0x0000000000007941 */ /* 0x000fea0003800200 */
.L_x_487:
[----:B------:R-:W-:Y:S01]  /*ad40*/  ISETP.GE.OR P3, PT, R8, R14, !P3 ;  /* 0x0000000e0800720c */ /* 0x000fe20005f66670 */
[----:B------:R-:W-:-:S12]  /*ad50*/  BSSY.RECONVERGENT B0, `(.L_x_490) ;  /* 0x000000d000007945 */ /* 0x000fd80003800200 */
[----:B------:R-:W-:Y:S05]  /*ad60*/  @P3 BRA `(.L_x_491) ;  /* 0x00000000002c3947 */ /* 0x000fea0003800000 */
[----:B------:R-:W-:Y:S01]  /*ad70*/  UISETP.NE.AND UP0, UPT, UR4, URZ, UPT ;  /* 0x000000ff0400728c */ /* 0x000fe2000bf05270 */
[----:B---34-:R-:W-:-:S08]  /*ad80*/  CS2R R24, SRZ ;  /* 0x0000000000187805 */ /* 0x018fd0000001ff00 */
[----:B------:R-:W-:Y:S05]  /*ad90*/  BRA.U UP0, `(.L_x_492) ;  /* 0x0000000100087547 */ /* 0x000fea000b800000 */
[----:B------:R-:W3:Y:S02]  /*ada0*/  LDC.64 R24, c[0x0][0x3d8] ;  /* 0x0000f600ff187b82 */ /* 0x000ee40000000a00 */
[----:B---3--:R-:W5:Y:S02]  /*adb0*/  LDG.E.64 R24, desc[UR18][R24.64] ;  /* 0x0000001218187981 */ /* 0x008f64000c1e1b00 */
.L_x_492:
[----:B------:R-:W3:Y:S01]  /*adc0*/  LDCU.64 UR6, c[0x0][0x390] ;  /* 0x00007200ff0677ac */ /* 0x000ee20008000a00 */
[----:B-----5:R-:W-:-:S04]  /*add0*/  IADD3 R10, P0, PT, R8, R24, RZ ;  /* 0x00000018080a7210 */ /* 0x020fc80007f1e0ff */
[----:B------:R-:W-:Y:S02]  /*ade0*/  LEA.HI.X.SX32 R25, R8, R25, 0x1, P0 ;  /* 0x0000001908197211 */ /* 0x000fe400000f0eff */
[----:B---3--:R-:W-:-:S04]  /*adf0*/  LEA R24, P0, R10, UR6, 0x2 ;  /* 0x000000060a187c11 */ /* 0x008fc8000f8010ff */
[----:B------:R-:W-:-:S05]  /*ae00*/  LEA.HI.X R25, R10, UR7, R25, 0x2, P0 ;  /* 0x000000070a197c11 */ /* 0x000fca00080f1419 */
[----:B------:R3:W-:Y:S04]  /*ae10*/  STG.E desc[UR18][R24.64], R22 ;  /* 0x0000001618007986 */ /* 0x0007e8000c101912 */
.L_x_491:
[----:B------:R-:W-:Y:S05]  /*ae20*/  BSYNC.RECONVERGENT B0 ;  /* 0x0000000000007941 */ /* 0x000fea0003800200 */
.L_x_490:
[----:B------:R-:W-:Y:S01]  /*ae30*/  LOP3.LUT P0, RZ, R31, 0x100, RZ, 0xc0, !PT ;  /* 0x000001001fff7812 */ /* 0x000fe2000780c0ff */
[----:B------:R-:W-:Y:S03]  /*ae40*/  BSSY.RECONVERGENT B0, `(.L_x_493) ;  /* 0x000000e000007945 */ /* 0x000fe60003800200 */
[----:B------:R-:W-:-:S13]  /*ae50*/  ISETP.GE.OR P0, PT, R34, R14, !P0 ;  /* 0x0000000e2200720c */ /* 0x000fda0004706670 */
[----:B------:R-:W-:Y:S05]  /*ae60*/  @P0 BRA `(.L_x_494) ;  /* 0x00000000002c0947 */ /* 0x000fea0003800000 */
[----:B------:R-:W-:Y:S01]  /*ae70*/  UISETP.NE.AND UP0, UPT, UR4, URZ, UPT ;  /* 0x000000ff0400728c */ /* 0x000fe2000bf05270 */
[----:B---3--:R-:W-:-:S08]  /*ae80*/  CS2R R22, SRZ ;  /* 0x0000000000167805 */ /* 0x008fd0000001ff00 */
[----:B------:R-:W-:Y:S05]  /*ae90*/  BRA.U UP0, `(.L_x_495) ;  /* 0x0000000100087547 */ /* 0x000fea000b800000 */
[----:B------:R-:W3:Y:S02]  /*aea0*/  LDC.64 R22, c[0x0][0x3d8] ;  /* 0x0000f600ff167b82 */ /* 0x000ee40000000a00 */
[----:B---3--:R-:W5:Y:S02]  /*aeb0*/  LDG.E.64 R22, desc[UR18][R22.64] ;  /* 0x0000001216167981 */ /* 0x008f64000c1e1b00 */
.L_x_495:
[----:B------:R-:W3:Y:S01]  /*aec0*/  LDCU.64 UR6, c[0x0][0x390] ;  /* 0x00007200ff0677ac */ /* 0x000ee20008000a00 */
[----:B-----5:R-:W-:-:S04]  /*aed0*/  IADD3 R8, P0, PT, R34, R22, RZ ;  /* 0x0000001622087210 */ /* 0x020fc80007f1e0ff */
[----:B------:R-:W-:Y:S02]  /*aee0*/  LEA.HI.X.SX32 R23, R34, R23, 0x1, P0 ;  /* 0x0000001722177211 */ /* 0x000fe400000f0eff */
[----:B---3--:R-:W-:-:S04]  /*aef0*/  LEA R22, P0, R8, UR6, 0x2 ;  /* 0x0000000608167c11 */ /* 0x008fc8000f8010ff */
[----:B------:R-:W-:-:S05]  /*af00*/  LEA.HI.X R23, R8, UR7, R23, 0x2, P0 ;  /* 0x0000000708177c11 */ /* 0x000fca00080f1417 */
[----:B------:R3:W-:Y:S04]  /*af10*/  STG.E desc[UR18][R22.64], R21 ;  /* 0x0000001516007986 */ /* 0x0007e8000c101912 */
.L_x_494:
[----:B------:R-:W-:Y:S05]  /*af20*/  BSYNC.RECONVERGENT B0 ;  /* 0x0000000000007941 */ /* 0x000fea0003800200 */
.L_x_493:
[----:B------:R-:W-:Y:S01]  /*af30*/  LOP3.LUT P0, RZ, R31, 0x200, RZ, 0xc0, !PT ;  /* 0x000002001fff7812 */ /* 0x000fe2000780c0ff */
[----:B------:R-:W-:Y:S03]  /*af40*/  BSSY.RECONVERGENT B0, `(.L_x_496) ;  /* 0x000000e000007945 */ /* 0x000fe60003800200 */
[----:B------:R-:W-:-:S13]  /*af50*/  ISETP.GE.OR P0, PT, R5, R14, !P0 ;  /* 0x0000000e0500720c */ /* 0x000fda0004706670 */
[----:B------:R-:W-:Y:S05]  /*af60*/  @P0 BRA `(.L_x_497) ;  /* 0x00000000002c0947 */ /* 0x000fea0003800000 */
[----:B------:R-:W-:Y:S01]  /*af70*/  UISETP.NE.AND UP0, UPT, UR4, URZ, UPT ;  /* 0x000000ff0400728c */ /* 0x000fe2000bf05270 */
[----:B---3--:R-:W-:Y:S01]  /*af80*/  CS2R R20, SRZ ;  /* 0x0000000000147805 */ /* 0x008fe2000001ff00 */
[----:B------:R-:W3:Y:S07]  /*af90*/  LDCU.64 UR6, c[0x0][0x390] ;  /* 0x00007200ff0677ac */ /* 0x000eee0008000a00 */
[----:B------:R-:W-:Y:S05]  /*afa0*/  BRA.U UP0, `(.L_x_498) ;  /* 0x0000000100087547 */ /* 0x000fea000b800000 */
[----:B------:R-:W0:Y:S02]  /*afb0*/  LDC.64 R20, c[0x0][0x3d8] ;  /* 0x0000f600ff147b82 */ /* 0x000e240000000a00 */
[----:B0-----:R-:W5:Y:S02]  /*afc0*/  LDG.E.64 R20, desc[UR18][R20.64] ;  /* 0x0000001214147981 */ /* 0x001f64000c1e1b00 */
.L_x_498:
[----:B-----5:R-:W-:-:S04]  /*afd0*/  IADD3 R8, P0, PT, R5, R20, RZ ;  /* 0x0000001405087210 */ /* 0x020fc80007f1e0ff */
[----:B------:R-:W-:Y:S02]  /*afe0*/  LEA.HI.X.SX32 R5, R5, R21, 0x1, P0 ;  /* 0x0000001505057211 */ /* 0x000fe400000f0eff */
[----:B---3--:R-:W-:-:S04]  /*aff0*/  LEA R20, P0, R8, UR6, 0x2 ;  /* 0x0000000608147c11 */ /* 0x008fc8000f8010ff */
[----:B------:R-:W-:-:S05]  /*b000*/  LEA.HI.X R21, R8, UR7, R5, 0x2, P0 ;  /* 0x0000000708157c11 */ /* 0x000fca00080f1405 */
[----:B------:R3:W-:Y:S04]  /*b010*/  STG.E desc[UR18][R20.64], R19 ;  /* 0x0000001314007986 */ /* 0x0007e8000c101912 */
.L_x_497:
[----:B------:R-:W-:Y:S05]  /*b020*/  BSYNC.RECONVERGENT B0 ;  /* 0x0000000000007941 */ /* 0x000fea0003800200 */
.L_x_496:
        /* <DEDUP_REMOVED lines=10> */
.L_x_501:
[----:B-----5:R-:W-:-:S04]  /*b0d0*/  IADD3 R5, P0, PT, R3, R20, RZ ;  /* 0x0000001403057210 */ /* 0x020fc80007f1e0ff */
[----:B------:R-:W-:Y:S02]  /*b0e0*/  LEA.HI.X.SX32 R8, R3, R21, 0x1, P0 ;  /* 0x0000001503087211 */ /* 0x000fe400000f0eff */
[----:B---3--:R-:W-:-:S04]  /*b0f0*/  LEA R20, P0, R5, UR6, 0x2 ;  /* 0x0000000605147c11 */ /* 0x008fc8000f8010ff */
[----:B------:R-:W-:-:S05]  /*b100*/  LEA.HI.X R21, R5, UR7, R8, 0x2, P0 ;  /* 0x0000000705157c11 */ /* 0x000fca00080f1408 */
[----:B------:R3:W-:Y:S04]  /*b110*/  STG.E desc[UR18][R20.64], R18 ;  /* 0x0000001214007986 */ /* 0x0007e8000c101912 */
.L_x_500:
[----:B------:R-:W-:Y:S05]  /*b120*/  BSYNC.RECONVERGENT B0 ;  /* 0x0000000000007941 */ /* 0x000fea0003800200 */
.L_x_499:
[----:B------:R-:W-:Y:S01]  /*b130*/  ISETP.GE.OR P4, PT, R2, R14, !P4 ;  /* 0x0000000e0200720c */ /* 0x000fe20006786670 */
[----:B------:R-:W-:-:S12]  /*b140*/  BSSY.RECONVERGENT B0, `(.L_x_502) ;  /* 0x000000d000007945 */ /* 0x000fd80003800200 */
[----:B------:R-:W-:Y:S05]  /*b150*/  @P4 BRA `(.L_x_503) ;  /* 0x00000000002c4947 */ /* 0x000fea0003800000 */
[----:B------:R-:W-:Y:S01]  /*b160*/  UISETP.NE.AND UP0, UPT, UR4, URZ, UPT ;  /* 0x000000ff0400728c */ /* 0x000fe2000bf05270 */
[----:B---3--:R-:W-:Y:S01]  /*b170*/  CS2R R18, SRZ ;  /* 0x0000000000127805 */ /* 0x008fe2000001ff00 */
[----:B------:R-:W3:Y:S07]  /*b180*/  LDCU.64 UR6, c[0x0][0x390] ;  /* 0x00007200ff0677ac */ /* 0x000eee0008000a00 */
[----:B------:R-:W-:Y:S05]  /*b190*/  BRA.U UP0, `(.L_x_504) ;  /* 0x0000000100087547 */ /* 0x000fea000b800000 */
[----:B------:R-:W0:Y:S02]  /*b1a0*/  LDC.64 R18, c[0x0][0x3d8] ;  /* 0x0000f600ff127b82 */ /* 0x000e240000000a00 */
[----:B0-----:R-:W5:Y:S02]  /*b1b0*/  LDG.E.64 R18, desc[UR18][R18.64] ;  /* 0x0000001212127981 */ /* 0x001f64000c1e1b00 */
.L_x_504:
[----:B-----5:R-:W-:-:S04]  /*b1c0*/  IADD3 R3, P0, PT, R2, R18, RZ ;  /* 0x0000001202037210 */ /* 0x020fc80007f1e0ff */
[----:B------:R-:W-:Y:S02]  /*b1d0*/  LEA.HI.X.SX32 R18, R2, R19, 0x1, P0 ;  /* 0x0000001302127211 */ /* 0x000fe400000f0eff */
[----:B---3--:R-:W-:-:S04]  /*b1e0*/  LEA R2, P0, R3, UR6, 0x2 ;  /* 0x0000000603027c11 */ /* 0x008fc8000f8010ff */
[----:B------:R-:W-:-:S05]  /*b1f0*/  LEA.HI.X R3, R3, UR7, R18, 0x2, P0 ;  /* 0x0000000703037c11 */ /* 0x000fca00080f1412 */
[----:B------:R3:W-:Y:S04]  /*b200*/  STG.E desc[UR18][R2.64], R11 ;  /* 0x0000000b02007986 */ /* 0x0007e8000c101912 */
.L_x_503:
[----:B------:R-:W-:Y:S05]  /*b210*/  BSYNC.RECONVERGENT B0 ;  /* 0x0000000000007941 */ /* 0x000fea0003800200 */
.L_x_502:
        /* <DEDUP_REMOVED lines=9> */
.L_x_507:
[----:B-----5:R-:W-:-:S04]  /*b2b0*/  IADD3 R5, P0, PT, R12, R2, RZ ;  /* 0x000000020c057210 */ /* 0x020fc80007f1e0ff */
[----:B------:R-:W-:Y:S02]  /*b2c0*/  LEA.HI.X.SX32 R12, R12, R3, 0x1, P0 ;  /* 0x000000030c0c7211 */ /* 0x000fe400000f0eff */
[----:B---3--:R-:W-:-:S04]  /*b2d0*/  LEA R2, P0, R5, UR6, 0x2 ;  /* 0x0000000605027c11 */ /* 0x008fc8000f8010ff */
[----:B------:R-:W-:-:S05]  /*b2e0*/  LEA.HI.X R3, R5, UR7, R12, 0x2, P0 ;  /* 0x0000000705037c11 */ /* 0x000fca00080f140c */
[----:B------:R3:W-:Y:S04]  /*b2f0*/  STG.E desc[UR18][R2.64], R9 ;  /* 0x0000000902007986 */ /* 0x0007e8000c101912 */
.L_x_506:
[----:B------:R-:W-:Y:S05]  /*b300*/  BSYNC.RECONVERGENT B0 ;  /* 0x0000000000007941 */ /* 0x000fea0003800200 */
.L_x_505:
        /* <DEDUP_REMOVED lines=9> */
.L_x_510:
[----:B-----5:R-:W-:-:S04]  /*b3a0*/  IADD3 R5, P0, PT, R17, R2, RZ ;  /* 0x0000000211057210 */ /* 0x020fc80007f1e0ff */
[----:B------:R-:W-:Y:S02]  /*b3b0*/  LEA.HI.X.SX32 R8, R17, R3, 0x1, P0 ;  /* 0x0000000311087211 */ /* 0x000fe400000f0eff */
[----:B---3--:R-:W-:-:S04]  /*b3c0*/  LEA R2, P0, R5, UR6, 0x2 ;  /* 0x0000000605027c11 */ /* 0x008fc8000f8010ff */
[----:B------:R-:W-:-:S05]  /*b3d0*/  LEA.HI.X R3, R5, UR7, R8, 0x2, P0 ;  /* 0x0000000705037c11 */ /* 0x000fca00080f1408 */
[----:B------:R3:W-:Y:S04]  /*b3e0*/  STG.E desc[UR18][R2.64], R7 ;  /* 0x0000000702007986 */ /* 0x0007e8000c101912 */
.L_x_509:
[----:B------:R-:W-:Y:S05]  /*b3f0*/  BSYNC.RECONVERGENT B0 ;  /* 0x0000000000007941 */ /* 0x000fea0003800200 */
.L_x_508:
        /* <DEDUP_REMOVED lines=10> */
.L_x_513:
[----:B-----5:R-:W-:-:S04]  /*b4a0*/  IADD3 R5, P0, PT, R0, R2, RZ ;  /* 0x0000000200057210 */ /* 0x020fc80007f1e0ff */
[----:B------:R-:W-:Y:S02]  /*b4b0*/  LEA.HI.X.SX32 R0, R0, R3, 0x1, P0 ;  /* 0x0000000300007211 */ /* 0x000fe400000f0eff */
[----:B---3--:R-:W-:-:S04]  /*b4c0*/  LEA R2, P0, R5, UR6, 0x2 ;  /* 0x0000000605027c11 */ /* 0x008fc8000f8010ff */
[----:B------:R-:W-:-:S05]  /*b4d0*/  LEA.HI.X R3, R5, UR7, R0, 0x2, P0 ;  /* 0x0000000705037c11 */ /* 0x000fca00080f1400 */
[----:B------:R3:W-:Y:S04]  /*b4e0*/  STG.E desc[UR18][R2.64], R6 ;  /* 0x0000000602007986 */ /* 0x0007e8000c101912 */
.L_x_512:
[----:B------:R-:W-:Y:S05]  /*b4f0*/  BSYNC.RECONVERGENT B0 ;  /* 0x0000000000007941 */ /* 0x000fea0003800200 */
.L_x_511:
[----:B------:R-:W-:-:S04]  /*b500*/  LOP3.LUT P0, RZ, R31, 0x8, RZ, 0xc0, !PT ;  /* 0x000000081fff7812 */ /* 0x000fc8000780c0ff */
        /* <DEDUP_REMOVED lines=8> */
.L_x_514:
[----:B-----5:R-:W-:-:S04]  /*b590*/  IADD3 R0, P0, PT, R35, R2, RZ ;  /* 0x0000000223007210 */ /* 0x020fc80007f1e0ff */
[----:B------:R-:W-:Y:S02]  /*b5a0*/  LEA.HI.X.SX32 R3, R35, R3, 0x1, P0 ;  /* 0x0000000323037211 */ /* 0x000fe400000f0eff */
[----:B---3--:R-:W-:-:S04]  /*b5b0*/  LEA R2, P0, R0, UR6, 0x2 ;  /* 0x0000000600027c11 */ /* 0x008fc8000f8010ff */
[----:B------:R-:W-:-:S05]  /*b5c0*/  LEA.HI.X R3, R0, UR7, R3, 0x2, P0 ;  /* 0x0000000700037c11 */ /* 0x000fca00080f1403 */
[----:B------:R3:W-:Y:S01]  /*b5d0*/  STG.E desc[UR18][R2.64], R4 ;  /* 0x0000000402007986 */ /* 0x0007e2000c101912 */
[----:B------:R-:W-:Y:S05]  /*b5e0*/  BRA `(.L_x_457) ;  /* 0x00000008006c7947 */ /* 0x000fea0003800000 */
.L_x_471:
[----:B------:R-:W-:Y:S01]  /*b5f0*/  BAR.SYNC.DEFER_BLOCKING 0x0 ;  /* 0x0000000000007b1d */ /* 0x000fe20000010000 */
[----:B------:R-:W-:Y:S01]  /*b600*/  P2R R38, PR, RZ, 0x4 ;  /* 0x00000004ff267803 */ /* 0x000fe20000000000 */
[----:B------:R-:W-:Y:S01]  /*b610*/  @P1 IMAD.IADD R39, R39, 0x1, -R13 ;  /* 0x0000000127271824 */ /* 0x000fe200078e0a0d */
[C---:B------:R-:W-:Y:S02]  /*b620*/  LOP3.LUT P2, RZ, R31.reuse, 0x4, RZ, 0xc0, !PT ;  /* 0x000000041fff7812 */ /* 0x040fe4000784c0ff */
[----:B------:R-:W-:Y:S01]  /*b630*/  P2R R40, PR, RZ, 0x8 ;  /* 0x00000008ff287803 */ /* 0x000fe20000000000 */
[----:B------:R-:W0:Y:S01]  /*b640*/  LDCU.64 UR12, c[0x0][0x390] ;  /* 0x00007200ff0c77ac */ /* 0x000e220008000a00 */
[----:B------:R-:W-:Y:S02]  /*b650*/  LOP3.LUT P3, RZ, R31, 0x2, RZ, 0xc0, !PT ;  /* 0x000000021fff7812 */ /* 0x000fe4000786c0ff */
[----:B------:R-:W-:Y:S01]  /*b660*/  @P1 LEA R39, R39, UR5, 0x2 ;  /* 0x0000000527271c11 */ /* 0x000fe2000f8e10ff */
[----:B------:R-:W1:Y:S01]  /*b670*/  LDCU.64 UR10, c[0x0][0x390] ;  /* 0x00007200ff0a77ac */ /* 0x000e620008000a00 */
[----:B------:R-:W-:-:S02]  /*b680*/  P2R R41, PR, RZ, 0x10 ;  /* 0x00000010ff297803 */ /* 0x000fc40000000000 */
[----:B------:R-:W-:Y:S02]  /*b690*/  LOP3.LUT P4, RZ, R31, 0x20, RZ, 0xc0, !PT ;  /* 0x000000201fff7812 */ /* 0x000fe4000788c0ff */
[----:B------:R-:W-:Y:S01]  /*b6a0*/  P2R R42, PR, RZ, 0x20 ;  /* 0x00000020ff2a7803 */ /* 0x000fe20000000000 */
[--C-:B------:R-:W-:Y:S01]  /*b6b0*/  @P2 IMAD.IADD R37, R37, 0x1, -R13.reuse ;  /* 0x0000000125252824 */ /* 0x100fe200078e0a0d */
[----:B------:R-:W-:Y:S02]  /*b6c0*/  LOP3.LUT P5, RZ, R31, 0x40, RZ, 0xc0, !PT ;  /* 0x000000401fff7812 */ /* 0x000fe400078ac0ff */
[----:B------:R-:W-:Y:S01]  /*b6d0*/  P2R R36, PR, RZ, 0x40 ;  /* 0x00000040ff247803 */ /* 0x000fe20000000000 */
[--C-:B------:R-:W-:Y:S01]  /*b6e0*/  @P3 IMAD.IADD R20, R20, 0x1, -R13.reuse ;  /* 0x0000000114143824 */ /* 0x100fe200078e0a0d */
[----:B------:R-:W-:Y:S02]  /*b6f0*/  @P2 LEA R26, R37, UR5, 0x2 ;  /* 0x00000005251a2c11 */ /* 0x000fe4000f8e10ff */
[----:B------:R-:W-:Y:S01]  /*b700*/  LOP3.LUT P6, RZ, R31, 0x100, RZ, 0xc0, !PT ;  /* 0x000001001fff7812 */ /* 0x000fe200078cc0ff */
[----:B------:R-:W-:Y:S01]  /*b710*/  @P1 STS [R39], R30 ;  /* 0x0000001e27001388 */ /* 0x000fe20000000800 */
[----:B------:R-:W-:Y:S01]  /*b720*/  @P3 LEA R37, R20, UR5, 0x2 ;  /* 0x0000000514253c11 */ /* 0x000fe2000f8e10ff */
[--C-:B------:R-:W-:Y:S01]  /*b730*/  @P4 IMAD.IADD R33, R33, 0x1, -R13.reuse ;  /* 0x0000000121214824 */ /* 0x100fe200078e0a0d */
[----:B------:R-:W-:Y:S01]  /*b740*/  LOP3.LUT P1, RZ, R31, 0x10, RZ, 0xc0, !PT ;  /* 0x000000101fff7812 */ /* 0x000fe2000782c0ff */
[----:B------:R2:W-:Y:S01]  /*b750*/  @P2 STS [R26], R29 ;  /* 0x0000001d1a002388 */ /* 0x0005e20000000800 */
[----:B------:R-:W-:Y:S01]  /*b760*/  ISETP.NE.AND P2, PT, R38, RZ, PT ;  /* 0x000000ff2600720c */ /* 0x000fe20003f45270 */
[----:B------:R-:W-:Y:S01]  /*b770*/  @P5 IMAD.IADD R10, R10, 0x1, -R13 ;  /* 0x000000010a0a5824 */ /* 0x000fe200078e0a0d */
[----:B------:R-:W-:Y:S01]  /*b780*/  @P4 LEA R33, R33, UR5, 0x2 ;  /* 0x0000000521214c11 */ /* 0x000fe2000f8e10ff */
[----:B------:R3:W-:Y:S01]  /*b790*/  @P3 STS [R37], R28 ;  /* 0x0000001c25003388 */ /* 0x0007e20000000800 */
[----:B------:R-:W-:-:S02]  /*b7a0*/  ISETP.NE.AND P3, PT, R40, RZ, PT ;  /* 0x000000ff2800720c */ /* 0x000fc40003f65270 */
[----:B------:R-:W-:Y:S01]  /*b7b0*/  @P5 LEA R10, R10, UR5, 0x2 ;  /* 0x000000050a0a5c11 */ /* 0x000fe2000f8e10ff */
[----:B------:R-:W-:Y:S01]  /*b7c0*/  @P6 IMAD.IADD R34, R34, 0x1, -R13 ;  /* 0x0000000122226824 */ /* 0x000fe200078e0a0d */
[----:B------:R-:W-:-:S04]  /*b7d0*/  LOP3.LUT P0, RZ, R31, 0x8, RZ, 0xc0, !PT ;  /* 0x000000081fff7812 */ /* 0x000fc8000780c0ff */
[----:B------:R-:W-:Y:S01]  /*b7e0*/  @P6 LEA R34, R34, UR5, 0x2 ;  /* 0x0000000522226c11 */ /* 0x000fe2000f8e10ff */
[----:B------:R-:W-:-:S04]  /*b7f0*/  @P2 IMAD.IADD R16, R16, 0x1, -R13 ;  /* 0x0000000110102824 */ /* 0x000fc800078e0a0d */
[----:B------:R-:W-:Y:S01]  /*b800*/  @P3 IMAD.IADD R8, R8, 0x1, -R13 ;  /* 0x0000000108083824 */ /* 0x000fe200078e0a0d */
[----:B------:R-:W-:-:S03]  /*b810*/  @P2 LEA R16, R16, UR5, 0x2 ;  /* 0x0000000510102c11 */ /* 0x000fc6000f8e10ff */
[----:B------:R-:W-:Y:S01]  /*b820*/  @P0 IMAD.IADD R35, R35, 0x1, -R13 ;  /* 0x0000000123230824 */ /* 0x000fe200078e0a0d */
[----:B--2---:R-:W-:Y:S01]  /*b830*/  @P3 LEA R29, R8, UR5, 0x2 ;  /* 0x00000005081d3c11 */ /* 0x004fe2000f8e10ff */
[----:B------:R3:W-:Y:S01]  /*b840*/  @P2 STS [R16], R25 ;  /* 0x0000001910002388 */ /* 0x0007e20000000800 */
[----:B------:R-:W-:Y:S02]  /*b850*/  LOP3.LUT P2, RZ, R31, 0x80, RZ, 0xc0, !PT ;  /* 0x000000801fff7812 */ /* 0x000fe4000784c0ff */
[----:B------:R-:W-:Y:S01]  /*b860*/  @P0 LEA R35, R35, UR5, 0x2 ;  /* 0x0000000523230c11 */ /* 0x000fe2000f8e10ff */
[----:B------:R3:W-:Y:S01]  /*b870*/  @P4 STS [R33], R24 ;  /* 0x0000001821004388 */ /* 0x0007e20000000800 */
[----:B------:R-:W-:-:S03]  /*b880*/  ISETP.NE.AND P4, PT, R41, RZ, PT ;  /* 0x000000ff2900720c */ /* 0x000fc60003f85270 */
[----:B------:R3:W-:Y:S01]  /*b890*/  @P5 STS [R10], R23 ;  /* 0x000000170a005388 */ /* 0x0007e20000000800 */
[----:B------:R-:W-:-:S03]  /*b8a0*/  ISETP.NE.AND P5, PT, R42, RZ, PT ;  /* 0x000000ff2a00720c */ /* 0x000fc60003fa5270 */
[----:B------:R3:W-:Y:S01]  /*b8b0*/  @P3 STS [R29], R22 ;  /* 0x000000161d003388 */ /* 0x0007e20000000800 */
[----:B------:R-:W-:Y:S01]  /*b8c0*/  LOP3.LUT P3, RZ, R31, 0x200, RZ, 0xc0, !PT ;  /* 0x000002001fff7812 */ /* 0x000fe2000786c0ff */
[--C-:B------:R-:W-:Y:S02]  /*b8d0*/  @P2 IMAD.IADD R3, R3, 0x1, -R13.reuse ;  /* 0x0000000103032824 */ /* 0x100fe400078e0a0d */
[----:B------:R3:W-:Y:S01]  /*b8e0*/  @P6 STS [R34], R21 ;  /* 0x0000001522006388 */ /* 0x0007e20000000800 */
[----:B------:R-:W-:Y:S01]  /*b8f0*/  ISETP.NE.AND P6, PT, R36, RZ, PT ;  /* 0x000000ff2400720c */ /* 0x000fe20003fc5270 */
[----:B------:R-:W-:Y:S01]  /*b900*/  @P4 IMAD.IADD R2, R2, 0x1, -R13 ;  /* 0x0000000102024824 */ /* 0x000fe200078e0a0d */
[----:B------:R-:W-:-:S03]  /*b910*/  @P2 LEA R3, R3, UR5, 0x2 ;  /* 0x0000000503032c11 */ /* 0x000fc6000f8e10ff */
[----:B------:R-:W-:Y:S01]  /*b920*/  @P5 IMAD.IADD R12, R12, 0x1, -R13 ;  /* 0x000000010c0c5824 */ /* 0x000fe200078e0a0d */
[----:B------:R-:W-:-:S03]  /*b930*/  @P4 LEA R2, R2, UR5, 0x2 ;  /* 0x0000000502024c11 */ /* 0x000fc6000f8e10ff */
[----:B------:R-:W-:Y:S01]  /*b940*/  @P3 IMAD.IADD R5, R5, 0x1, -R13 ;  /* 0x0000000105053824 */ /* 0x000fe200078e0a0d */
[----:B------:R-:W-:-:S03]  /*b950*/  @P5 LEA R12, R12, UR5, 0x2 ;  /* 0x000000050c0c5c11 */ /* 0x000fc6000f8e10ff */
[--C-:B------:R-:W-:Y:S01]  /*b960*/  @P6 IMAD.IADD R17, R17, 0x1, -R13.reuse ;  /* 0x0000000111116824 */ /* 0x100fe200078e0a0d */
[----:B------:R-:W-:Y:S01]  /*b970*/  @P3 LEA R8, R5, UR5, 0x2 ;  /* 0x0000000505083c11 */ /* 0x000fe2000f8e10ff */
[----:B------:R-:W-:-:S03]  /*b980*/  @P1 IMAD.IADD R5, R0, 0x1, -R13 ;  /* 0x0000000100051824 */ /* 0x000fc600078e0a0d */
[----:B------:R-:W-:Y:S01]  /*b990*/  @P6 LEA R0, R17, UR5, 0x2 ;  /* 0x0000000511006c11 */ /* 0x000fe2000f8e10ff */
[----:B------:R3:W-:Y:S01]  /*b9a0*/  @P3 STS [R8], R19 ;  /* 0x0000001308003388 */ /* 0x0007e20000000800 */
[----:B------:R-:W-:-:S03]  /*b9b0*/  @P1 LEA R5, R5, UR5, 0x2 ;  /* 0x0000000505051c11 */ /* 0x000fc6000f8e10ff */
[----:B------:R3:W-:Y:S04]  /*b9c0*/  @P2 STS [R3], R18 ;  /* 0x0000001203002388 */ /* 0x0007e80000000800 */
[----:B------:R3:W-:Y:S04]  /*b9d0*/  @P4 STS [R2], R11 ;  /* 0x0000000b02004388 */ /* 0x0007e80000000800 */
[----:B------:R3:W-:Y:S04]  /*b9e0*/  @P5 STS [R12], R9 ;  /* 0x000000090c005388 */ /* 0x0007e80000000800 */
[----:B------:R3:W-:Y:S04]  /*b9f0*/  @P6 STS [R0], R7 ;  /* 0x0000000700006388 */ /* 0x0007e80000000800 */
[----:B------:R3:W-:Y:S04]  /*ba00*/  @P1 STS [R5], R6 ;  /* 0x0000000605001388 */ /* 0x0007e80000000800 */
[----:B------:R3:W-:Y:S01]  /*ba10*/  @P0 STS [R35], R4 ;  /* 0x0000000423000388 */ /* 0x0007e20000000800 */
[----:B------:R-:W-:Y:S01]  /*ba20*/  BAR.SYNC.DEFER_BLOCKING 0x0 ;  /* 0x0000000000007b1d */ /* 0x000fe20000010000 */
[----:B------:R-:W-:-:S13]  /*ba30*/  ISETP.GE.AND P0, PT, R32, R27, PT ;  /* 0x0000001b2000720c */ /* 0x000fda0003f06270 */
[----:B01-3--:R-:W-:Y:S05]  /*ba40*/  @P0 BRA `(.L_x_457) ;  /* 0x0000000400540947 */ /* 0x00bfea0003800000 */
[----:B------:R-:W0:Y:S01]  /*ba50*/  LDCU UR4, c[0x0][0x3b4] ;  /* 0x00007680ff0477ac */ /* 0x000e220008000800 */
[----:B------:R-:W-:Y:S01]  /*ba60*/  VIADD R0, R32, UR8 ;  /* 0x0000000820007c36 */ /* 0x000fe20008000000 */
[----:B------:R-:W1:Y:S01]  /*ba70*/  LDC.U8 R12, c[0x0][0x3c0] ;  /* 0x0000f000ff0c7b82 */ /* 0x000e620000000000 */
[----:B------:R-:W-:Y:S03]  /*ba80*/  BSSY.RECONVERGENT B0, `(.L_x_515) ;  /* 0x000001e000007945 */ /* 0x000fe60003800200 */
[----:B0-----:R-:W-:-:S05]  /*ba90*/  IADD3 R0, PT, PT, -R0, UR4, R15 ;  /* 0x0000000400007c10 */ /* 0x001fca000fffe10f */
[----:B------:R-:W-:-:S04]  /*baa0*/  VIADD R2, R0, 0xffffe97f ;  /* 0xffffe97f00027836 */ /* 0x000fc80000000000 */
[C---:B------:R-:W-:Y:S01]  /*bab0*/  IMAD.HI.U32 R0, R2.reuse, -0x55555555, RZ ;  /* 0xaaaaaaab02007827 */ /* 0x040fe200078e00ff */
[----:B------:R-:W-:-:S04]  /*bac0*/  ISETP.GE.U32.AND P1, PT, R2, 0x480, PT ;  /* 0x000004800200780c */ /* 0x000fc80003f26070 */
[----:B------:R-:W-:-:S04]  /*bad0*/  SHF.R.U32.HI R0, RZ, 0x8, R0 ;  /* 0x00000008ff007819 */ /* 0x000fc80000011600 */
[----:B------:R-:W-:-:S04]  /*bae0*/  LOP3.LUT R3, R0, 0x3, RZ, 0xc0, !PT ;  /* 0x0000000300037812 */ /* 0x000fc800078ec0ff */
[----:B------:R-:W-:-:S13]  /*baf0*/  ISETP.NE.AND P0, PT, R3, 0x3, PT ;  /* 0x000000030300780c */ /* 0x000fda0003f05270 */
[----:B-1----:R-:W-:Y:S05]  /*bb00*/  @!P0 BRA `(.L_x_516) ;  /* 0x0000000000548947 */ /* 0x002fea0003800000 */
[----:B------:R-:W-:Y:S01]  /*bb10*/  VIADD R3, R0, 0x1 ;  /* 0x0000000100037836 */ /* 0x000fe20000000000 */
[C---:B------:R-:W-:Y:S01]  /*bb20*/  LEA R0, R32.reuse, UR5, 0x2 ;  /* 0x0000000520007c11 */ /* 0x040fe2000f8e10ff */
[----:B------:R-:W-:Y:S01]  /*bb30*/  IMAD.IADD R7, R32, 0x1, R13 ;  /* 0x0000000120077824 */ /* 0x000fe200078e020d */
[----:B------:R-:W-:Y:S02]  /*bb40*/  ISETP.NE.AND P2, PT, R12, RZ, PT ;  /* 0x000000ff0c00720c */ /* 0x000fe40003f45270 */
[----:B------:R-:W-:-:S05]  /*bb50*/  LOP3.LUT R3, R3, 0x3, RZ, 0xc0, !PT ;  /* 0x0000000303037812 */ /* 0x000fca00078ec0ff */
[----:B------:R-:W-:Y:S02]  /*bb60*/  IMAD R32, R3, 0x180, R32 ;  /* 0x0000018003207824 */ /* 0x000fe400078e0220 */
[----:B------:R-:W-:-:S07]  /*bb70*/  IMAD.MOV R6, RZ, RZ, -R3 ;  /* 0x000000ffff067224 */ /* 0x000fce00078e0a03 */
.L_x_517:
        /* <DEDUP_REMOVED lines=14> */
.L_x_516:
[----:B------:R-:W-:Y:S05]  /*bc60*/  BSYNC.RECONVERGENT B0 ;  /* 0x0000000000007941 */ /* 0x000fea0003800200 */
.L_x_515:
[----:B------:R-:W-:Y:S05]  /*bc70*/  @!P1 BRA `(.L_x_457) ;  /* 0x0000000000c89947 */ /* 0x000fea0003800000 */
[----:B------:R-:W1:Y:S01]  /*bc80*/  S2UR UR6, SR_CgaCtaId ;  /* 0x00000000000679c3 */ /* 0x000e620000008800 */
[----:B------:R-:W-:Y:S01]  /*bc90*/  UMOV UR4, 0x400 ;  /* 0x0000040000047882 */ /* 0x000fe20000000000 */
[----:B------:R-:W-:Y:S01]  /*bca0*/  ISETP.NE.AND P0, PT, R12, RZ, PT ;  /* 0x000000ff0c00720c */ /* 0x000fe20003f05270 */
[----:B------:R-:W-:Y:S01]  /*bcb0*/  IMAD.IADD R13, R32, 0x1, R13 ;  /* 0x00000001200d7824 */ /* 0x000fe200078e020d */
[----:B-1----:R-:W-:-:S06]  /*bcc0*/  ULEA UR4, UR6, UR4, 0x18 ;  /* 0x0000000406047291 */ /* 0x002fcc000f8ec0ff */
[----:B------:R-:W-:-:S05]  /*bcd0*/  LEA R0, R32, UR4, 0x2 ;  /* 0x0000000420007c11 */ /* 0x000fca000f8e10ff */
[----:B------:R-:W-:-:S07]  /*bce0*/  VIADD R0, R0, 0xc00 ;  /* 0x00000c0000007836 */ /* 0x000fce0000000000 */
.L_x_518:
[----:B--2---:R-:W1:Y:S01]  /*bcf0*/  @!P0 LDC.64 R6, c[0x0][0x3d8] ;  /* 0x0000f600ff068b82 */ /* 0x004e620000000a00 */
[----:B0-----:R-:W-:Y:S01]  /*bd00*/  CS2R R2, SRZ ;  /* 0x0000000000027805 */ /* 0x001fe2000001ff00 */
[----:B------:R-:W0:Y:S01]  /*bd10*/  LDS R17, [R0+-0xc00] ;  /* 0xfff4000000117984 */ /* 0x000e220000000800 */
[----:B------:R-:W-:-:S03]  /*bd20*/  SHF.R.S32.HI R15, RZ, 0x1f, R13 ;  /* 0x0000001fff0f7819 */ /* 0x000fc6000001140d */
[----:B------:R-:W2:Y:S04]  /*bd30*/  LDS R19, [R0+-0x600] ;  /* 0xfffa000000137984 */ /* 0x000ea80000000800 */
[----:B-1----:R-:W3:Y:S01]  /*bd40*/  @!P0 LDG.E.64 R2, desc[UR18][R6.64] ;  /* 0x0000001206028981 */ /* 0x002ee2000c1e1b00 */
[----:B------:R-:W-:-:S13]  /*bd50*/  ISETP.NE.AND P0, PT, R12, RZ, PT ;  /* 0x000000ff0c00720c */ /* 0x000fda0003f05270 */
[----:B------:R-:W1:Y:S01]  /*bd60*/  @!P0 LDC.64 R8, c[0x0][0x3d8] ;  /* 0x0000f600ff088b82 */ /* 0x000e620000000a00 */
[----:B---3--:R-:W-:-:S05]  /*bd70*/  IADD3 R2, P1, PT, R13, R2, RZ ;  /* 0x000000020d027210 */ /* 0x008fca0007f3e0ff */
[----:B------:R-:W-:Y:S01]  /*bd80*/  IMAD.X R3, R15, 0x1, R3, P1 ;  /* 0x000000010f037824 */ /* 0x000fe200008e0603 */
[----:B------:R-:W-:-:S04]  /*bd90*/  LEA R4, P1, R2, UR12, 0x2 ;  /* 0x0000000c02047c11 */ /* 0x000fc8000f8210ff */
[----:B------:R-:W-:Y:S02]  /*bda0*/  LEA.HI.X R5, R2, UR13, R3, 0x2, P1 ;  /* 0x0000000d02057c11 */ /* 0x000fe400088f1403 */
[----:B------:R-:W-:-:S03]  /*bdb0*/  CS2R R2, SRZ ;  /* 0x0000000000027805 */ /* 0x000fc6000001ff00 */
[----:B0-----:R0:W-:Y:S04]  /*bdc0*/  STG.E desc[UR18][R4.64], R17 ;  /* 0x0000001104007986 */ /* 0x0011e8000c101912 */
[----:B-1----:R-:W3:Y:S01]  /*bdd0*/  @!P0 LDG.E.64 R2, desc[UR18][R8.64] ;  /* 0x0000001208028981 */ /* 0x002ee2000c1e1b00 */
[----:B------:R-:W1:Y:S03]  /*bde0*/  @!P0 LDC.64 R10, c[0x0][0x3d8] ;  /* 0x0000f600ff0a8b82 */ /* 0x000e660000000a00 */
[----:B------:R-:W4:Y:S01]  /*bdf0*/  LDS R17, [R0] ;  /* 0x0000000000117984 */ /* 0x000f220000000800 */
[----:B---3--:R-:W-:-:S05]  /*be00*/  IADD3 R2, P1, PT, R13, R2, RZ ;  /* 0x000000020d027210 */ /* 0x008fca0007f3e0ff */
[----:B------:R-:W-:Y:S01]  /*be10*/  IMAD.X R3, R15, 0x1, R3, P1 ;  /* 0x000000010f037824 */ /* 0x000fe200008e0603 */
[----:B------:R-:W-:-:S04]  /*be20*/  LEA R6, P1, R2, UR12, 0x2 ;  /* 0x0000000c02067c11 */ /* 0x000fc8000f8210ff */
[----:B------:R-:W-:Y:S02]  /*be30*/  LEA.HI.X R7, R2, UR13, R3, 0x2, P1 ;  /* 0x0000000d02077c11 */ /* 0x000fe400088f1403 */
[----:B------:R-:W-:-:S03]  /*be40*/  CS2R R2, SRZ ;  /* 0x0000000000027805 */ /* 0x000fc6000001ff00 */
[----:B--2---:R-:W-:Y:S04]  /*be50*/  STG.E desc[UR18][R6.64+0x600], R19 ;  /* 0x0006001306007986 */ /* 0x004fe8000c101912 */
        /* <DEDUP_REMOVED lines=20> */
.L_x_457:
[----:B------:R-:W-:Y:S05]  /*bfa0*/  BSYNC.RECONVERGENT B1 ;  /* 0x0000000000017941 */ /* 0x000fea0003800200 */
.L_x_405:
[----:B01----:R-:W0:Y:S02]  /*bfb0*/  S2R R0, SR_TID.X ;  /* 0x0000000000007919 */ /* 0x003e240000002100 */
[----:B0-----:R-:W-:-:S13]  /*bfc0*/  ISETP.NE.AND P0, PT, R0, RZ, PT ;  /* 0x000000ff0000720c */ /* 0x001fda0003f05270 */
[----:B------:R-:W-:Y:S05]  /*bfd0*/  @P0 EXIT ;  /* 0x000000000000094d */ /* 0x000fea0003800000 */
[----:B------:R-:W0:Y:S02]  /*bfe0*/  LDCU.U8 UR4, c[0x0][0x3c1] ;  /* 0x00007820ff0477ac */ /* 0x000e240008000000 */
[----:B0-----:R-:W-:-:S09]  /*bff0*/  UISETP.NE.AND UP0, UPT, UR4, URZ, UPT ;  /* 0x000000ff0400728c */ /* 0x001fd2000bf05270 */
[----:B------:R-:W-:Y:S05]  /*c000*/  BRA.U !UP0, `(.L_x_519) ;  /* 0x00000001082c7547 */ /* 0x000fea000b800000 */
[----:B------:R-:W0:Y:S01]  /*c010*/  LDCU.U8 UR4, c[0x0][0x3c0] ;  /* 0x00007800ff0477ac */ /* 0x000e220008000000 */
[----:B--23--:R-:W1:Y:S01]  /*c020*/  LDC.64 R4, c[0x0][0x398] ;  /* 0x0000e600ff047b82 */ /* 0x00ce620000000a00 */
[----:B------:R-:W-:Y:S01]  /*c030*/  CS2R R2, SRZ ;  /* 0x0000000000027805 */ /* 0x000fe2000001ff00 */
[----:B0-----:R-:W-:-:S09]  /*c040*/  UISETP.NE.AND UP0, UPT, UR4, URZ, UPT ;  /* 0x000000ff0400728c */ /* 0x001fd2000bf05270 */
[----:B------:R-:W-:Y:S05]  /*c050*/  BRA.U UP0, `(.L_x_520) ;  /* 0x0000000100087547 */ /* 0x000fea000b800000 */
[----:B------:R-:W0:Y:S02]  /*c060*/  LDC.64 R2, c[0x0][0x3d8] ;  /* 0x0000f600ff027b82 */ /* 0x000e240000000a00 */
[----:B0-----:R-:W5:Y:S02]  /*c070*/  LDG.E.64 R2, desc[UR18][R2.64] ;  /* 0x0000001202027981 */ /* 0x001f64000c1e1b00 */
.L_x_520:
[----:B-----5:R-:W-:-:S04]  /*c080*/  IADD3 R2, P0, PT, R14, R2, RZ ;  /* 0x000000020e027210 */ /* 0x020fc80007f1e0ff */
[----:B------:R-:W-:-:S05]  /*c090*/  LEA.HI.X.SX32 R3, R14, R3, 0x1, P0 ;  /* 0x000000030e037211 */ /* 0x000fca00000f0eff */
[----:B-1----:R-:W-:Y:S01]  /*c0a0*/  STG.E.64 desc[UR18][R4.64], R2 ;  /* 0x0000000204007986 */ /* 0x002fe2000c101b12 */
[----:B------:R-:W-:Y:S05]  /*c0b0*/  EXIT ;  /* 0x000000000000794d */ /* 0x000fea0003800000 */
.L_x_519:
[----:B------:R-:W0:Y:S01]  /*c0c0*/  LDCU.U8 UR4, c[0x0][0x3c0] ;  /* 0x00007800ff0477ac */ /* 0x000e220008000000 */
[----:B--23--:R-:W1:Y:S01]  /*c0d0*/  LDC.64 R4, c[0x0][0x3e0] ;  /* 0x0000f800ff047b82 */ /* 0x00ce620000000a00 */
[----:B------:R-:W-:Y:S01]  /*c0e0*/  CS2R R2, SRZ ;  /* 0x0000000000027805 */ /* 0x000fe2000001ff00 */
[----:B0-----:R-:W-:-:S09]  /*c0f0*/  UISETP.NE.AND UP0, UPT, UR4, URZ, UPT ;  /* 0x000000ff0400728c */ /* 0x001fd2000bf05270 */
[----:B------:R-:W-:Y:S05]  /*c100*/  BRA.U UP0, `(.L_x_521) ;  /* 0x0000000100087547 */ /* 0x000fea000b800000 */
[----:B------:R-:W0:Y:S02]  /*c110*/  LDC.64 R2, c[0x0][0x3d8] ;  /* 0x0000f600ff027b82 */ /* 0x000e240000000a00 */
[----:B0-----:R-:W5:Y:S02]  /*c120*/  LDG.E.64 R2, desc[UR18][R2.64] ;  /* 0x0000001202027981 */ /* 0x001f64000c1e1b00 */
.L_x_521:
[----:B-----5:R-:W-:-:S04]  /*c130*/  IADD3 R2, P0, PT, R14, R2, RZ ;  /* 0x000000020e027210 */ /* 0x020fc80007f1e0ff */
[----:B------:R-:W-:-:S05]  /*c140*/  LEA.HI.X.SX32 R3, R14, R3, 0x1, P0 ;  /* 0x000000030e037211 */ /* 0x000fca00000f0eff */
[----:B-1----:R-:W-:Y:S01]  /*c150*/  STG.E.64 desc[UR18][R4.64], R2 ;  /* 0x0000000204007986 */ /* 0x002fe2000c101b12 */
[----:B------:R-:W-:Y:S05]  /*c160*/  EXIT ;  /* 0x000000000000794d */ /* 0x000fea0003800000 */
.L_x_345:
[----:B------:R-:W-:Y:S01]  /*c170*/  BSSY B0, `(.L_x_522) ;  /* 0x0000006000007945 */ /* 0x000fe20003800000 */
[----:B------:R-:W-:Y:S01]  /*c180*/  PLOP3.LUT P0, PT, P0, PT, PT, 0x8, 0x80 ;  /* 0x000000000080781c */ /* 0x000fe2000070e170 */
[----:B------:R-:W-:-:S12]  /*c190*/  IMAD.MOV.U32 R14, RZ, RZ, -0x1 ;  /* 0xffffffffff0e7424 */ /* 0x000fd800078e00ff */
[----:B------:R-:W-:Y:S05]  /*c1a0*/  WARPSYNC.COLLECTIVE R14, `(.L_x_523) ;  /* 0x000000000e087348 */ /* 0x000fea0003c00000 */
[----:B------:R-:W-:Y:S01]  /*c1b0*/  VOTE.ANY P0, P0 ;  /* 0x0000000000ff7806 */ /* 0x000fe20000000100 */
[----:B------:R-:W-:-:S12]  /*c1c0*/  ENDCOLLECTIVE ;  /* 0x000000000000791b */ /* 0x000fd80003800000 */
.L_x_523:
[----:B------:R-:W-:Y:S05]  /*c1d0*/  BSYNC B0 ;  /* 0x0000000000007941 */ /* 0x000fea0003800000 */
.L_x_522:
[----:B------:R-:W-:Y:S05]  /*c1e0*/  BRA `(.L_x_524) ;  /* 0xffffff7400747947 */ /* 0x000fea000383ffff */
.L_x_347:
[----:B------:R-:W-:Y:S01]  /*c1f0*/  BSSY B0, `(.L_x_525) ;  /* 0x0000006000007945 */ /* 0x000fe20003800000 */
[----:B------:R-:W-:Y:S01]  /*c200*/  PLOP3.LUT P0, PT, P0, PT, PT, 0x8, 0x80 ;  /* 0x000000000080781c */ /* 0x000fe2000070e170 */
[----:B------:R-:W-:-:S12]  /*c210*/  IMAD.MOV.U32 R14, RZ, RZ, -0x1 ;  /* 0xffffffffff0e7424 */ /* 0x000fd800078e00ff */
[----:B------:R-:W-:Y:S05]  /*c220*/  WARPSYNC.COLLECTIVE R14, `(.L_x_526) ;  /* 0x000000000e087348 */ /* 0x000fea0003c00000 */
[----:B------:R-:W-:Y:S01]  /*c230*/  VOTE.ANY P0, P0 ;  /* 0x0000000000ff7806 */ /* 0x000fe20000000100 */
[----:B------:R-:W-:-:S12]  /*c240*/  ENDCOLLECTIVE ;  /* 0x000000000000791b */ /* 0x000fd80003800000 */
.L_x_526:
[----:B------:R-:W-:Y:S05]  /*c250*/  BSYNC B0 ;  /* 0x0000000000007941 */ /* 0x000fea0003800000 */
.L_x_525:
[----:B------:R-:W-:Y:S05]  /*c260*/  BRA `(.L_x_527) ;  /* 0xffffff7400d07947 */ /* 0x000fea000383ffff */
.L_x_349:
[----:B------:R-:W0:Y:S01]  /*c270*/  S2R R20, SR_GEMASK ;  /* 0x0000000000147919 */ /* 0x000e220000003c00 */
[----:B------:R-:W-:Y:S01]  /*c280*/  BSSY B0, `(.L_x_528) ;  /* 0x0000007000007945 */ /* 0x000fe20003800000 */
[----:B------:R-:W-:Y:S01]  /*c290*/  ISETP.NE.AND P1, PT, R12, 0x65, PT ;  /* 0x000000650c00780c */ /* 0x000fe20003f25270 */
[----:B------:R-:W-:Y:S01]  /*c2a0*/  IMAD.MOV.U32 R14, RZ, RZ, -0x1 ;  /* 0xffffffffff0e7424 */ /* 0x000fe200078e00ff */
[----:B------:R-:W-:-:S13]  /*c2b0*/  PLOP3.LUT P0, PT, P0, PT, PT, 0x8, 0x80 ;  /* 0x000000000080781c */ /* 0x000fda000070e170 */
[----:B0-----:R-:W-:Y:S05]  /*c2c0*/  WARPSYNC.COLLECTIVE R14, `(.L_x_529) ;  /* 0x000000000e087348 */ /* 0x001fea0003c00000 */
[----:B------:R-:W-:Y:S01]  /*c2d0*/  VOTE.ANY R14, PT, P0 ;  /* 0x00000000000e7806 */ /* 0x000fe200000e0100 */
[----:B0-----:R-:W-:Y:S06]  /*c2e0*/  ENDCOLLECTIVE ;  /* 0x000000000000791b */ /* 0x001fec0003800000 */
.L_x_529:
[----:B------:R-:W-:Y:S05]  /*c2f0*/  BSYNC B0 ;  /* 0x0000000000007941 */ /* 0x000fea0003800000 */
.L_x_528:
[----:B------:R-:W-:Y:S01]  /*c300*/  LOP3.LUT R14, R14, 0x80000000, R20, 0xec, !PT ;  /* 0x800000000e0e7812 */ /* 0x000fe200078eec14 */
[----:B------:R-:W-:Y:S02]  /*c310*/  IMAD.MOV.U32 R16, RZ, RZ, 0x1 ;  /* 0x00000001ff107424 */ /* 0x000fe400078e00ff */
[----:B------:R-:W-:Y:S02]  /*c320*/  VIADD R21, R43, 0x2 ;  /* 0x000000022b157836 */ /* 0x000fe40000000000 */
[----:B------:R-:W-:-:S05]  /*c330*/  VIADD R15, R14, 0xffffffff ;  /* 0xffffffff0e0f7836 */ /* 0x000fca0000000000 */
[----:B------:R-:W-:Y:S01]  /*c340*/  LOP3.LUT R50, R14, R15, RZ, 0xc, !PT ;  /* 0x0000000f0e327212 */ /* 0x000fe200078e0cff */
[----:B------:R-:W-:-:S05]  /*c350*/  IMAD.MOV.U32 R14, RZ, RZ, -0x1 ;  /* 0xffffffffff0e7424 */ /* 0x000fca00078e00ff */
[----:B------:R-:W0:Y:S02]  /*c360*/  POPC R50, R50 ;  /* 0x0000003200327309 */ /* 0x000e240000000000 */
[----:B0-----:R-:W-:-:S07]  /*c370*/  IMAD.MOV.U32 R15, RZ, RZ, R50 ;  /* 0x000000ffff0f7224 */ /* 0x001fce00078e0032 */
[----:B------:R-:W-:Y:S05]  /*c380*/  WARPSYNC.COLLECTIVE R14, `(.L_x_530) ;  /* 0x000000000e087348 */ /* 0x000fea0003c00000 */
[----:B------:R0:W1:Y:S02]  /*c390*/  SHFL.DOWN P0, R17, R13, R16, R15 ;  /* 0x080000100d117389 */ /* 0x000064000000000f */
[----:B01----:R-:W-:Y:S05]  /*c3a0*/  ENDCOLLECTIVE ;  /* 0x000000000000791b */ /* 0x003fea0003800000 */
.L_x_530:
        /* <DEDUP_REMOVED lines=8> */
.L_x_531:
[----:B------:R-:W-:Y:S01]  /*c430*/  IMAD.MOV.U32 R16, RZ, RZ, 0x4 ;  /* 0x00000004ff107424 */ /* 0x000fe200078e00ff */
[----:B------:R-:W-:-:S04]  /*c440*/  ISETP.GT.AND P0, PT, R21, R50, PT ;  /* 0x000000321500720c */ /* 0x000fc80003f04270 */
[----:B------:R-:W-:Y:S01]  /*c450*/  SEL R12, R17, RZ, !P0 ;  /* 0x000000ff110c7207 */ /* 0x000fe20004000000 */
[----:B------:R-:W-:-:S04]  /*c460*/  VIADD R17, R43, 0x4 ;  /* 0x000000042b117836 */ /* 0x000fc80000000000 */
[----:B------:R-:W-:Y:S01]  /*c470*/  IMAD.IADD R53, R47, 0x1, R12 ;  /* 0x000000012f357824 */ /* 0x000fe200078e020c */
[----:B------:R-:W-:Y:S01]  /*c480*/  ISETP.GT.AND P2, PT, R17, R50, PT ;  /* 0x000000321100720c */ /* 0x000fe20003f44270 */
[----:B------:R-:W-:Y:S02]  /*c490*/  VIADD R47, R43, 0x10 ;  /* 0x000000102b2f7836 */ /* 0x000fe40000000000 */
[----:B------:R-:W-:-:S10]  /*c4a0*/  IMAD.MOV.U32 R13, RZ, RZ, R53 ;  /* 0x000000ffff0d7224 */ /* 0x000fd400078e0035 */
[----:B------:R-:W-:Y:S05]  /*c4b0*/  WARPSYNC.COLLECTIVE R14, `(.L_x_532) ;  /* 0x000000000e087348 */ /* 0x000fea0003c00000 */
[----:B------:R0:W1:Y:S02]  /*c4c0*/  SHFL.DOWN P0, R17, R13, R16, R15 ;  /* 0x080000100d117389 */ /* 0x000064000000000f */
[----:B01----:R-:W-:Y:S05]  /*c4d0*/  ENDCOLLECTIVE ;  /* 0x000000000000791b */ /* 0x003fea0003800000 */
.L_x_532:
[----:B------:R-:W-:Y:S01]  /*c4e0*/  IMAD.MOV.U32 R16, RZ, RZ, 0x8 ;  /* 0x00000008ff107424 */ /* 0x000fe200078e00ff */
[----:B------:R-:W-:Y:S01]  /*c4f0*/  SEL R22, R17, RZ, !P2 ;  /* 0x000000ff11167207 */ /* 0x000fe20005000000 */
[----:B------:R-:W-:-:S04]  /*c500*/  VIADD R17, R43, 0x8 ;  /* 0x000000082b117836 */ /* 0x000fc80000000000 */
[----:B------:R-:W-:Y:S01]  /*c510*/  IMAD.IADD R22, R53, 0x1, R22 ;  /* 0x0000000135167824 */ /* 0x000fe200078e0216 */
[----:B------:R-:W-:-:S03]  /*c520*/  ISETP.GT.AND P2, PT, R17, R50, PT ;  /* 0x000000321100720c */ /* 0x000fc60003f44270 */
[----:B------:R-:W-:-:S10]  /*c530*/  IMAD.MOV.U32 R13, RZ, RZ, R22 ;  /* 0x000000ffff0d7224 */ /* 0x000fd400078e0016 */
[----:B------:R-:W-:Y:S05]  /*c540*/  WARPSYNC.COLLECTIVE R14, `(.L_x_533) ;  /* 0x000000000e087348 */ /* 0x000fea0003c00000 */
[----:B------:R0:W1:Y:S02]  /*c550*/  SHFL.DOWN P0, R17, R13, R16, R15 ;  /* 0x080000100d117389 */ /* 0x000064000000000f */
[----:B01----:R-:W-:Y:S05]  /*c560*/  ENDCOLLECTIVE ;  /* 0x000000000000791b */ /* 0x003fea0003800000 */
.L_x_533:
[----:B------:R-:W-:Y:S01]  /*c570*/  IMAD.MOV.U32 R16, RZ, RZ, 0x10 ;  /* 0x00000010ff107424 */ /* 0x000fe200078e00ff */
[----:B------:R-:W-:-:S05]  /*c580*/  SEL R17, R17, RZ, !P2 ;  /* 0x000000ff11117207 */ /* 0x000fca0005000000 */
[----:B------:R-:W-:-:S04]  /*c590*/  IMAD.IADD R51, R22, 0x1, R17 ;  /* 0x0000000116337824 */ /* 0x000fc800078e0211 */
[----:B------:R-:W-:-:S07]  /*c5a0*/  IMAD.MOV.U32 R13, RZ, RZ, R51 ;  /* 0x000000ffff0d7224 */ /* 0x000fce00078e0033 */
[----:B------:R-:W-:Y:S05]  /*c5b0*/  WARPSYNC.COLLECTIVE R14, `(.L_x_534) ;  /* 0x000000000e087348 */ /* 0x000fea0003c00000 */
[----:B------:R0:W1:Y:S02]  /*c5c0*/  SHFL.DOWN P0, R17, R13, R16, R15 ;  /* 0x080000100d117389 */ /* 0x000064000000000f */
[----:B01----:R-:W-:Y:S05]  /*c5d0*/  ENDCOLLECTIVE ;  /* 0x000000000000791b */ /* 0x003fea0003800000 */
.L_x_534:
[----:B------:R-:W0:Y:S01]  /*c5e0*/  LDC.64 R12, c[0x0][0x3a0] ;  /* 0x0000e800ff0c7b82 */ /* 0x000e220000000a00 */
[----:B------:R-:W-:-:S04]  /*c5f0*/  ISETP.GT.AND P0, PT, R47, R50, PT ;  /* 0x000000322f00720c */ /* 0x000fc80003f04270 */
[----:B------:R-:W-:Y:S02]  /*c600*/  SEL R46, R17, RZ, !P0 ;  /* 0x000000ff112e7207 */ /* 0x000fe40004000000 */
[----:B------:R-:W-:-:S03]  /*c610*/  PLOP3.LUT P0, PT, P1, PT, PT, 0x80, 0x8 ;  /* 0x000000000008781c */ /* 0x000fc60000f0f070 */
[----:B------:R-:W-:Y:S01]  /*c620*/  IMAD.IADD R46, R51, 0x1, R46 ;  /* 0x00000001332e7824 */ /* 0x000fe200078e022e */
[----:B0-----:R-:W-:-:S13]  /*c630*/  IADD3 R22, P2, PT, R12, 0x100, RZ ;  /* 0x000001000c167810 */ /* 0x001fda0007f5e0ff */
[----:B------:R-:W-:Y:S05]  /*c640*/  WARPSYNC.COLLECTIVE R14, `(.L_x_535) ;  /* 0x000000000e087348 */ /* 0x000fea0003c00000 */
[----:B------:R-:W-:Y:S01]  /*c650*/  VOTE.ALL P0, P0 ;  /* 0x0000000000ff7806 */ /* 0x000fe20000000000 */
[----:B------:R-:W-:-:S12]  /*c660*/  ENDCOLLECTIVE ;  /* 0x000000000000791b */ /* 0x000fd80003800000 */
.L_x_535:
[----:B------:R-:W-:Y:S01]  /*c670*/  IMAD.X R47, RZ, RZ, R13, P2 ;  /* 0x000000ffff2f7224 */ /* 0x000fe200010e060d */
[----:B------:R-:W-:Y:S06]  /*c680*/  BRA `(.L_x_536) ;  /* 0xffffff7400747947 */ /* 0x000fec000383ffff */
.L_x_351:
[----:B------:R-:W-:Y:S01]  /*c690*/  BSSY B0, `(.L_x_537) ;  /* 0x0000006000007945 */ /* 0x000fe20003800000 */
[----:B------:R-:W-:Y:S01]  /*c6a0*/  PLOP3.LUT P0, PT, P0, PT, PT, 0x8, 0x80 ;  /* 0x000000000080781c */ /* 0x000fe2000070e170 */
[----:B------:R-:W-:-:S12]  /*c6b0*/  IMAD.MOV.U32 R14, RZ, RZ, -0x1 ;  /* 0xffffffffff0e7424 */ /* 0x000fd800078e00ff */
[----:B------:R-:W-:Y:S05]  /*c6c0*/  WARPSYNC.COLLECTIVE R14, `(.L_x_538) ;  /* 0x000000000e087348 */ /* 0x000fea0003c00000 */
[----:B------:R-:W-:Y:S01]  /*c6d0*/  VOTE.ANY P0, P0 ;  /* 0x0000000000ff7806 */ /* 0x000fe20000000100 */
[----:B------:R-:W-:-:S12]  /*c6e0*/  ENDCOLLECTIVE ;  /* 0x000000000000791b */ /* 0x000fd80003800000 */
.L_x_538:
[----:B------:R-:W-:Y:S05]  /*c6f0*/  BSYNC B0 ;  /* 0x0000000000007941 */ /* 0x000fea0003800000 */
.L_x_537:
[----:B------:R-:W-:Y:S05]  /*c700*/  BRA `(.L_x_539) ;  /* 0xffffff7400887947 */ /* 0x000fea000383ffff */
.L_x_353:
[----:B------:R-:W-:Y:S01]  /*c710*/  BSSY B0, `(.L_x_540) ;  /* 0x0000006000007945 */ /* 0x000fe20003800000 */
[----:B------:R-:W-:Y:S01]  /*c720*/  PLOP3.LUT P0, PT, P0, PT, PT, 0x8, 0x80 ;  /* 0x000000000080781c */ /* 0x000fe2000070e170 */
[----:B------:R-:W-:-:S12]  /*c730*/  IMAD.MOV.U32 R14, RZ, RZ, -0x1 ;  /* 0xffffffffff0e7424 */ /* 0x000fd800078e00ff */
[----:B------:R-:W-:Y:S05]  /*c740*/  WARPSYNC.COLLECTIVE R14, `(.L_x_541) ;  /* 0x000000000e087348 */ /* 0x000fea0003c00000 */
[----:B------:R-:W-:Y:S01]  /*c750*/  VOTE.ANY P0, P0 ;  /* 0x0000000000ff7806 */ /* 0x000fe20000000100 */
[----:B------:R-:W-:-:S12]  /*c760*/  ENDCOLLECTIVE ;  /* 0x000000000000791b */ /* 0x000fd80003800000 */
.L_x_541:
[----:B------:R-:W-:Y:S05]  /*c770*/  BSYNC B0 ;  /* 0x0000000000007941 */ /* 0x000fea0003800000 */
.L_x_540:
[----:B------:R-:W-:Y:S05]  /*c780*/  BRA `(.L_x_542) ;  /* 0xffffff7400e47947 */ /* 0x000fea000383ffff */
.L_x_355:
[----:B------:R-:W-:Y:S01]  /*c790*/  BSSY B0, `(.L_x_543) ;  /* 0x0000006000007945 */ /* 0x000fe20003800000 */
[----:B------:R-:W-:Y:S01]  /*c7a0*/  PLOP3.LUT P0, PT, P0, PT, PT, 0x8, 0x80 ;  /* 0x000000000080781c */ /* 0x000fe2000070e170 */
[----:B------:R-:W-:-:S12]  /*c7b0*/  IMAD.MOV.U32 R14, RZ, RZ, -0x1 ;  /* 0xffffffffff0e7424 */ /* 0x000fd800078e00ff */
[----:B------:R-:W-:Y:S05]  /*c7c0*/  WARPSYNC.COLLECTIVE R14, `(.L_x_544) ;  /* 0x000000000e087348 */ /* 0x000fea0003c00000 */
[----:B------:R-:W-:Y:S01]  /*c7d0*/  VOTE.ANY R14, PT, P0 ;  /* 0x00000000000e7806 */ /* 0x000fe200000e0100 */
[----:B------:R-:W-:Y:S06]  /*c7e0*/  ENDCOLLECTIVE ;  /* 0x000000000000791b */ /* 0x000fec0003800000 */
.L_x_544:
[----:B------:R-:W-:Y:S05]  /*c7f0*/  BSYNC B0 ;  /* 0x0000000000007941 */ /* 0x000fea0003800000 */
.L_x_543:
[----:B------:R-:W-:Y:S01]  /*c800*/  LOP3.LUT R14, R14, 0x80000000, R20, 0xec, !PT ;  /* 0x800000000e0e7812 */ /* 0x000fe200078eec14 */
[----:B------:R-:W-:Y:S02]  /*c810*/  IMAD.MOV.U32 R16, RZ, RZ, 0x1 ;  /* 0x00000001ff107424 */ /* 0x000fe400078e00ff */
[----:B------:R-:W-:Y:S02]  /*c820*/  VIADD R50, R50, 0xffffffe0 ;  /* 0xffffffe032327836 */ /* 0x000fe40000000000 */
[----:B------:R-:W-:-:S05]  /*c830*/  VIADD R15, R14, 0xffffffff ;  /* 0xffffffff0e0f7836 */ /* 0x000fca0000000000 */
[----:B------:R-:W-:Y:S01]  /*c840*/  LOP3.LUT R51, R14, R15, RZ, 0xc, !PT ;  /* 0x0000000f0e337212 */ /* 0x000fe200078e0cff */
[----:B------:R-:W-:-:S03]  /*c850*/  IMAD.MOV.U32 R14, RZ, RZ, -0x1 ;  /* 0xffffffffff0e7424 */ /* 0x000fc600078e00ff */
[----:B------:R0:W1:Y:S04]  /*c860*/  POPC R15, R51 ;  /* 0x00000033000f7309 */ /* 0x0000680000000000 */
[----:B01----:R-:W-:Y:S05]  /*c870*/  WARPSYNC.COLLECTIVE R14, `(.L_x_545) ;  /* 0x000000000e087348 */ /* 0x003fea0003c00000 */
[----:B-1----:R1:W2:Y:S02]  /*c880*/  SHFL.DOWN P0, R17, R13, R16, R15 ;  /* 0x080000100d117389 */ /* 0x0022a4000000000f */
[----:B012---:R-:W-:Y:S05]  /*c890*/  ENDCOLLECTIVE ;  /* 0x000000000000791b */ /* 0x007fea0003800000 */
.L_x_545:
        /* <DEDUP_REMOVED lines=8> */
.L_x_546:
        /* <DEDUP_REMOVED lines=10> */
.L_x_547:
[----:B------:R-:W-:Y:S01]  /*c9c0*/  IMAD.MOV.U32 R16, RZ, RZ, 0x8 ;  /* 0x00000008ff107424 */ /* 0x000fe200078e00ff */
[----:B------:R-:W-:-:S05]  /*c9d0*/  SEL R52, R17, RZ, !P1 ;  /* 0x000000ff11347207 */ /* 0x000fca0004800000 */
[----:B------:R-:W-:Y:S02]  /*c9e0*/  IMAD.IADD R53, R51, 0x1, R52 ;  /* 0x0000000133357824 */ /* 0x000fe400078e0234 */
[C---:B------:R-:W-:Y:S02]  /*c9f0*/  VIADD R52, R43.reuse, 0x8 ;  /* 0x000000082b347836 */ /* 0x040fe40000000000 */
[----:B------:R-:W-:Y:S02]  /*ca00*/  IMAD.MOV.U32 R13, RZ, RZ, R53 ;  /* 0x000000ffff0d7224 */ /* 0x000fe400078e0035 */
[----:B------:R-:W-:Y:S01]  /*ca10*/  VIADD R51, R43, 0x10 ;  /* 0x000000102b337836 */ /* 0x000fe20000000000 */
[----:B------:R-:W-:-:S13]  /*ca20*/  ISETP.GT.AND P1, PT, R52, R15, PT ;  /* 0x0000000f3400720c */ /* 0x000fda0003f24270 */
[----:B------:R-:W-:Y:S05]  /*ca30*/  WARPSYNC.COLLECTIVE R14, `(.L_x_548) ;  /* 0x000000000e087348 */ /* 0x000fea0003c00000 */
[----:B------:R0:W1:Y:S02]  /*ca40*/  SHFL.DOWN P0, R17, R13, R16, R15 ;  /* 0x080000100d117389 */ /* 0x000064000000000f */
[----:B01----:R-:W-:Y:S05]  /*ca50*/  ENDCOLLECTIVE ;  /* 0x000000000000791b */ /* 0x003fea0003800000 */
.L_x_548:
[----:B------:R-:W-:Y:S01]  /*ca60*/  IMAD.MOV.U32 R16, RZ, RZ, 0x10 ;  /* 0x00000010ff107424 */ /* 0x000fe200078e00ff */
[----:B------:R-:W-:-:S05]  /*ca70*/  SEL R52, R17, RZ, !P1 ;  /* 0x000000ff11347207 */ /* 0x000fca0004800000 */
[----:B------:R-:W-:-:S04]  /*ca80*/  IMAD.IADD R52, R53, 0x1, R52 ;  /* 0x0000000135347824 */ /* 0x000fc800078e0234 */
[----:B------:R-:W-:-:S07]  /*ca90*/  IMAD.MOV.U32 R13, RZ, RZ, R52 ;  /* 0x000000ffff0d7224 */ /* 0x000fce00078e0034 */
[----:B------:R-:W-:Y:S05]  /*caa0*/  WARPSYNC.COLLECTIVE R14, `(.L_x_549) ;  /* 0x000000000e087348 */ /* 0x000fea0003c00000 */
[----:B------:R0:W1:Y:S02]  /*cab0*/  SHFL.DOWN P0, R17, R13, R16, R15 ;  /* 0x080000100d117389 */ /* 0x000064000000000f */
[----:B01----:R-:W-:Y:S05]  /*cac0*/  ENDCOLLECTIVE ;  /* 0x000000000000791b */ /* 0x003fea0003800000 */
.L_x_549:
[----:B------:R-:W-:-:S04]  /*cad0*/  ISETP.GT.AND P0, PT, R51, R15, PT ;  /* 0x0000000f3300720c */ /* 0x000fc80003f04270 */
[----:B------:R-:W-:Y:S02]  /*cae0*/  SEL R17, R17, RZ, !P0 ;  /* 0x000000ff11117207 */ /* 0x000fe40004000000 */
[----:B------:R-:W-:Y:S02]  /*caf0*/  ISETP.NE.AND P0, PT, R12, 0x65, PT ;  /* 0x000000650c00780c */ /* 0x000fe40003f05270 */
[----:B------:R-:W-:-:S11]  /*cb00*/  IADD3 R46, PT, PT, R52, R17, R46 ;  /* 0x00000011342e7210 */ /* 0x000fd60007ffe02e */
[----:B------:R-:W-:Y:S05]  /*cb10*/  WARPSYNC.COLLECTIVE R14, `(.L_x_550) ;  /* 0x000000000e087348 */ /* 0x000fea0003c00000 */
[----:B------:R-:W-:Y:S01]  /*cb20*/  VOTE.ALL P0, P0 ;  /* 0x0000000000ff7806 */ /* 0x000fe20000000000 */
[----:B------:R-:W-:-:S12]  /*cb30*/  ENDCOLLECTIVE ;  /* 0x000000000000791b */ /* 0x000fd80003800000 */
.L_x_550:
[----:B------:R-:W-:Y:S05]  /*cb40*/  BRA `(.L_x_551) ;  /* 0xffffff7400807947 */ /* 0x000fea000383ffff */
.L_x_459:
[----:B------:R-:W-:Y:S01]  /*cb50*/  BSSY B0, `(.L_x_552) ;  /* 0x0000006000007945 */ /* 0x000fe20003800000 */
[----:B------:R-:W-:Y:S01]  /*cb60*/  PLOP3.LUT P0, PT, P0, PT, PT, 0x8, 0x80 ;  /* 0x000000000080781c */ /* 0x000fe2000070e170 */
[----:B------:R-:W-:-:S12]  /*cb70*/  IMAD.MOV.U32 R14, RZ, RZ, -0x1 ;  /* 0xffffffffff0e7424 */ /* 0x000fd800078e00ff */
[----:B------:R-:W-:Y:S05]  /*cb80*/  WARPSYNC.COLLECTIVE R14, `(.L_x_553) ;  /* 0x000000000e087348 */ /* 0x000fea0003c00000 */
[----:B------:R-:W-:Y:S01]  /*cb90*/  VOTE.ANY P0, P0 ;  /* 0x0000000000ff7806 */ /* 0x000fe20000000100 */
[----:B------:R-:W-:-:S12]  /*cba0*/  ENDCOLLECTIVE ;  /* 0x000000000000791b */ /* 0x000fd80003800000 */
.L_x_553:
[----:B------:R-:W-:Y:S05]  /*cbb0*/  BSYNC B0 ;  /* 0x0000000000007941 */ /* 0x000fea0003800000 */
.L_x_552:
[----:B------:R-:W-:Y:S05]  /*cbc0*/  BRA `(.L_x_554) ;  /* 0xffffffcc00cc7947 */ /* 0x000fea000383ffff */
.L_x_461:
[----:B------:R-:W-:Y:S01]  /*cbd0*/  BSSY B0, `(.L_x_555) ;  /* 0x0000006000007945 */ /* 0x000fe20003800000 */
[----:B------:R-:W-:Y:S01]  /*cbe0*/  PLOP3.LUT P0, PT, P0, PT, PT, 0x8, 0x80 ;  /* 0x000000000080781c */ /* 0x000fe2000070e170 */
[----:B------:R-:W-:-:S12]  /*cbf0*/  IMAD.MOV.U32 R14, RZ, RZ, -0x1 ;  /* 0xffffffffff0e7424 */ /* 0x000fd800078e00ff */
[----:B------:R-:W-:Y:S05]  /*cc00*/  WARPSYNC.COLLECTIVE R14, `(.L_x_556) ;  /* 0x000000000e087348 */ /* 0x000fea0003c00000 */
[----:B------:R-:W-:Y:S01]  /*cc10*/  VOTE.ANY P0, P0 ;  /* 0x0000000000ff7806 */ /* 0x000fe20000000100 */
[----:B------:R-:W-:-:S12]  /*cc20*/  ENDCOLLECTIVE ;  /* 0x000000000000791b */ /* 0x000fd80003800000 */
.L_x_556:
[----:B------:R-:W-:Y:S05]  /*cc30*/  BSYNC B0 ;  /* 0x0000000000007941 */ /* 0x000fea0003800000 */
.L_x_555:
[----:B------:R-:W-:Y:S05]  /*cc40*/  BRA `(.L_x_557) ;  /* 0xffffffd000287947 */ /* 0x000fea000383ffff */
.L_x_463:
[----:B------:R-:W-:Y:S01]  /*cc50*/  BSSY B0, `(.L_x_558) ;  /* 0x0000006000007945 */ /* 0x000fe20003800000 */
[----:B------:R-:W-:Y:S01]  /*cc60*/  PLOP3.LUT P0, PT, P0, PT, PT, 0x8, 0x80 ;  /* 0x000000000080781c */ /* 0x000fe2000070e170 */
[----:B------:R-:W-:-:S12]  /*cc70*/  IMAD.MOV.U32 R14, RZ, RZ, -0x1 ;  /* 0xffffffffff0e7424 */ /* 0x000fd800078e00ff */
[----:B------:R-:W-:Y:S05]  /*cc80*/  WARPSYNC.COLLECTIVE R14, `(.L_x_559) ;  /* 0x000000000e087348 */ /* 0x000fea0003c00000 */
[----:B------:R-:W-:Y:S01]  /*cc90*/  VOTE.ANY R14, PT, P0 ;  /* 0x00000000000e7806 */ /* 0x000fe200000e0100 */
[----:B------:R-:W-:Y:S06]  /*cca0*/  ENDCOLLECTIVE ;  /* 0x000000000000791b */ /* 0x000fec0003800000 */
.L_x_559:
[----:B------:R-:W-:Y:S05]  /*ccb0*/  BSYNC B0 ;  /* 0x0000000000007941 */ /* 0x000fea0003800000 */
.L_x_558:
[----:B------:R-:W0:Y:S01]  /*ccc0*/  S2R R26, SR_GEMASK ;  /* 0x00000000001a7919 */ /* 0x000e220000003c00 */
[----:B------:R-:W-:Y:S01]  /*ccd0*/  IMAD.MOV.U32 R16, RZ, RZ, 0x1 ;  /* 0x00000001ff107424 */ /* 0x000fe200078e00ff */
[----:B------:R-:W-:Y:S01]  /*cce0*/  LOP3.LUT R31, R31, 0xfffffffe, RZ, 0xc0, !PT ;  /* 0xfffffffe1f1f7812 */ /* 0x000fe200078ec0ff */
[C---:B------:R-:W-:Y:S02]  /*ccf0*/  VIADD R43, R33.reuse, 0x2 ;  /* 0x00000002212b7836 */ /* 0x040fe40000000000 */
[C---:B------:R-:W-:Y:S02]  /*cd00*/  VIADD R42, R33.reuse, 0x4 ;  /* 0x00000004212a7836 */ /* 0x040fe40000000000 */
[----:B------:R-:W-:Y:S01]  /*cd10*/  VIADD R41, R33, 0x8 ;  /* 0x0000000821297836 */ /* 0x000fe20000000000 */
[----:B0-----:R-:W-:-:S05]  /*cd20*/  LOP3.LUT R14, R14, 0x80000000, R26, 0xec, !PT ;  /* 0x800000000e0e7812 */ /* 0x001fca00078eec1a */
        /* <DEDUP_REMOVED lines=8> */
.L_x_560:
        /* <DEDUP_REMOVED lines=8> */
.L_x_561:
        /* <DEDUP_REMOVED lines=8> */
.L_x_562:
[----:B------:R-:W-:Y:S01]  /*ceb0*/  IMAD.MOV.U32 R16, RZ, RZ, 0x8 ;  /* 0x00000008ff107424 */ /* 0x000fe200078e00ff */
[----:B------:R-:W-:-:S04]  /*cec0*/  ISETP.GT.AND P0, PT, R42, R46, PT ;  /* 0x0000002e2a00720c */ /* 0x000fc80003f04270 */
[----:B------:R-:W-:-:S05]  /*ced0*/  SEL R34, R17, RZ, !P0 ;  /* 0x000000ff11227207 */ /* 0x000fca0004000000 */
[----:B------:R-:W-:Y:S02]  /*cee0*/  IMAD.IADD R47, R45, 0x1, R34 ;  /* 0x000000012d2f7824 */ /* 0x000fe400078e0222 */
[----:B------:R-:W0:Y:S01]  /*cef0*/  LDC.64 R34, c[0x0][0x3a0] ;  /* 0x0000e800ff227b82 */ /* 0x000e220000000a00 */
[----:B------:R-:W-:Y:S02]  /*cf00*/  VIADD R45, R33, 0x10 ;  /* 0x00000010212d7836 */ /* 0x000fe40000000000 */
[----:B------:R-:W-:-:S07]  /*cf10*/  IMAD.MOV.U32 R13, RZ, RZ, R47 ;  /* 0x000000ffff0d7224 */ /* 0x000fce00078e002f */
[----:B0-----:R-:W-:Y:S05]  /*cf20*/  WARPSYNC.COLLECTIVE R14, `(.L_x_563) ;  /* 0x000000000e087348 */ /* 0x001fea0003c00000 */
[----:B------:R1:W2:Y:S02]  /*cf30*/  SHFL.DOWN P0, R17, R13, R16, R15 ;  /* 0x080000100d117389 */ /* 0x0002a4000000000f */
[----:B012---:R-:W-:Y:S05]  /*cf40*/  ENDCOLLECTIVE ;  /* 0x000000000000791b */ /* 0x007fea0003800000 */
.L_x_563:
[----:B------:R-:W-:Y:S01]  /*cf50*/  IMAD.MOV.U32 R16, RZ, RZ, 0x10 ;  /* 0x00000010ff107424 */ /* 0x000fe200078e00ff */
[----:B------:R-:W-:-:S04]  /*cf60*/  ISETP.GT.AND P0, PT, R41, R46, PT ;  /* 0x0000002e2900720c */ /* 0x000fc80003f04270 */
[----:B------:R-:W-:Y:S02]  /*cf70*/  SEL R44, R17, RZ, !P0 ;  /* 0x000000ff112c7207 */ /* 0x000fe40004000000 */
[----:B------:R-:W-:-:S03]  /*cf80*/  IADD3 R34, P0, PT, R34, 0x100, RZ ;  /* 0x0000010022227810 */ /* 0x000fc60007f1e0ff */
[----:B------:R-:W-:Y:S02]  /*cf90*/  IMAD.IADD R49, R47, 0x1, R44 ;  /* 0x000000012f317824 */ /* 0x000fe400078e022c */
[----:B------:R-:W-:Y:S01]  /*cfa0*/  IMAD.X R35, RZ, RZ, R35, P0 ;  /* 0x000000ffff237224 */ /* 0x000fe200000e0623 */
[----:B------:R-:W-:Y:S01]  /*cfb0*/  ISETP.GT.AND P0, PT, R45, R46, PT ;  /* 0x0000002e2d00720c */ /* 0x000fe20003f04270 */
[----:B------:R-:W-:-:S12]  /*cfc0*/  IMAD.MOV.U32 R13, RZ, RZ, R49 ;  /* 0x000000ffff0d7224 */ /* 0x000fd800078e0031 */
[----:B------:R-:W-:-:S07]  /*cfd0*/  @P0 LOP3.LUT R31, R31, 0x1, RZ, 0xfc, !PT ;  /* 0x000000011f1f0812 */ /* 0x000fce00078efcff */
[----:B------:R-:W-:Y:S05]  /*cfe0*/  WARPSYNC.COLLECTIVE R14, `(.L_x_564) ;  /* 0x000000000e087348 */ /* 0x000fea0003c00000 */
[----:B------:R0:W1:Y:S02]  /*cff0*/  SHFL.DOWN P0, R17, R13, R16, R15 ;  /* 0x080000100d117389 */ /* 0x000064000000000f */
[----:B01----:R-:W-:Y:S05]  /*d000*/  ENDCOLLECTIVE ;  /* 0x000000000000791b */ /* 0x003fea0003800000 */
.L_x_564:
[----:B------:R-:W-:-:S04]  /*d010*/  LOP3.LUT P0, RZ, R31, 0x1, RZ, 0xc0, !PT ;  /* 0x000000011fff7812 */ /* 0x000fc8000780c0ff */
[----:B------:R-:W-:Y:S02]  /*d020*/  SEL R44, R17, RZ, !P0 ;  /* 0x000000ff112c7207 */ /* 0x000fe40004000000 */
[----:B------:R-:W-:-:S03]  /*d030*/  ISETP.NE.AND P0, PT, R12, 0x65, PT ;  /* 0x000000650c00780c */ /* 0x000fc60003f05270 */
[----:B------:R-:W-:-:S10]  /*d040*/  IMAD.IADD R44, R49, 0x1, R44 ;  /* 0x00000001312c7824 */ /* 0x000fd400078e022c */
[----:B------:R-:W-:Y:S05]  /*d050*/  WARPSYNC.COLLECTIVE R14, `(.L_x_565) ;  /* 0x000000000e087348 */ /* 0x000fea0003c00000 */
[----:B------:R-:W-:Y:S01]  /*d060*/  VOTE.ALL P0, P0 ;  /* 0x0000000000ff7806 */ /* 0x000fe20000000000 */
[----:B------:R-:W-:-:S12]  /*d070*/  ENDCOLLECTIVE ;  /* 0x000000000000791b */ /* 0x000fd80003800000 */
.L_x_565:
[----:B------:R-:W-:Y:S05]  /*d080*/  BRA `(.L_x_566) ;  /* 0xffffffcc00b47947 */ /* 0x000fea000383ffff */
.L_x_465:
[----:B------:R-:W-:Y:S01]  /*d090*/  BSSY B0, `(.L_x_567) ;  /* 0x0000006000007945 */ /* 0x000fe20003800000 */
[----:B------:R-:W-:Y:S01]  /*d0a0*/  PLOP3.LUT P0, PT, P0, PT, PT, 0x8, 0x80 ;  /* 0x000000000080781c */ /* 0x000fe2000070e170 */
[----:B------:R-:W-:-:S12]  /*d0b0*/  IMAD.MOV.U32 R14, RZ, RZ, -0x1 ;  /* 0xffffffffff0e7424 */ /* 0x000fd800078e00ff */
[----:B------:R-:W-:Y:S05]  /*d0c0*/  WARPSYNC.COLLECTIVE R14, `(.L_x_568) ;  /* 0x000000000e087348 */ /* 0x000fea0003c00000 */
[----:B------:R-:W-:Y:S01]  /*d0d0*/  VOTE.ANY P0, P0 ;  /* 0x0000000000ff7806 */ /* 0x000fe20000000100 */
[----:B------:R-:W-:-:S12]  /*d0e0*/  ENDCOLLECTIVE ;  /* 0x000000000000791b */ /* 0x000fd80003800000 */
.L_x_568:
[----:B------:R-:W-:Y:S05]  /*d0f0*/  BSYNC B0 ;  /* 0x0000000000007941 */ /* 0x000fea0003800000 */
.L_x_567:
[----:B------:R-:W-:Y:S05]  /*d100*/  BRA `(.L_x_569) ;  /* 0xffffffcc00bc7947 */ /* 0x000fea000383ffff */
.L_x_467:
[----:B------:R-:W-:Y:S01]  /*d110*/  BSSY B0, `(.L_x_570) ;  /* 0x0000006000007945 */ /* 0x000fe20003800000 */
[----:B------:R-:W-:Y:S01]  /*d120*/  PLOP3.LUT P0, PT, P0, PT, PT, 0x8, 0x80 ;  /* 0x000000000080781c */ /* 0x000fe2000070e170 */
[----:B------:R-:W-:-:S12]  /*d130*/  IMAD.MOV.U32 R14, RZ, RZ, -0x1 ;  /* 0xffffffffff0e7424 */ /* 0x000fd800078e00ff */
[----:B------:R-:W-:Y:S05]  /*d140*/  WARPSYNC.COLLECTIVE R14, `(.L_x_571) ;  /* 0x000000000e087348 */ /* 0x000fea0003c00000 */
[----:B------:R-:W-:Y:S01]  /*d150*/  VOTE.ANY P0, P0 ;  /* 0x0000000000ff7806 */ /* 0x000fe20000000100 */
[----:B------:R-:W-:-:S12]  /*d160*/  ENDCOLLECTIVE ;  /* 0x000000000000791b */ /* 0x000fd80003800000 */
.L_x_571:
[----:B------:R-:W-:Y:S05]  /*d170*/  BSYNC B0 ;  /* 0x0000000000007941 */ /* 0x000fea0003800000 */
.L_x_570:
[----:B------:R-:W-:Y:S05]  /*d180*/  BRA `(.L_x_572) ;  /* 0xffffffd000187947 */ /* 0x000fea000383ffff */
.L_x_469:
[----:B------:R-:W-:Y:S01]  /*d190*/  BSSY B0, `(.L_x_573) ;  /* 0x0000006000007945 */ /* 0x000fe20003800000 */
[----:B------:R-:W-:Y:S01]  /*d1a0*/  PLOP3.LUT P0, PT, P0, PT, PT, 0x8, 0x80 ;  /* 0x000000000080781c */ /* 0x000fe2000070e170 */
[----:B------:R-:W-:-:S12]  /*d1b0*/  IMAD.MOV.U32 R14, RZ, RZ, -0x1 ;  /* 0xffffffffff0e7424 */ /* 0x000fd800078e00ff */
[----:B------:R-:W-:Y:S05]  /*d1c0*/  WARPSYNC.COLLECTIVE R14, `(.L_x_574) ;  /* 0x000000000e087348 */ /* 0x000fea0003c00000 */
[----:B------:R-:W-:Y:S01]  /*d1d0*/  VOTE.ANY R14, PT, P0 ;  /* 0x00000000000e7806 */ /* 0x000fe200000e0100 */
[----:B------:R-:W-:Y:S06]  /*d1e0*/  ENDCOLLECTIVE ;  /* 0x000000000000791b */ /* 0x000fec0003800000 */
.L_x_574:
[----:B------:R-:W-:Y:S05]  /*d1f0*/  BSYNC B0 ;  /* 0x0000000000007941 */ /* 0x000fea0003800000 */
.L_x_573:
        /* <DEDUP_REMOVED lines=10> */
.L_x_575:
        /* <DEDUP_REMOVED lines=8> */
.L_x_576:
        /* <DEDUP_REMOVED lines=8> */
.L_x_577:
        /* <DEDUP_REMOVED lines=8> */
.L_x_578:
        /* <DEDUP_REMOVED lines=8> */
.L_x_579:
[----:B------:R-:W-:-:S04]  /*d4a0*/  ISETP.GT.AND P0, PT, R45, R15, PT ;  /* 0x0000000f2d00720c */ /* 0x000fc80003f04270 */
[----:B------:R-:W-:Y:S02]  /*d4b0*/  SEL R17, R17, RZ, !P0 ;  /* 0x000000ff11117207 */ /* 0x000fe40004000000 */
[----:B------:R-:W-:Y:S02]  /*d4c0*/  ISETP.NE.AND P0, PT, R12, 0x65, PT ;  /* 0x000000650c00780c */ /* 0x000fe40003f05270 */
[----:B------:R-:W-:-:S11]  /*d4d0*/  IADD3 R44, PT, PT, R47, R17, R44 ;  /* 0x000000112f2c7210 */ /* 0x000fd60007ffe02c */
[----:B------:R-:W-:Y:S05]  /*d4e0*/  WARPSYNC.COLLECTIVE R14, `(.L_x_580) ;  /* 0x000000000e087348 */ /* 0x000fea0003c00000 */
[----:B------:R-:W-:Y:S01]  /*d4f0*/  VOTE.ALL P0, P0 ;  /* 0x0000000000ff7806 */ /* 0x000fe20000000000 */
[----:B------:R-:W-:-:S12]  /*d500*/  ENDCOLLECTIVE ;  /* 0x000000000000791b */ /* 0x000fd80003800000 */
.L_x_580:
[----:B------:R-:W-:Y:S05]  /*d510*/  BRA `(.L_x_581) ;  /* 0xffffffcc00b47947 */ /* 0x000fea000383ffff */
.L_x_582:
        /* <DEDUP_REMOVED lines=14> */
.L_x_799:


//--------------------- .text._ZN3cub18CUB_300001_SM_10006detail4scan23DeviceCompactInitKernelINS0_13ScanTileStateIiLb1EEEPlEEvT_iT0_ --------------------------
	.section	.text._ZN3cub18CUB_300001_SM_10006detail4scan23DeviceCompactInitKernelINS0_13ScanTileStateIiLb1EEEPlEEvT_iT0_,"ax",@progbits
	.align	128
        .global         _ZN3cub18CUB_300001_SM_10006detail4scan23DeviceCompactInitKernelINS0_13ScanTileStateIiLb1EEEPlEEvT_iT0_
        .type           _ZN3cub18CUB_300001_SM_10006detail4scan23DeviceCompactInitKernelINS0_13ScanTileStateIiLb1EEEPlEEvT_iT0_,@function
        .size           _ZN3cub18CUB_300001_SM_10006detail4scan23DeviceCompactInitKernelINS0_13ScanTileStateIiLb1EEEPlEEvT_iT0_,(.L_x_800 - _ZN3cub18CUB_300001_SM_10006detail4scan23DeviceCompactInitKernelINS0_13ScanTileStateIiLb1EEEPlEEvT_iT0_)
        .other          _ZN3cub18CUB_300001_SM_10006detail4scan23DeviceCompactInitKernelINS0_13ScanTileStateIiLb1EEEPlEEvT_iT0_,@"STO_CUDA_ENTRY STV_DEFAULT"
_ZN3cub18CUB_300001_SM_10006detail4scan23DeviceCompactInitKernelINS0_13ScanTileStateIiLb1EEEPlEEvT_iT0_:
.text._ZN3cub18CUB_300001_SM_10006detail4scan23DeviceCompactInitKernelINS0_13ScanTileStateIiLb1EEEPlEEvT_iT0_:
[----:B------:R-:W-:Y:S01]  /*0000*/  LDC R1, c[0x0][0x37c] ;  /* 0x0000df00ff017b82 */ /* 0x000fe20000000800 */
[----:B------:R-:W0:Y:S07]  /*0010*/  S2R R0, SR_TID.X ;  /* 0x0000000000007919 */ /* 0x000e2e0000002100 */
[----:B------:R-:W1:Y:S01]  /*0020*/  S2UR UR6, SR_CTAID.X ;  /* 0x00000000000679c3 */ /* 0x000e620000002500 */
[----:B------:R-:W2:Y:S07]  /*0030*/  LDCU UR4, c[0x0][0x388] ;  /* 0x00007100ff0477ac */ /* 0x000eae0008000800 */
[----:B------:R-:W1:Y:S01]  /*0040*/  LDC R7, c[0x0][0x360] ;  /* 0x0000d800ff077b82 */ /* 0x000e620000000800 */
[C---:B0-----:R-:W-:Y:S01]  /*0050*/  ISETP.GT.U32.AND P0, PT, R0.reuse, 0x1f, PT ;  /* 0x0000001f0000780c */ /* 0x041fe20003f04070 */
[----:B-1----:R-:W-:Y:S01]  /*0060*/  IMAD R7, R7, UR6, R0 ;  /* 0x0000000607077c24 */ /* 0x002fe2000f8e0200 */
[----:B------:R-:W-:-:S02]  /*0070*/  LOP3.LUT P2, RZ, R0, UR6, RZ, 0xfc, !PT ;  /* 0x0000000600ff7c12 */ /* 0x000fc4000f84fcff */
[----:B------:R-:W-:Y:S02]  /*0080*/  ISETP.NE.OR P0, PT, RZ, UR6, P0 ;  /* 0x00000006ff007c0c */ /* 0x000fe40008705670 */
[----:B--2---:R-:W-:Y:S01]  /*0090*/  ISETP.GE.AND P1, PT, R7, UR4, PT ;  /* 0x0000000407007c0c */ /* 0x004fe2000bf26270 */
[----:B------:R-:W0:Y:S10]  /*00a0*/  LDCU.64 UR4, c[0x0][0x358] ;  /* 0x00006b00ff0477ac */ /* 0x000e340008000a00 */
[----:B------:R-:W1:Y:S02]  /*00b0*/  @!P0 LDC.64 R4, c[0x0][0x380] ;  /* 0x0000e000ff048b82 */ /* 0x000e640000000a00 */
[----:B------:R-:W-:-:S06]  /*00c0*/  @!P1 MOV R6, 0x63 ;  /* 0x0000006300069802 */ /* 0x000fcc0000000f00 */
[----:B------:R-:W2:Y:S01]  /*00d0*/  @!P1 LDC.64 R2, c[0x0][0x380] ;  /* 0x0000e000ff029b82 */ /* 0x000ea20000000a00 */
[----:B-1----:R-:W-:-:S04]  /*00e0*/  @!P0 IMAD.WIDE.U32 R4, R0, 0x8, R4 ;  /* 0x0000000800048825 */ /* 0x002fc800078e0004 */
[----:B--2---:R-:W-:-:S04]  /*00f0*/  @!P1 IMAD.WIDE R2, R7, 0x8, R2 ;  /* 0x0000000807029825 */ /* 0x004fc800078e0202 */
[----:B------:R-:W-:-:S05]  /*0100*/  IMAD.MOV.U32 R7, RZ, RZ, RZ ;  /* 0x000000ffff077224 */ /* 0x000fca00078e00ff */
[----:B0-----:R0:W-:Y:S04]  /*0110*/  @!P1 STG.E.64 desc[UR4][R2.64+0x100], R6 ;  /* 0x0001000602009986 */ /* 0x0011e8000c101b04 */
[----:B------:R0:W-:Y:S01]  /*0120*/  @!P0 STG.E.64 desc[UR4][R4.64], RZ ;  /* 0x000000ff04008986 */ /* 0x0001e2000c101b04 */
[----:B------:R-:W-:Y:S05]  /*0130*/  @P2 EXIT ;  /* 0x000000000000294d */ /* 0x000fea0003800000 */
[----:B0-----:R-:W0:Y:S02]  /*0140*/  LDC.64 R2, c[0x0][0x390] ;  /* 0x0000e400ff027b82 */ /* 0x001e240000000a00 */
[----:B0-----:R-:W-:Y:S01]  /*0150*/  STG.E.64 desc[UR4][R2.64], RZ ;  /* 0x000000ff02007986 */ /* 0x001fe2000c101b04 */
[----:B------:R-:W-:Y:S05]  /*0160*/  EXIT ;  /* 0x000000000000794d */ /* 0x000fea0003800000 */
.L_x_583:
        /* <DEDUP_REMOVED lines=9> */
.L_x_800:


//--------------------- .text._ZN3cub18CUB_300001_SM_10006detail4scan16DeviceScanKernelINS2_10policy_hubIiiimN4cuda3std3__44plusIvEEE10Policy1000EPiSC_NS0_13ScanTileStateIiLb1EEES9_NS0_8NullTypeEmiLb0ESF_EEvT0_T1_T2_iT3_T4_T5_ --------------------------
	.section	.text._ZN3cub18CUB_300001_SM_10006detail4scan16DeviceScanKernelINS2_10policy_hubIiiimN4cuda3std3__44plusIvEEE10Policy1000EPiSC_NS0_13ScanTileStateIiLb1EEES9_NS0_8NullTypeEmiLb0ESF_EEvT0_T1_T2_iT3_T4_T5_,"ax",@progbits
	.align	128
        .global         _ZN3cub18CUB_300001_SM_10006detail4scan16DeviceScanKernelINS2_10policy_hubIiiimN4cuda3std3__44plusIvEEE10Policy1000EPiSC_NS0_13ScanTileStateIiLb1EEES9_NS0_8NullTypeEmiLb0ESF_EEvT0_T1_T2_iT3_T4_T5_
        .type           _ZN3cub18CUB_300001_SM_10006detail4scan16DeviceScanKernelINS2_10policy_hubIiiimN4cuda3std3__44plusIvEEE10Policy1000EPiSC_NS0_13ScanTileStateIiLb1EEES9_NS0_8NullTypeEmiLb0ESF_EEvT0_T1_T2_iT3_T4_T5_,@function
        .size           _ZN3cub18CUB_300001_SM_10006detail4scan16DeviceScanKernelINS2_10policy_hubIiiimN4cuda3std3__44plusIvEEE10Policy1000EPiSC_NS0_13ScanTileStateIiLb1EEES9_NS0_8NullTypeEmiLb0ESF_EEvT0_T1_T2_iT3_T4_T5_,(.L_x_801 - _ZN3cub18CUB_300001_SM_10006detail4scan16DeviceScanKernelINS2_10policy_hubIiiimN4cuda3std3__44plusIvEEE10Policy1000EPiSC_NS0_13ScanTileStateIiLb1EEES9_NS0_8NullTypeEmiLb0ESF_EEvT0_T1_T2_iT3_T4_T5_)
        .other          _ZN3cub18CUB_300001_SM_10006detail4scan16DeviceScanKernelINS2_10policy_hubIiiimN4cuda3std3__44plusIvEEE10Policy1000EPiSC_NS0_13ScanTileStateIiLb1EEES9_NS0_8NullTypeEmiLb0ESF_EEvT0_T1_T2_iT3_T4_T5_,@"STO_CUDA_ENTRY STV_DEFAULT"
_ZN3cub18CUB_300001_SM_10006detail4scan16DeviceScanKernelINS2_10policy_hubIiiimN4cuda3std3__44plusIvEEE10Policy1000EPiSC_NS0_13ScanTileStateIiLb1EEES9_NS0_8NullTypeEmiLb0ESF_EEvT0_T1_T2_iT3_T4_T5_:
.text._ZN3cub18CUB_300001_SM_10006detail4scan16DeviceScanKernelINS2_10policy_hubIiiimN4cuda3std3__44plusIvEEE10Policy1000EPiSC_NS0_13ScanTileStateIiLb1EEES9_NS0_8NullTypeEmiLb0ESF_EEvT0_T1_T2_iT3_T4_T5_:
[----:B------:R-:W-:Y:S08]  /*0000*/  LDC R1, c[0x0][0x37c] ;  /* 0x0000df00ff017b82 */ /* 0x000ff00000000800 */
[----:B------:R-:W0:Y:S01]  /*0010*/  S2UR UR6, SR_CTAID.X ;  /* 0x00000000000679c3 */ /* 0x000e220000002500 */
[----:B------:R-:W0:Y:S01]  /*0020*/  LDCU UR4, c[0x0][0x398] ;  /* 0x00007300ff0477ac */ /* 0x000e220008000800 */
[----:B------:R-:W1:Y:S01]  /*0030*/  LDCU.64 UR8, c[0x0][0x3a0] ;  /* 0x00007400ff0877ac */ /* 0x000e620008000a00 */
[----:B------:R-:W2:Y:S01]  /*0040*/  LDCU.64 UR12, c[0x0][0x358] ;  /* 0x00006b00ff0c77ac */ /* 0x000ea20008000a00 */
[----:B0-----:R-:W-:-:S04]  /*0050*/  UIADD3 UR6, UPT, UPT, UR6, UR4, URZ ;  /* 0x0000000406067290 */ /* 0x001fc8000fffe0ff */
[----:B------:R-:W-:-:S04]  /*0060*/  UIMAD.WIDE UR10, UR6, 0x1ee0, URZ ;  /* 0x00001ee0060a78a5 */ /* 0x000fc8000f8e02ff */
[----:B-1----:R-:W-:-:S04]  /*0070*/  UIADD3 UR7, UP0, UPT, -UR10, UR8, URZ ;  /* 0x000000080a077290 */ /* 0x002fc8000ff1e1ff */
[----:B------:R-:W-:Y:S02]  /*0080*/  UIADD3.X UR4, UPT, UPT, ~UR11, UR9, URZ, UP0, !UPT ;  /* 0x000000090b047290 */ /* 0x000fe400087fe5ff */
[----:B------:R-:W-:-:S04]  /*0090*/  UISETP.GE.U32.AND UP0, UPT, UR7, 0x1ee1, UPT ;  /* 0x00001ee10700788c */ /* 0x000fc8000bf06070 */
[----:B------:R-:W-:-:S09]  /*00a0*/  UISETP.GE.U32.AND.EX UP0, UPT, UR4, URZ, UPT, UP0 ;  /* 0x000000ff0400728c */ /* 0x000fd2000bf06100 */
[----:B--2---:R-:W-:Y:S05]  /*00b0*/  BRA.U !UP0, `(.L_x_584) ;  /* 0x0000001d08047547 */ /* 0x004fea000b800000 */
[----:B------:R-:W0:Y:S01]  /*00c0*/  S2R R36, SR_TID.X ;  /* 0x0000000000247919 */ /* 0x000e220000002100 */
[----:B------:R-:W1:Y:S01]  /*00d0*/  LDCU.64 UR4, c[0x0][0x380] ;  /* 0x00007000ff0477ac */ /* 0x000e620008000a00 */
[C---:B0-----:R-:W-:Y:S02]  /*00e0*/  LOP3.LUT R0, R36.reuse, 0x1f, RZ, 0xc0, !PT ;  /* 0x0000001f24007812 */ /* 0x041fe400078ec0ff */
[----:B------:R-:W-:-:S05]  /*00f0*/  LOP3.LUT R3, R36, 0x3e0, RZ, 0xc0, !PT ;  /* 0x000003e024037812 */ /* 0x000fca00078ec0ff */
[----:B------:R-:W-:-:S05]  /*0100*/  IMAD R0, R3, 0x13, R0 ;  /* 0x0000001303007824 */ /* 0x000fca00078e0200 */
[----:B------:R-:W-:-:S05]  /*0110*/  IADD3 R0, P0, PT, R0, UR10, RZ ;  /* 0x0000000a00007c10 */ /* 0x000fca000ff1e0ff */
[----:B------:R-:W-:Y:S02]  /*0120*/  IMAD.X R41, RZ, RZ, UR11, P0 ;  /* 0x0000000bff297e24 */ /* 0x000fe400080e06ff */
[----:B------:R-:W-:-:S03]  /*0130*/  IMAD.SHL.U32 R42, R0, 0x4, RZ ;  /* 0x00000004002a7824 */ /* 0x000fc600078e00ff */
[----:B------:R-:W-:Y:S02]  /*0140*/  SHF.L.U64.HI R41, R0, 0x2, R41 ;  /* 0x0000000200297819 */ /* 0x000fe40000010229 */
[----:B-1----:R-:W-:-:S04]  /*0150*/  IADD3 R2, P0, PT, R42, UR4, RZ ;  /* 0x000000042a027c10 */ /* 0x002fc8000ff1e0ff */
[----:B------:R-:W-:-:S05]  /*0160*/  IADD3.X R3, PT, PT, R41, UR5, RZ, P0, !PT ;  /* 0x0000000529037c10 */ /* 0x000fca00087fe4ff */
[----:B------:R-:W2:Y:S04]  /*0170*/  LD.E.STRONG.SM R5, desc[UR12][R2.64] ;  /* 0x0000000c02057980 */ /* 0x000ea8000c10b900 */
[----:B------:R-:W3:Y:S04]  /*0180*/  LD.E.STRONG.SM R7, desc[UR12][R2.64+0x80] ;  /* 0x0000800c02077980 */ /* 0x000ee8000c10b900 */
[----:B------:R-:W4:Y:S04]  /*0190*/  LD.E.STRONG.SM R9, desc[UR12][R2.64+0x100] ;  /* 0x0001000c02097980 */ /* 0x000f28000c10b900 */
[----:B------:R-:W5:Y:S04]  /*01a0*/  LD.E.STRONG.SM R11, desc[UR12][R2.64+0x180] ;  /* 0x0001800c020b7980 */ /* 0x000f68000c10b900 */
        /* <DEDUP_REMOVED lines=14> */
[----:B------:R-:W5:Y:S01]  /*0290*/  LD.E.STRONG.SM R0, desc[UR12][R2.64+0x900] ;  /* 0x0009000c02007980 */ /* 0x000f62000c10b900 */
[----:B------:R-:W0:Y:S01]  /*02a0*/  S2UR UR5, SR_CgaCtaId ;  /* 0x00000000000579c3 */ /* 0x000e220000008800 */
[----:B------:R-:W-:Y:S01]  /*02b0*/  SHF.R.U32.HI R32, RZ, 0x5, R36 ;  /* 0x00000005ff207819 */ /* 0x000fe20000011624 */
[----:B------:R-:W-:Y:S01]  /*02c0*/  UMOV UR4, 0x400 ;  /* 0x0000040000047882 */ /* 0x000fe20000000000 */
[----:B------:R-:W1:Y:S01]  /*02d0*/  S2R R44, SR_LANEID ;  /* 0x00000000002c7919 */ /* 0x000e620000000000 */
[----:B------:R-:W-:Y:S01]  /*02e0*/  UISETP.NE.AND UP0, UPT, UR6, URZ, UPT ;  /* 0x000000ff0600728c */ /* 0x000fe2000bf05270 */
[----:B------:R-:W-:Y:S01]  /*02f0*/  BSSY.RECONVERGENT B0, `(.L_x_585) ;  /* 0x000014b000007945 */ /* 0x000fe20003800200 */
[----:B0-----:R-:W-:Y:S01]  /*0300*/  ULEA UR4, UR5, UR4, 0x18 ;  /* 0x0000000405047291 */ /* 0x001fe2000f8ec0ff */
[----:B-1----:R-:W-:-:S05]  /*0310*/  IMAD R28, R32, 0x260, R44 ;  /* 0x00000260201c7824 */ /* 0x002fca00078e022c */
[----:B------:R-:W-:-:S05]  /*0320*/  LEA R28, R28, UR4, 0x2 ;  /* 0x000000041c1c7c11 */ /* 0x000fca000f8e10ff */
[----:B------:R-:W-:Y:S01]  /*0330*/  IMAD R27, R44, 0x48, R28 ;  /* 0x000000482c1b7824 */ /* 0x000fe200078e021c */
[----:B--2---:R0:W-:Y:S04]  /*0340*/  STS [R28], R5 ;  /* 0x000000051c007388 */ /* 0x0041e80000000800 */
[----:B---3--:R0:W-:Y:S04]  /*0350*/  STS [R28+0x80], R7 ;  /* 0x000080071c007388 */ /* 0x0081e80000000800 */
[----:B----4-:R0:W-:Y:S04]  /*0360*/  STS [R28+0x100], R9 ;  /* 0x000100091c007388 */ /* 0x0101e80000000800 */
[----:B-----5:R0:W-:Y:S04]  /*0370*/  STS [R28+0x180], R11 ;  /* 0x0001800b1c007388 */ /* 0x0201e80000000800 */
[----:B------:R0:W-:Y:S04]  /*0380*/  STS [R28+0x200], R13 ;  /* 0x0002000d1c007388 */ /* 0x0001e80000000800 */
        /* <DEDUP_REMOVED lines=13> */
[----:B------:R0:W-:Y:S01]  /*0460*/  STS [R28+0x900], R0 ;  /* 0x000900001c007388 */ /* 0x0001e20000000800 */
[----:B------:R-:W-:-:S03]  /*0470*/  NOP ;  /* 0x0000000000007918 */ /* 0x000fc60000000000 */
[----:B------:R0:W1:Y:S04]  /*0480*/  LDS R26, [R27] ;  /* 0x000000001b1a7984 */ /* 0x0000680000000800 */
[----:B------:R0:W2:Y:S04]  /*0490*/  LDS R25, [R27+0x4] ;  /* 0x000004001b197984 */ /* 0x0000a80000000800 */
[----:B------:R0:W3:Y:S04]  /*04a0*/  LDS R24, [R27+0x8] ;  /* 0x000008001b187984 */ /* 0x0000e80000000800 */
[----:B------:R0:W4:Y:S04]  /*04b0*/  LDS R40, [R27+0xc] ;  /* 0x00000c001b287984 */ /* 0x0001280000000800 */
[----:B------:R0:W0:Y:S04]  /*04c0*/  LDS R39, [R27+0x10] ;  /* 0x000010001b277984 */ /* 0x0000280000000800 */
        /* <DEDUP_REMOVED lines=13> */
[----:B------:R0:W0:Y:S01]  /*05a0*/  LDS R0, [R27+0x48] ;  /* 0x000048001b007984 */ /* 0x0000220000000800 */
[----:B------:R-:W-:Y:S06]  /*05b0*/  BAR.SYNC.DEFER_BLOCKING 0x0 ;  /* 0x0000000000007b1d */ /* 0x000fec0000010000 */
[----:B-1234-:R-:W-:Y:S05]  /*05c0*/  BRA.U UP0, `(.L_x_586) ;  /* 0x0000000500247547 */ /* 0x01efea000b800000 */
[----:B------:R-:W-:Y:S02]  /*05d0*/  IADD3 R8, PT, PT, R24, R25, R26 ;  /* 0x0000001918087210 */ /* 0x000fe40007ffe01a */
[----:B------:R-:W-:Y:S02]  /*05e0*/  ISETP.NE.AND P1, PT, R44, 0x1f, PT ;  /* 0x0000001f2c00780c */ /* 0x000fe40003f25270 */
[----:B0-----:R-:W-:Y:S02]  /*05f0*/  IADD3 R8, PT, PT, R39, R40, R8 ;  /* 0x0000002827087210 */ /* 0x001fe40007ffe008 */
[----:B------:R-:W-:Y:S02]  /*0600*/  ISETP.GE.U32.AND P2, PT, R36, 0x20, PT ;  /* 0x000000202400780c */ /* 0x000fe40003f46070 */
[----:B------:R-:W-:Y:S02]  /*0610*/  IADD3 R8, PT, PT, R30, R31, R8 ;  /* 0x0000001f1e087210 */ /* 0x000fe40007ffe008 */
[----:B------:R-:W-:-:S02]  /*0620*/  ISETP.NE.AND P3, PT, R44, RZ, PT ;  /* 0x000000ff2c00720c */ /* 0x000fc40003f65270 */
[----:B------:R-:W-:-:S03]  /*0630*/  IADD3 R8, PT, PT, R23, R29, R8 ;  /* 0x0000001d17087210 */ /* 0x000fc60007ffe008 */
[----:B------:R-:W-:Y:S02]  /*0640*/  @!P1 LEA R37, R32, UR4, 0x2 ;  /* 0x0000000420259c11 */ /* 0x000fe4000f8e10ff */
[----:B------:R-:W-:-:S04]  /*0650*/  IADD3 R8, PT, PT, R21, R22, R8 ;  /* 0x0000001615087210 */ /* 0x000fc80007ffe008 */
[----:B------:R-:W-:-:S04]  /*0660*/  IADD3 R8, PT, PT, R7, R20, R8 ;  /* 0x0000001407087210 */ /* 0x000fc80007ffe008 */
[----:B------:R-:W-:-:S04]  /*0670*/  IADD3 R8, PT, PT, R5, R6, R8 ;  /* 0x0000000605087210 */ /* 0x000fc80007ffe008 */
        /* <DEDUP_REMOVED lines=14> */
[----:B------:R-:W-:Y:S01]  /*0760*/  @!P1 STS [R37+0x10], R34 ;  /* 0x0000102225009388 */ /* 0x000fe20000000800 */
[----:B------:R-:W-:Y:S01]  /*0770*/  BAR.SYNC.DEFER_BLOCKING 0x0 ;  /* 0x0000000000007b1d */ /* 0x000fe20000010000 */
[----:B------:R-:W-:-:S05]  /*0780*/  ISETP.NE.AND P1, PT, R32, 0x9, PT ;  /* 0x000000092000780c */ /* 0x000fca0003f25270 */
[----:B------:R-:W0:Y:S04]  /*0790*/  LDS.128 R8, [UR4+0x10] ;  /* 0x00001004ff087984 */ /* 0x000e280008000c00 */
[----:B------:R-:W1:Y:S04]  /*07a0*/  LDS.128 R12, [UR4+0x20] ;  /* 0x00002004ff0c7984 */ /* 0x000e680008000c00 */
[----:B------:R-:W2:Y:S01]  /*07b0*/  LDS.128 R16, [UR4+0x30] ;  /* 0x00003004ff107984 */ /* 0x000ea20008000c00 */
[----:B0-----:R-:W-:-:S04]  /*07c0*/  IMAD.IADD R9, R8, 0x1, R9 ;  /* 0x0000000108097824 */ /* 0x001fc800078e0209 */
[----:B------:R-:W-:Y:S01]  /*07d0*/  IMAD.IADD R10, R10, 0x1, R9 ;  /* 0x000000010a0a7824 */ /* 0x000fe200078e0209 */
[----:B------:R-:W-:Y:S02]  /*07e0*/  SEL R8, R9, R8, !P0 ;  /* 0x0000000809087207 */ /* 0x000fe40004000000 */
[----:B------:R-:W-:Y:S01]  /*07f0*/  ISETP.NE.AND P0, PT, R32, 0x3, PT ;  /* 0x000000032000780c */ /* 0x000fe20003f05270 */
[----:B------:R-:W-:Y:S01]  /*0800*/  IMAD.IADD R11, R11, 0x1, R10 ;  /* 0x000000010b0b7824 */ /* 0x000fe200078e020a */
[----:B------:R-:W-:Y:S02]  /*0810*/  SEL R9, R33, RZ, P3 ;  /* 0x000000ff21097207 */ /* 0x000fe40001800000 */
        /* <DEDUP_REMOVED lines=21> */
[C---:B------:R-:W-:Y:S02]  /*0970*/  ISETP.NE.AND P1, PT, R32.reuse, 0xb, PT ;  /* 0x0000000b2000780c */ /* 0x040fe40003f25270 */
[----:B------:R-:W-:Y:S02]  /*0980*/  SEL R8, R17, R8, !P0 ;  /* 0x0000000811087207 */ /* 0x000fe40004000000 */
[----:B------:R-:W-:-:S02]  /*0990*/  ISETP.NE.AND P0, PT, R32, 0xc, PT ;  /* 0x0000000c2000780c */ /* 0x000fc40003f05270 */
[----:B------:R-:W-:Y:S02]  /*09a0*/  SEL R8, R18, R8, !P1 ;  /* 0x0000000812087207 */ /* 0x000fe40004800000 */
[----:B------:R-:W-:Y:S02]  /*09b0*/  ISETP.NE.AND P1, PT, R36, RZ, PT ;  /* 0x000000ff2400720c */ /* 0x000fe40003f25270 */
[----:B------:R-:W-:-:S05]  /*09c0*/  SEL R8, R19, R8, !P0 ;  /* 0x0000000813087207 */ /* 0x000fca0004000000 */
[----:B------:R-:W-:-:S06]  /*09d0*/  @P2 IMAD.IADD R33, R8, 0x1, R9 ;  /* 0x0000000108212824 */ /* 0x000fcc00078e0209 */
[----:B------:R-:W-:Y:S05]  /*09e0*/  @P1 BRA `(.L_x_587) ;  /* 0x0000000c006c1947 */ /* 0x000fea0003800000 */
[----:B------:R-:W0:Y:S01]  /*09f0*/  LDS R12, [UR4+0x40] ;  /* 0x00004004ff0c7984 */ /* 0x000e220008000800 */
[----:B------:R-:W1:Y:S01]  /*0a00*/  LDC.64 R10, c[0x0][0x390] ;  /* 0x0000e400ff0a7b82 */ /* 0x000e620000000a00 */
[----:B------:R-:W-:Y:S02]  /*0a10*/  IMAD.MOV.U32 R8, RZ, RZ, 0x65 ;  /* 0x00000065ff087424 */ /* 0x000fe400078e00ff */
[----:B------:R-:W-:Y:S02]  /*0a20*/  IMAD.MOV.U32 R33, RZ, RZ, RZ ;  /* 0x000000ffff217224 */ /* 0x000fe400078e00ff */
[----:B0-----:R-:W-:-:S05]  /*0a30*/  IMAD.IADD R9, R19, 0x1, R12 ;  /* 0x0000000113097824 */ /* 0x001fca00078e020c */
[----:B-1----:R0:W-:Y:S01]  /*0a40*/  ST.E.64.STRONG.GPU desc[UR12][R10.64+0x100], R8 ;  /* 0x000100080a007985 */ /* 0x0021e2000c10fb0c */
[----:B------:R-:W-:Y:S05]  /*0a50*/  BRA `(.L_x_587) ;  /* 0x0000000c00507947 */ /* 0x000fea0003800000 */
.L_x_586:
[----:B------:R-:W-:Y:S02]  /*0a60*/  IADD3 R8, PT, PT, R24, R25, R26 ;  /* 0x0000001918087210 */ /* 0x000fe40007ffe01a */
[C---:B------:R-:W-:Y:S02]  /*0a70*/  ISETP.NE.AND P1, PT, R44.reuse, 0x1f, PT ;  /* 0x0000001f2c00780c */ /* 0x040fe40003f25270 */
[----:B0-----:R-:W-:Y:S02]  /*0a80*/  IADD3 R8, PT, PT, R39, R40, R8 ;  /* 0x0000002827087210 */ /* 0x001fe40007ffe008 */
[----:B------:R-:W-:Y:S02]  /*0a90*/  ISETP.NE.AND P2, PT, R44, RZ, PT ;  /* 0x000000ff2c00720c */ /* 0x000fe40003f45270 */
[----:B------:R-:W-:-:S04]  /*0aa0*/  IADD3 R8, PT, PT, R30, R31, R8 ;  /* 0x0000001f1e087210 */ /* 0x000fc80007ffe008 */
        /* <DEDUP_REMOVED lines=37> */
[----:B------:R-:W-:Y:S01]  /*0d00*/  IMAD.IADD R14, R14, 0x1, R13 ;  /* 0x000000010e0e7824 */ /* 0x000fe200078e020d */
[----:B------:R-:W0:Y:S02]  /*0d10*/  LDS R11, [UR4+0x40] ;  /* 0x00004004ff0b7984 */ /* 0x000e240008000800 */
        /* <DEDUP_REMOVED lines=12> */
[----:B------:R-:W-:-:S04]  /*0de0*/  ISETP.NE.AND P0, PT, R32, 0x9, PT ;  /* 0x000000092000780c */ /* 0x000fc80003f05270 */
[----:B------:R-:W-:Y:S02]  /*0df0*/  SEL R8, R16, R8, !P0 ;  /* 0x0000000810087207 */ /* 0x000fe40004000000 */
[----:B------:R-:W-:-:S04]  /*0e00*/  ISETP.NE.AND P0, PT, R32, 0xa, PT ;  /* 0x0000000a2000780c */ /* 0x000fc80003f05270 */
[----:B------:R-:W-:Y:S02]  /*0e10*/  SEL R8, R17, R8, !P0 ;  /* 0x0000000811087207 */ /* 0x000fe40004000000 */
[----:B------:R-:W-:-:S04]  /*0e20*/  ISETP.NE.AND P0, PT, R32, 0xb, PT ;  /* 0x0000000b2000780c */ /* 0x000fc80003f05270 */
[----:B------:R-:W-:Y:S02]  /*0e30*/  SEL R8, R18, R8, !P0 ;  /* 0x0000000812087207 */ /* 0x000fe40004000000 */
[C---:B------:R-:W-:Y:S01]  /*0e40*/  ISETP.GT.U32.AND P0, PT, R36.reuse, 0x1f, PT ;  /* 0x0000001f2400780c */ /* 0x040fe20003f04070 */
[C---:B0-----:R-:W-:Y:S01]  /*0e50*/  IMAD.IADD R11, R19.reuse, 0x1, R11 ;  /* 0x00000001130b7824 */ /* 0x041fe200078e020b */
[----:B------:R-:W-:Y:S02]  /*0e60*/  SEL R8, R19, R8, !P1 ;  /* 0x0000000813087207 */ /* 0x000fe40004800000 */
[----:B------:R-:W-:-:S03]  /*0e70*/  ISETP.GE.U32.AND P1, PT, R36, 0x20, PT ;  /* 0x000000202400780c */ /* 0x000fc60003f26070 */
[----:B------:R-:W-:-:S05]  /*0e80*/  IMAD.IADD R8, R8, 0x1, R9 ;  /* 0x0000000108087824 */ /* 0x000fca00078e0209 */
[----:B------:R-:W-:Y:S01]  /*0e90*/  SEL R43, R33, R8, !P1 ;  /* 0x00000008212b7207 */ /* 0x000fe20004800000 */
[----:B------:R-:W-:Y:S06]  /*0ea0*/  @P0 BRA `(.L_x_588) ;  /* 0x0000000800140947 */ /* 0x000fec0003800000 */
[----:B------:R-:W0:Y:S01]  /*0eb0*/  LDC.64 R16, c[0x0][0x390] ;  /* 0x0000e400ff107b82 */ /* 0x000e220000000a00 */
[----:B------:R-:W-:Y:S01]  /*0ec0*/  ISETP.NE.AND P1, PT, R36, RZ, PT ;  /* 0x000000ff2400720c */ /* 0x000fe20003f25270 */
[----:B------:R-:W-:Y:S01]  /*0ed0*/  IMAD.U32 R13, RZ, RZ, UR6 ;  /* 0x00000006ff0d7e24 */ /* 0x000fe2000f8e00ff */
[----:B------:R-:W-:-:S05]  /*0ee0*/  LOP3.LUT R18, RZ, R36, RZ, 0x33, !PT ;  /* 0x00000024ff127212 */ /* 0x000fca00078e33ff */
[----:B------:R-:W-:-:S06]  /*0ef0*/  VIADD R18, R18, UR6 ;  /* 0x0000000612127c36 */ /* 0x000fcc0008000000 */
        /* <DEDUP_REMOVED lines=11> */
.L_x_618:
[----:B------:R-:W-:Y:S05]  /*0fb0*/  @!P0 BRA `(.L_x_590) ;  /* 0x0000000000248947 */ /* 0x000fea0003800000 */
[----:B------:R-:W-:-:S07]  /*0fc0*/  IMAD.MOV.U32 R9, RZ, RZ, 0x1de ;  /* 0x000001deff097424 */ /* 0x000fce00078e00ff */
.L_x_592:
[----:B------:R-:W-:Y:S05]  /*0fd0*/  NANOSLEEP R9 ;  /* 0x000000090000735d */ /* 0x000fea0003800000 */
[----:B------:R-:W2:Y:S01]  /*0fe0*/  LD.E.64.STRONG.GPU R14, desc[UR12][R16.64+0x100] ;  /* 0x0001000c100e7980 */ /* 0x000ea2000c10fb00 */
[----:B------:R-:W-:Y:S01]  /*0ff0*/  UMOV UR5, 0xffffffff ;  /* 0xffffffff00057882 */ /* 0x000fe20000000000 */
[----:B------:R-:W-:Y:S02]  /*1000*/  SHF.R.U32.HI R9, RZ, 0x1, R9 ;  /* 0x00000001ff097819 */ /* 0x000fe40000011609 */
[----:B--2---:R-:W-:Y:S01]  /*1010*/  ISETP.NE.AND P0, PT, R14, 0x63, PT ;  /* 0x000000630e00780c */ /* 0x004fe20003f05270 */
[----:B------:R-:W-:-:S12]  /*1020*/  BRA.DIV UR5, `(.L_x_591) ;  /* 0x0000002e05e87947 */ /* 0x000fd8000b800000 */
[----:B------:R-:W-:-:S13]  /*1030*/  VOTE.ANY P0, !P0 ;  /* 0x0000000000ff7806 */ /* 0x000fda0004000100 */
.L_x_621:
[----:B------:R-:W-:Y:S05]  /*1040*/  @P0 BRA `(.L_x_592) ;  /* 0xfffffffc00e00947 */ /* 0x000fea000383ffff */
.L_x_590:
[----:B------:R-:W-:Y:S01]  /*1050*/  UMOV UR5, 0xffffffff ;  /* 0xffffffff00057882 */ /* 0x000fe20000000000 */
[----:B------:R-:W-:Y:S02]  /*1060*/  ISETP.NE.AND P2, PT, R14, 0x65, PT ;  /* 0x000000650e00780c */ /* 0x000fe40003f45270 */
[----:B------:R-:W-:Y:S11]  /*1070*/  BRA.DIV UR5, `(.L_x_593) ;  /* 0x0000002e05f47947 */ /* 0x000ff6000b800000 */
[----:B------:R-:W0:Y:S01]  /*1080*/  S2R R45, SR_GEMASK ;  /* 0x00000000002d7919 */ /* 0x000e220000003c00 */
[----:B------:R-:W-:Y:S01]  /*1090*/  VOTE.ANY R8, PT, !P2 ;  /* 0x0000000000087806 */ /* 0x000fe200050e0100 */
[C---:B------:R-:W-:Y:S02]  /*10a0*/  VIADD R33, R44.reuse, 0x2 ;  /* 0x000000022c217836 */ /* 0x040fe40000000000 */
[C---:B------:R-:W-:Y:S02]  /*10b0*/  VIADD R32, R44.reuse, 0x4 ;  /* 0x000000042c207836 */ /* 0x040fe40000000000 */
[C---:B------:R-:W-:Y:S02]  /*10c0*/  VIADD R19, R44.reuse, 0x8 ;  /* 0x000000082c137836 */ /* 0x040fe40000000000 */
[----:B------:R-:W-:Y:S01]  /*10d0*/  VIADD R34, R44, 0x10 ;  /* 0x000000102c227836 */ /* 0x000fe20000000000 */
[----:B0-----:R-:W-:-:S05]  /*10e0*/  LOP3.LUT R8, R8, 0x80000000, R45, 0xec, !PT ;  /* 0x8000000008087812 */ /* 0x001fca00078eec2d */
[----:B------:R-:W-:-:S05]  /*10f0*/  VIADD R9, R8, 0xffffffff ;  /* 0xffffffff08097836 */ /* 0x000fca0000000000 */
[----:B------:R-:W-:-:S04]  /*1100*/  LOP3.LUT R9, R8, R9, RZ, 0xc, !PT ;  /* 0x0000000908097212 */ /* 0x000fc800078e0cff */
[----:B------:R0:W1:Y:S02]  /*1110*/  POPC R38, R9 ;  /* 0x0000000900267309 */ /* 0x0000640000000000 */
[----:B0-----:R-:W0:Y:S01]  /*1120*/  LDC.64 R8, c[0x0][0x390] ;  /* 0x0000e400ff087b82 */ /* 0x001e220000000a00 */
[----:B-1----:R-:W1:Y:S01]  /*1130*/  SHFL.DOWN PT, R16, R15, 0x1, R38 ;  /* 0x082000000f107989 */ /* 0x002e6200000e0026 */
[-C--:B------:R-:W-:Y:S02]  /*1140*/  ISETP.GE.AND P0, PT, R44, R38.reuse, PT ;  /* 0x000000262c00720c */ /* 0x080fe40003f06270 */
[-C--:B------:R-:W-:Y:S02]  /*1150*/  ISETP.GT.AND P2, PT, R34, R38.reuse, PT ;  /* 0x000000262200720c */ /* 0x080fe40003f44270 */
[----:B-1----:R-:W-:Y:S02]  /*1160*/  SEL R16, R16, RZ, !P0 ;  /* 0x000000ff10107207 */ /* 0x002fe40004000000 */
[----:B------:R-:W-:-:S03]  /*1170*/  ISETP.GT.AND P0, PT, R33, R38, PT ;  /* 0x000000262100720c */ /* 0x000fc60003f04270 */
[----:B------:R-:W-:-:S05]  /*1180*/  IMAD.IADD R17, R16, 0x1, R15 ;  /* 0x0000000110117824 */ /* 0x000fca00078e020f */
[----:B------:R-:W1:Y:S02]  /*1190*/  SHFL.DOWN PT, R16, R17, 0x2, R38 ;  /* 0x0840000011107989 */ /* 0x000e6400000e0026 */
[----:B-1----:R-:W-:Y:S02]  /*11a0*/  SEL R16, R16, RZ, !P0 ;  /* 0x000000ff10107207 */ /* 0x002fe40004000000 */
[----:B------:R-:W-:-:S03]  /*11b0*/  ISETP.GT.AND P0, PT, R32, R38, PT ;  /* 0x000000262000720c */ /* 0x000fc60003f04270 */
[----:B------:R-:W-:-:S05]  /*11c0*/  IMAD.IADD R35, R17, 0x1, R16 ;  /* 0x0000000111237824 */ /* 0x000fca00078e0210 */
[----:B------:R-:W1:Y:S02]  /*11d0*/  SHFL.DOWN PT, R16, R35, 0x4, R38 ;  /* 0x0880000023107989 */ /* 0x000e6400000e0026 */
[----:B-1----:R-:W-:Y:S02]  /*11e0*/  SEL R16, R16, RZ, !P0 ;  /* 0x000000ff10107207 */ /* 0x002fe40004000000 */
[----:B------:R-:W-:-:S03]  /*11f0*/  ISETP.GT.AND P0, PT, R19, R38, PT ;  /* 0x000000261300720c */ /* 0x000fc60003f04270 */
[----:B------:R-:W-:Y:S01]  /*1200*/  IMAD.IADD R37, R35, 0x1, R16 ;  /* 0x0000000123257824 */ /* 0x000fe200078e0210 */
[----:B0-----:R-:W-:-:S04]  /*1210*/  IADD3 R35, P3, PT, R8, 0x100, RZ ;  /* 0x0000010008237810 */ /* 0x001fc80007f7e0ff */
[----:B------:R-:W0:Y:S02]  /*1220*/  SHFL.DOWN PT, R16, R37, 0x8, R38 ;  /* 0x0900000025107989 */ /* 0x000e2400000e0026 */
[----:B0-----:R-:W-:Y:S02]  /*1230*/  SEL R16, R16, RZ, !P0 ;  /* 0x000000ff10107207 */ /* 0x001fe40004000000 */
[----:B------:R-:W-:-:S03]  /*1240*/  ISETP.NE.AND P0, PT, R14, 0x65, PT ;  /* 0x000000650e00780c */ /* 0x000fc60003f05270 */
[----:B------:R-:W-:Y:S02]  /*1250*/  IMAD.IADD R17, R37, 0x1, R16 ;  /* 0x0000000125117824 */ /* 0x000fe400078e0210 */
[----:B------:R-:W-:-:S03]  /*1260*/  IMAD.X R37, RZ, RZ, R9, P3 ;  /* 0x000000ffff257224 */ /* 0x000fc600018e0609 */
[----:B------:R-:W0:Y:S05]  /*1270*/  SHFL.DOWN PT, R16, R17, 0x10, R38 ;  /* 0x0a00000011107989 */ /* 0x000e2a00000e0026 */
[----:B------:R-:W-:Y:S02]  /*1280*/  VOTE.ALL P0, P0 ;  /* 0x0000000000ff7806 */ /* 0x000fe40000000000 */
[----:B0-----:R-:W-:-:S05]  /*1290*/  SEL R16, R16, RZ, !P2 ;  /* 0x000000ff10107207 */ /* 0x001fca0005000000 */
[----:B------:R-:W-:-:S07]  /*12a0*/  IMAD.IADD R36, R17, 0x1, R16 ;  /* 0x0000000111247824 */ /* 0x000fce00078e0210 */
.L_x_630:
[----:B------:R-:W-:Y:S05]  /*12b0*/  @!P0 BRA `(.L_x_594) ;  /* 0x0000000000d48947 */ /* 0x000fea0003800000 */
[----:B------:R-:W-:-:S07]  /*12c0*/  IMAD.MOV.U32 R38, RZ, RZ, 0x1de ;  /* 0x000001deff267424 */ /* 0x000fce00078e00ff */
.L_x_600:
        /* <DEDUP_REMOVED lines=10> */
.L_x_633:
[----:B------:R-:W-:Y:S05]  /*1370*/  @!P0 BRA `(.L_x_596) ;  /* 0x0000000000248947 */ /* 0x000fea0003800000 */
[----:B------:R-:W-:-:S07]  /*1380*/  IMAD.MOV.U32 R9, RZ, RZ, R38 ;  /* 0x000000ffff097224 */ /* 0x000fce00078e0026 */
.L_x_598:
[----:B------:R-:W-:Y:S05]  /*1390*/  NANOSLEEP R9 ;  /* 0x000000090000735d */ /* 0x000fea0003800000 */
[----:B------:R-:W2:Y:S01]  /*13a0*/  LD.E.64.STRONG.GPU R14, desc[UR12][R16.64+-0x100] ;  /* 0xffff000c100e7980 */ /* 0x000ea2000c10fb00 */
[----:B------:R-:W-:Y:S01]  /*13b0*/  UMOV UR5, 0xffffffff ;  /* 0xffffffff00057882 */ /* 0x000fe20000000000 */
[----:B------:R-:W-:Y:S02]  /*13c0*/  SHF.R.U32.HI R9, RZ, 0x1, R9 ;  /* 0x00000001ff097819 */ /* 0x000fe40000011609 */
[----:B--2---:R-:W-:Y:S01]  /*13d0*/  ISETP.NE.AND P0, PT, R14, 0x63, PT ;  /* 0x000000630e00780c */ /* 0x004fe20003f05270 */
[----:B------:R-:W-:-:S12]  /*13e0*/  BRA.DIV UR5, `(.L_x_597) ;  /* 0x0000003205407947 */ /* 0x000fd8000b800000 */
[----:B------:R-:W-:-:S13]  /*13f0*/  VOTE.ANY P0, !P0 ;  /* 0x0000000000ff7806 */ /* 0x000fda0004000100 */
.L_x_636:
[----:B------:R-:W-:Y:S05]  /*1400*/  @P0 BRA `(.L_x_598) ;  /* 0xfffffffc00e00947 */ /* 0x000fea000383ffff */
.L_x_596:
        /* <DEDUP_REMOVED lines=10> */
[-C--:B------:R-:W-:Y:S02]  /*14b0*/  ISETP.GE.AND P0, PT, R44, R9.reuse, PT ;  /* 0x000000092c00720c */ /* 0x080fe40003f06270 */
[-C--:B------:R-:W-:Y:S02]  /*14c0*/  ISETP.GT.AND P2, PT, R34, R9.reuse, PT ;  /* 0x000000092200720c */ /* 0x080fe40003f44270 */
        /* <DEDUP_REMOVED lines=19> */
.L_x_645:
[----:B------:R-:W-:Y:S05]  /*1600*/  @P0 BRA `(.L_x_600) ;  /* 0xfffffffc00300947 */ /* 0x000fea000383ffff */
.L_x_594:
[----:B------:R-:W-:Y:S01]  /*1610*/  ISETP.NE.AND P0, PT, R44, RZ, PT ;  /* 0x000000ff2c00720c */ /* 0x000fe20003f05270 */
[----:B------:R-:W0:Y:S01]  /*1620*/  @!P1 S2R R9, SR_CgaCtaId ;  /* 0x0000000000099919 */ /* 0x000e220000008800 */
[----:B------:R-:W-:Y:S01]  /*1630*/  @!P1 MOV R8, 0x400 ;  /* 0x0000040000089802 */ /* 0x000fe20000000f00 */
[----:B------:R-:W-:Y:S02]  /*1640*/  @!P1 IMAD.IADD R11, R11, 0x1, R36 ;  /* 0x000000010b0b9824 */ /* 0x000fe400078e0224 */
[----:B------:R-:W-:-:S05]  /*1650*/  @!P1 IMAD.MOV.U32 R10, RZ, RZ, 0x65 ;  /* 0x00000065ff0a9424 */ /* 0x000fca00078e00ff */
[----:B------:R1:W-:Y:S03]  /*1660*/  @!P1 ST.E.64.STRONG.GPU desc[UR12][R12.64+0x100], R10 ;  /* 0x0001000a0c009985 */ /* 0x0003e6000c10fb0c */
[----:B------:R-:W-:Y:S01]  /*1670*/  @!P0 MOV R14, 0x400 ;  /* 0x00000400000e8802 */ /* 0x000fe20000000f00 */
[----:B------:R-:W2:Y:S01]  /*1680*/  @!P0 S2R R15, SR_CgaCtaId ;  /* 0x00000000000f8919 */ /* 0x000ea20000008800 */
[----:B0-----:R-:W-:Y:S01]  /*1690*/  @!P1 LEA R9, R9, R8, 0x18 ;  /* 0x0000000809099211 */ /* 0x001fe200078ec0ff */
[----:B------:R-:W-:Y:S02]  /*16a0*/  IMAD.MOV.U32 R8, RZ, RZ, R43 ;  /* 0x000000ffff087224 */ /* 0x000fe400078e002b */
[----:B------:R-:W-:Y:S02]  /*16b0*/  @!P0 IMAD.MOV.U32 R8, RZ, RZ, R36 ;  /* 0x000000ffff088224 */ /* 0x000fe400078e0024 */
[----:B------:R1:W-:Y:S04]  /*16c0*/  @!P1 STS [R9+0x8], R11 ;  /* 0x0000080b09009388 */ /* 0x0003e80000000800 */
[----:B------:R1:W-:Y:S01]  /*16d0*/  @!P1 STS [R9+0x4], R36 ;  /* 0x0000042409009388 */ /* 0x0003e20000000800 */
[----:B--2---:R-:W-:-:S05]  /*16e0*/  @!P0 LEA R15, R15, R14, 0x18 ;  /* 0x0000000e0f0f8211 */ /* 0x004fca00078ec0ff */
[----:B------:R1:W-:Y:S02]  /*16f0*/  @!P0 STS [R15+0x54], R36 ;  /* 0x000054240f008388 */ /* 0x0003e40000000800 */
.L_x_588:
[----:B------:R-:W-:Y:S05]  /*1700*/  WARPSYNC.ALL ;  /* 0x0000000000007948 */ /* 0x000fea0003800000 */
[----:B------:R-:W0:Y:S08]  /*1710*/  S2UR UR7, SR_CgaCtaId ;  /* 0x00000000000779c3 */ /* 0x000e300000008800 */
[----:B------:R-:W-:Y:S06]  /*1720*/  BAR.SYNC.DEFER_BLOCKING 0x0 ;  /* 0x0000000000007b1d */ /* 0x000fec0000010000 */
[----:B------:R-:W-:Y:S01]  /*1730*/  UMOV UR5, 0x400 ;  /* 0x0000040000057882 */ /* 0x000fe20000000000 */
[----:B-1----:R-:W1:Y:S01]  /*1740*/  S2R R10, SR_TID.X ;  /* 0x00000000000a7919 */ /* 0x002e620000002100 */
[----:B0-----:R-:W-:-:S09]  /*1750*/  ULEA UR5, UR7, UR5, 0x18 ;  /* 0x0000000507057291 */ /* 0x001fd2000f8ec0ff */
[----:B------:R-:W0:Y:S01]  /*1760*/  LDS R9, [UR5+0x54] ;  /* 0x00005405ff097984 */ /* 0x000e220008000800 */
[----:B-1----:R-:W-:-:S04]  /*1770*/  ISETP.NE.AND P0, PT, R10, RZ, PT ;  /* 0x000000ff0a00720c */ /* 0x002fc80003f05270 */
[----:B0-----:R-:W-:-:S05]  /*1780*/  SEL R9, R9, RZ, P0 ;  /* 0x000000ff09097207 */ /* 0x001fca0000000000 */
[----:B------:R-:W-:-:S07]  /*1790*/  IMAD.IADD R33, R9, 0x1, R8 ;  /* 0x0000000109217824 */ /* 0x000fce00078e0208 */
.L_x_587:
[----:B------:R-:W-:Y:S05]  /*17a0*/  BSYNC.RECONVERGENT B0 ;  /* 0x0000000000007941 */ /* 0x000fea0003800200 */
.L_x_585:
[----:B------:R-:W-:Y:S01]  /*17b0*/  IMAD.IADD R26, R26, 0x1, R33 ;  /* 0x000000011a1a7824 */ /* 0x000fe200078e0221 */
[----:B------:R-:W-:Y:S03]  /*17c0*/  BAR.SYNC.DEFER_BLOCKING 0x0 ;  /* 0x0000000000007b1d */ /* 0x000fe60000010000 */
[----:B------:R-:W-:-:S03]  /*17d0*/  IMAD.IADD R25, R25, 0x1, R26 ;  /* 0x0000000119197824 */ /* 0x000fc600078e021a */
[----:B------:R-:W1:Y:S01]  /*17e0*/  LDCU.64 UR8, c[0x0][0x388] ;  /* 0x00007100ff0877ac */ /* 0x000e620008000a00 */
[----:B------:R-:W-:-:S04]  /*17f0*/  IMAD.IADD R24, R24, 0x1, R25 ;  /* 0x0000000118187824 */ /* 0x000fc800078e0219 */
[----:B------:R-:W-:-:S04]  /*1800*/  IMAD.IADD R40, R40, 0x1, R24 ;  /* 0x0000000128287824 */ /* 0x000fc800078e0218 */
[----:B0-----:R-:W-:-:S04]  /*1810*/  IMAD.IADD R8, R39, 0x1, R40 ;  /* 0x0000000127087824 */ /* 0x001fc800078e0228 */
[----:B------:R-:W-:-:S04]  /*1820*/  IMAD.IADD R31, R31, 0x1, R8 ;  /* 0x000000011f1f7824 */ /* 0x000fc800078e0208 */
[----:B------:R-:W-:Y:S01]  /*1830*/  IMAD.IADD R30, R30, 0x1, R31 ;  /* 0x000000011e1e7824 */ /* 0x000fe200078e021f */
[----:B------:R-:W-:Y:S01]  /*1840*/  STS [R27], R26 ;  /* 0x0000001a1b007388 */ /* 0x000fe20000000800 */
[----:B-1----:R-:W-:Y:S02]  /*1850*/  IADD3 R42, P0, PT, R42, UR8, RZ ;  /* 0x000000082a2a7c10 */ /* 0x002fe4000ff1e0ff */
[----:B------:R-:W-:Y:S01]  /*1860*/  IMAD.IADD R10, R29, 0x1, R30 ;  /* 0x000000011d0a7824 */ /* 0x000fe200078e021e */
[----:B------:R-:W-:Y:S01]  /*1870*/  STS [R27+0x4], R25 ;  /* 0x000004191b007388 */ /* 0x000fe20000000800 */
[----:B------:R-:W-:Y:S02]  /*1880*/  IADD3.X R43, PT, PT, R41, UR9, RZ, P0, !PT ;  /* 0x00000009292b7c10 */ /* 0x000fe400087fe4ff */
[----:B------:R-:W-:Y:S01]  /*1890*/  IMAD.IADD R23, R23, 0x1, R10 ;  /* 0x0000000117177824 */ /* 0x000fe200078e020a */
[----:B------:R-:W-:Y:S03]  /*18a0*/  STS [R27+0x8], R24 ;  /* 0x000008181b007388 */ /* 0x000fe60000000800 */
        /* <DEDUP_REMOVED lines=46> */
[----:B0-----:R-:W-:Y:S04]  /*1b90*/  STG.E desc[UR12][R42.64], R9 ;  /* 0x000000092a007986 */ /* 0x001fe8000c10190c */
[----:B-1----:R-:W-:Y:S04]  /*1ba0*/  STG.E desc[UR12][R42.64+0x80], R7 ;  /* 0x000080072a007986 */ /* 0x002fe8000c10190c */
[----:B--2---:R-:W-:Y:S04]  /*1bb0*/  STG.E desc[UR12][R42.64+0x100], R11 ;  /* 0x0001000b2a007986 */ /* 0x004fe8000c10190c */
[----:B---3--:R-:W-:Y:S04]  /*1bc0*/  STG.E desc[UR12][R42.64+0x180], R13 ;  /* 0x0001800d2a007986 */ /* 0x008fe8000c10190c */
[----:B----4-:R-:W-:Y:S04]  /*1bd0*/  STG.E desc[UR12][R42.64+0x200], R5 ;  /* 0x000200052a007986 */ /* 0x010fe8000c10190c */
[----:B-----5:R-:W-:Y:S04]  /*1be0*/  STG.E desc[UR12][R42.64+0x280], R15 ;  /* 0x0002800f2a007986 */ /* 0x020fe8000c10190c */
[----:B------:R-:W-:Y:S04]  /*1bf0*/  STG.E desc[UR12][R42.64+0x300], R3 ;  /* 0x000300032a007986 */ /* 0x000fe8000c10190c */
        /* <DEDUP_REMOVED lines=11> */
[----:B------:R-:W-:Y:S01]  /*1cb0*/  STG.E desc[UR12][R42.64+0x900], R39 ;  /* 0x000900272a007986 */ /* 0x000fe2000c10190c */
[----:B------:R-:W-:Y:S05]  /*1cc0*/  EXIT ;  /* 0x000000000000794d */ /* 0x000fea0003800000 */
.L_x_584:
[----:B------:R-:W-:-:S04]  /*1cd0*/  ISETP.NE.U32.AND P0, PT, RZ, UR7, PT ;  /* 0x00000007ff007c0c */ /* 0x000fc8000bf05070 */
[----:B------:R-:W-:-:S13]  /*1ce0*/  ISETP.NE.AND.EX P0, PT, RZ, UR4, PT, P0 ;  /* 0x00000004ff007c0c */ /* 0x000fda000bf05300 */
[----:B------:R-:W-:Y:S05]  /*1cf0*/  @!P0 EXIT ;  /* 0x000000000000894d */ /* 0x000fea0003800000 */
[----:B------:R-:W0:Y:S02]  /*1d00*/  LDCU.64 UR4, c[0x0][0x380] ;  /* 0x00007000ff0477ac */ /* 0x000e240008000a00 */
[----:B0-----:R-:W-:-:S06]  /*1d10*/  UIMAD.WIDE UR4, UR6, 0x7b80, UR4 ;  /* 0x00007b80060478a5 */ /* 0x001fcc000f8e0204 */
[----:B------:R-:W-:Y:S02]  /*1d20*/  IMAD.U32 R2, RZ, RZ, UR4 ;  /* 0x00000004ff027e24 */ /* 0x000fe4000f8e00ff */
[----:B------:R-:W-:-:S05]  /*1d30*/  IMAD.U32 R3, RZ, RZ, UR5 ;  /* 0x00000005ff037e24 */ /* 0x000fca000f8e00ff */
[----:B------:R0:W2:Y:S01]  /*1d40*/  LD.E.STRONG.SM R5, desc[UR12][R2.64] ;  /* 0x0000000c02057980 */ /* 0x0000a2000c10b900 */
[----:B------:R-:W1:Y:S02]  /*1d50*/  S2R R43, SR_TID.X ;  /* 0x00000000002b7919 */ /* 0x000e640000002100 */
[C---:B-1----:R-:W-:Y:S02]  /*1d60*/  LOP3.LUT R0, R43.reuse, 0x1f, RZ, 0xc0, !PT ;  /* 0x0000001f2b007812 */ /* 0x042fe400078ec0ff */
[----:B------:R-:W-:-:S05]  /*1d70*/  LOP3.LUT R7, R43, 0x3e0, RZ, 0xc0, !PT ;  /* 0x000003e02b077812 */ /* 0x000fca00078ec0ff */
[----:B------:R-:W-:-:S04]  /*1d80*/  IMAD R34, R7, 0x13, R0 ;  /* 0x0000001307227824 */ /* 0x000fc800078e0200 */
[C---:B------:R-:W-:Y:S01]  /*1d90*/  VIADD R0, R34.reuse, 0x40 ;  /* 0x0000004022007836 */ /* 0x040fe20000000000 */
[C---:B------:R-:W-:Y:S01]  /*1da0*/  ISETP.GE.U32.AND P1, PT, R34.reuse, UR7, PT ;  /* 0x0000000722007c0c */ /* 0x040fe2000bf26070 */
[C---:B------:R-:W-:Y:S01]  /*1db0*/  VIADD R6, R34.reuse, 0x80 ;  /* 0x0000008022067836 */ /* 0x040fe20000000000 */
[C---:B0-----:R-:W-:Y:S01]  /*1dc0*/  LEA R2, P0, R34.reuse, UR4, 0x2 ;  /* 0x0000000422027c11 */ /* 0x041fe2000f8010ff */
[----:B------:R-:W-:Y:S01]  /*1dd0*/  VIADD R4, R34, 0x60 ;  /* 0x0000006022047836 */ /* 0x000fe20000000000 */
[----:B------:R-:W-:Y:S01]  /*1de0*/  ISETP.GE.U32.AND P3, PT, R0, UR7, PT ;  /* 0x0000000700007c0c */ /* 0x000fe2000bf66070 */
[----:B------:R-:W-:Y:S01]  /*1df0*/  VIADD R41, R34, 0x20 ;  /* 0x0000002022297836 */ /* 0x000fe20000000000 */
[----:B------:R-:W-:Y:S01]  /*1e00*/  ISETP.GE.U32.AND P5, PT, R6, UR7, PT ;  /* 0x0000000706007c0c */ /* 0x000fe2000bfa6070 */
[----:B------:R-:W-:Y:S01]  /*1e10*/  VIADD R0, R34, 0xa0 ;  /* 0x000000a022007836 */ /* 0x000fe20000000000 */
[----:B------:R-:W-:Y:S01]  /*1e20*/  ISETP.GE.U32.AND P4, PT, R4, UR7, PT ;  /* 0x0000000704007c0c */ /* 0x000fe2000bf86070 */
[----:B------:R-:W-:Y:S01]  /*1e30*/  VIADD R4, R34, 0xc0 ;  /* 0x000000c022047836 */ /* 0x000fe20000000000 */
[----:B------:R-:W-:Y:S01]  /*1e40*/  ISETP.GE.U32.AND P2, PT, R41, UR7, PT ;  /* 0x0000000729007c0c */ /* 0x000fe2000bf46070 */
[----:B------:R-:W-:Y:S01]  /*1e50*/  IMAD.X R3, RZ, RZ, UR5, P0 ;  /* 0x00000005ff037e24 */ /* 0x000fe200080e06ff */
[----:B------:R-:W-:Y:S01]  /*1e60*/  ISETP.GE.U32.AND P6, PT, R0, UR7, PT ;  /* 0x0000000700007c0c */ /* 0x000fe2000bfc6070 */
[----:B------:R-:W-:Y:S01]  /*1e70*/  VIADD R0, R34, 0xe0 ;  /* 0x000000e022007836 */ /* 0x000fe20000000000 */
[----:B------:R-:W-:Y:S01]  /*1e80*/  ISETP.GE.U32.AND P0, PT, R4, UR7, PT ;  /* 0x0000000704007c0c */ /* 0x000fe2000bf06070 */
[----:B------:R-:W-:-:S02]  /*1e90*/  VIADD R40, R34, 0x100 ;  /* 0x0000010022287836 */ /* 0x000fc40000000000 */
[C---:B------:R-:W-:Y:S02]  /*1ea0*/  VIADD R4, R34.reuse, 0x140 ;  /* 0x0000014022047836 */ /* 0x040fe40000000000 */
[----:B------:R-:W-:Y:S02]  /*1eb0*/  VIADD R39, R34, 0x120 ;  /* 0x0000012022277836 */ /* 0x000fe40000000000 */
[----:B--2---:R-:W-:Y:S02]  /*1ec0*/  IMAD.MOV.U32 R7, RZ, RZ, R5 ;  /* 0x000000ffff077224 */ /* 0x004fe400078e0005 */
[----:B------:R-:W2:Y:S02]  /*1ed0*/  @!P1 LD.E.STRONG.SM R5, desc[UR12][R2.64] ;  /* 0x0000000c02059980 */ /* 0x000ea4000c10b900 */
[--C-:B------:R-:W-:Y:S01]  /*1ee0*/  IMAD.MOV.U32 R15, RZ, RZ, R7.reuse ;  /* 0x000000ffff0f7224 */ /* 0x100fe200078e0007 */
[----:B------:R-:W-:Y:S01]  /*1ef0*/  ISETP.GE.U32.AND P1, PT, R0, UR7, PT ;  /* 0x0000000700007c0c */ /* 0x000fe2000bf26070 */
[----:B------:R-:W-:-:S02]  /*1f00*/  IMAD.MOV.U32 R9, RZ, RZ, R7 ;  /* 0x000000ffff097224 */ /* 0x000fc400078e0007 */
[--C-:B------:R-:W-:Y:S02]  /*1f10*/  IMAD.MOV.U32 R11, RZ, RZ, R7.reuse ;  /* 0x000000ffff0b7224 */ /* 0x100fe400078e0007 */
[----:B------:R-:W-:Y:S01]  /*1f20*/  VIADD R0, R34, 0x160 ;  /* 0x0000016022007836 */ /* 0x000fe20000000000 */
[----:B------:R-:W3:Y:S01]  /*1f30*/  @!P5 LD.E.STRONG.SM R15, desc[UR12][R2.64+0x200] ;  /* 0x0002000c020fd980 */ /* 0x000ee2000c10b900 */
[--C-:B------:R-:W-:Y:S01]  /*1f40*/  IMAD.MOV.U32 R17, RZ, RZ, R7.reuse ;  /* 0x000000ffff117224 */ /* 0x100fe200078e0007 */
[----:B------:R-:W-:Y:S01]  /*1f50*/  ISETP.GE.U32.AND P5, PT, R40, UR7, PT ;  /* 0x0000000728007c0c */ /* 0x000fe2000bfa6070 */
[--C-:B------:R-:W-:Y:S01]  /*1f60*/  IMAD.MOV.U32 R13, RZ, RZ, R7.reuse ;  /* 0x000000ffff0d7224 */ /* 0x100fe200078e0007 */
[----:B------:R-:W4:Y:S01]  /*1f70*/  @!P2 LD.E.STRONG.SM R9, desc[UR12][R2.64+0x80] ;  /* 0x0000800c0209a980 */ /* 0x000f22000c10b900 */
[----:B------:R-:W-:Y:S01]  /*1f80*/  IMAD.MOV.U32 R19, RZ, RZ, R7 ;  /* 0x000000ffff137224 */ /* 0x000fe200078e0007 */
[----:B------:R-:W-:Y:S02]  /*1f90*/  ISETP.GE.U32.AND P2, PT, R4, UR7, PT ;  /* 0x0000000704007c0c */ /* 0x000fe4000bf46070 */
[----:B------:R-:W5:Y:S01]  /*1fa0*/  @!P3 LD.E.STRONG.SM R11, desc[UR12][R2.64+0x100] ;  /* 0x0001000c020bb980 */ /* 0x000f62000c10b900 */
[----:B------:R-:W-:Y:S01]  /*1fb0*/  ISETP.GE.U32.AND P3, PT, R0, UR7, PT ;  /* 0x0000000700007c0c */ /* 0x000fe2000bf66070 */
[----:B------:R-:W-:-:S02]  /*1fc0*/  VIADD R4, R34, 0x180 ;  /* 0x0000018022047836 */ /* 0x000fc40000000000 */
[----:B------:R-:W-:Y:S01]  /*1fd0*/  VIADD R0, R34, 0x1a0 ;  /* 0x000001a022007836 */ /* 0x000fe20000000000 */
[----:B------:R-:W5:Y:S01]  /*1fe0*/  @!P6 LD.E.STRONG.SM R17, desc[UR12][R2.64+0x280] ;  /* 0x0002800c0211e980 */ /* 0x000f62000c10b900 */
[----:B------:R-:W-:Y:S01]  /*1ff0*/  ISETP.GE.U32.AND P6, PT, R39, UR7, PT ;  /* 0x0000000727007c0c */ /* 0x000fe2000bfc6070 */
[--C-:B------:R-:W-:Y:S02]  /*2000*/  IMAD.MOV.U32 R21, RZ, RZ, R7.reuse ;  /* 0x000000ffff157224 */ /* 0x100fe400078e0007 */
[----:B------:R-:W5:Y:S01]  /*2010*/  @!P4 LD.E.STRONG.SM R13, desc[UR12][R2.64+0x180] ;  /* 0x0001800c020dc980 */ /* 0x000f62000c10b900 */
[----:B------:R-:W-:Y:S01]  /*2020*/  IMAD.MOV.U32 R23, RZ, RZ, R7 ;  /* 0x000000ffff177224 */ /* 0x000fe200078e0007 */
[----:B------:R-:W-:Y:S02]  /*2030*/  ISETP.GE.U32.AND P4, PT, R4, UR7, PT ;  /* 0x0000000704007c0c */ /* 0x000fe4000bf86070 */
[----:B------:R-:W5:Y:S01]  /*2040*/  @!P0 LD.E.STRONG.SM R19, desc[UR12][R2.64+0x300] ;  /* 0x0003000c02138980 */ /* 0x000f62000c10b900 */
[----:B------:R-:W-:Y:S01]  /*2050*/  ISETP.GE.U32.AND P0, PT, R0, UR7, PT ;  /* 0x0000000700007c0c */ /* 0x000fe2000bf06070 */
[----:B------:R-:W-:-:S02]  /*2060*/  VIADD R4, R34, 0x1c0 ;  /* 0x000001c022047836 */ /* 0x000fc40000000000 */
[----:B------:R-:W-:Y:S01]  /*2070*/  VIADD R0, R34, 0x1e0 ;  /* 0x000001e022007836 */ /* 0x000fe20000000000 */
[----:B------:R-:W5:Y:S01]  /*2080*/  @!P1 LD.E.STRONG.SM R21, desc[UR12][R2.64+0x380] ;  /* 0x0003800c02159980 */ /* 0x000f62000c10b900 */
[--C-:B------:R-:W-:Y:S01]  /*2090*/  IMAD.MOV.U32 R25, RZ, RZ, R7.reuse ;  /* 0x000000ffff197224 */ /* 0x100fe200078e0007 */
[----:B------:R-:W-:Y:S01]  /*20a0*/  ISETP.GE.U32.AND P1, PT, R4, UR7, PT ;  /* 0x0000000704007c0c */ /* 0x000fe2000bf26070 */
[--C-:B------:R-:W-:Y:S01]  /*20b0*/  IMAD.MOV.U32 R27, RZ, RZ, R7.reuse ;  /* 0x000000ffff1b7224 */ /* 0x100fe200078e0007 */
[----:B------:R-:W5:Y:S01]  /*20c0*/  @!P5 LD.E.STRONG.SM R23, desc[UR12][R2.64+0x400] ;  /* 0x0004000c0217d980 */ /* 0x000f62000c10b900 */
[----:B------:R-:W-:Y:S01]  /*20d0*/  ISETP.GE.U32.AND P5, PT, R0, UR7, PT ;  /* 0x0000000700007c0c */ /* 0x000fe2000bfa6070 */
[----:B------:R-:W-:Y:S02]  /*20e0*/  IMAD.MOV.U32 R29, RZ, RZ, R7 ;  /* 0x000000ffff1d7224 */ /* 0x000fe400078e0007 */
[C---:B------:R-:W-:Y:S01]  /*20f0*/  VIADD R0, R34.reuse, 0x200 ;  /* 0x0000020022007836 */ /* 0x040fe20000000000 */
[----:B------:R-:W5:Y:S01]  /*2100*/  @!P6 LD.E.STRONG.SM R25, desc[UR12][R2.64+0x480] ;  /* 0x0004800c0219e980 */ /* 0x000f62000c10b900 */
[----:B------:R-:W-:-:S02]  /*2110*/  VIADD R4, R34, 0x220 ;  /* 0x0000022022047836 */ /* 0x000fc40000000000 */
[----:B------:R-:W-:Y:S01]  /*2120*/  VIADD R34, R34, 0x240 ;  /* 0x0000024022227836 */ /* 0x000fe20000000000 */
[----:B------:R-:W5:Y:S01]  /*2130*/  @!P2 LD.E.STRONG.SM R27, desc[UR12][R2.64+0x500] ;  /* 0x0005000c021ba980 */ /* 0x000f62000c10b900 */
[----:B------:R-:W-:Y:S02]  /*2140*/  ISETP.GE.U32.AND P6, PT, R0, UR7, PT ;  /* 0x0000000700007c0c */ /* 0x000fe4000bfc6070 */
[----:B------:R-:W-:Y:S01]  /*2150*/  ISETP.GE.U32.AND P2, PT, R4, UR7, PT ;  /* 0x0000000704007c0c */ /* 0x000fe2000bf46070 */
[----:B------:R-:W5:Y:S01]  /*2160*/  @!P3 LD.E.STRONG.SM R29, desc[UR12][R2.64+0x580] ;  /* 0x0005800c021db980 */ /* 0x000f62000c10b900 */
[----:B------:R-:W-:Y:S01]  /*2170*/  ISETP.GE.U32.AND P3, PT, R34, UR7, PT ;  /* 0x0000000722007c0c */ /* 0x000fe2000bf66070 */
[--C-:B------:R-:W-:Y:S02]  /*2180*/  IMAD.MOV.U32 R31, RZ, RZ, R7.reuse ;  /* 0x000000ffff1f7224 */ /* 0x100fe400078e0007 */
[--C-:B------:R-:W-:Y:S02]  /*2190*/  IMAD.MOV.U32 R37, RZ, RZ, R7.reuse ;  /* 0x000000ffff257224 */ /* 0x100fe400078e0007 */
[----:B------:R-:W-:-:S02]  /*21a0*/  IMAD.MOV.U32 R45, RZ, RZ, R7 ;  /* 0x000000ffff2d7224 */ /* 0x000fc400078e0007 */
[--C-:B------:R-:W-:Y:S01]  /*21b0*/  IMAD.MOV.U32 R0, RZ, RZ, R7.reuse ;  /* 0x000000ffff007224 */ /* 0x100fe200078e0007 */
[----:B------:R-:W5:Y:S01]  /*21c0*/  @!P4 LD.E.STRONG.SM R31, desc[UR12][R2.64+0x600] ;  /* 0x0006000c021fc980 */ /* 0x000f62000c10b900 */
[--C-:B------:R-:W-:Y:S02]  /*21d0*/  IMAD.MOV.U32 R4, RZ, RZ, R7.reuse ;  /* 0x000000ffff047224 */ /* 0x100fe400078e0007 */
[----:B------:R-:W-:Y:S01]  /*21e0*/  IMAD.MOV.U32 R6, RZ, RZ, R7 ;  /* 0x000000ffff067224 */ /* 0x000fe200078e0007 */
[----:B------:R-:W5:Y:S04]  /*21f0*/  @!P0 LD.E.STRONG.SM R37, desc[UR12][R2.64+0x680] ;  /* 0x0006800c02258980 */ /* 0x000f68000c10b900 */
[----:B------:R-:W5:Y:S04]  /*2200*/  @!P1 LD.E.STRONG.SM R45, desc[UR12][R2.64+0x700] ;  /* 0x0007000c022d9980 */ /* 0x000f68000c10b900 */
[----:B------:R-:W5:Y:S04]  /*2210*/  @!P5 LD.E.STRONG.SM R0, desc[UR12][R2.64+0x780] ;  /* 0x0007800c0200d980 */ /* 0x000f68000c10b900 */
[----:B------:R-:W5:Y:S04]  /*2220*/  @!P6 LD.E.STRONG.SM R4, desc[UR12][R2.64+0x800] ;  /* 0x0008000c0204e980 */ /* 0x000f68000c10b900 */
[----:B------:R-:W5:Y:S04]  /*2230*/  @!P2 LD.E.STRONG.SM R6, desc[UR12][R2.64+0x880] ;  /* 0x0008800c0206a980 */ /* 0x000f68000c10b900 */
[----:B------:R-:W5:Y:S01]  /*2240*/  @!P3 LD.E.STRONG.SM R7, desc[UR12][R2.64+0x900] ;  /* 0x0009000c0207b980 */ /* 0x000f62000c10b900 */
[----:B------:R-:W0:Y:S01]  /*2250*/  S2R R33, SR_LANEID ;  /* 0x0000000000217919 */ /* 0x000e220000000000 */
[----:B------:R-:W1:Y:S01]  /*2260*/  S2UR UR5, SR_CgaCtaId ;  /* 0x00000000000579c3 */ /* 0x000e620000008800 */
[----:B------:R-:W-:Y:S01]  /*2270*/  SHF.R.U32.HI R35, RZ, 0x5, R43 ;  /* 0x00000005ff237819 */ /* 0x000fe2000001162b */
[----:B------:R-:W-:-:S02]  /*2280*/  UMOV UR4, 0x400 ;  /* 0x0000040000047882 */ /* 0x000fc40000000000 */
[----:B-1----:R-:W-:Y:S02]  /*2290*/  ULEA UR4, UR5, UR4, 0x18 ;  /* 0x0000000405047291 */ /* 0x002fe4000f8ec0ff */
[----:B0-----:R-:W-:-:S05]  /*22a0*/  IMAD R28, R35, 0x260, R33 ;  /* 0x00000260231c7824 */ /* 0x001fca00078e0221 */
[----:B------:R-:W-:-:S05]  /*22b0*/  LEA R28, R28, UR4, 0x2 ;  /* 0x000000041c1c7c11 */ /* 0x000fca000f8e10ff */
[----:B------:R-:W-:Y:S01]  /*22c0*/  IMAD R8, R33, 0x48, R28 ;  /* 0x0000004821087824 */ /* 0x000fe200078e021c */
[----:B------:R-:W-:Y:S01]  /*22d0*/  UISETP.NE.AND UP0, UPT, UR6, URZ, UPT ;  /* 0x000000ff0600728c */ /* 0x000fe2000bf05270 */
        /* <DEDUP_REMOVED lines=41> */
[----:B0-----:R-:W-:Y:S02]  /*2570*/  IADD3 R8, PT, PT, R25, R26, R27 ;  /* 0x0000001a19087210 */ /* 0x001fe40007ffe01b */
[----:B------:R-:W-:Y:S02]  /*2580*/  ISETP.NE.AND P1, PT, R33, 0x1f, PT ;  /* 0x0000001f2100780c */ /* 0x000fe40003f25270 */
[----:B------:R-:W-:Y:S02]  /*2590*/  IADD3 R8, PT, PT, R31, R32, R8 ;  /* 0x000000201f087210 */ /* 0x000fe40007ffe008 */
[----:B------:R-:W-:Y:S02]  /*25a0*/  ISETP.NE.AND P2, PT, R35, 0xc, PT ;  /* 0x0000000c2300780c */ /* 0x000fe40003f45270 */
[----:B------:R-:W-:Y:S02]  /*25b0*/  IADD3 R8, PT, PT, R29, R30, R8 ;  /* 0x0000001e1d087210 */ /* 0x000fe40007ffe008 */
[----:B------:R-:W-:-:S02]  /*25c0*/  ISETP.GE.U32.AND P3, PT, R43, 0x20, PT ;  /* 0x000000202b00780c */ /* 0x000fc40003f66070 */
        /* <DEDUP_REMOVED lines=46> */
[----:B------:R-:W-:-:S04]  /*28b0*/  ISETP.NE.AND P0, PT, R35, 0x8, PT ;  /* 0x000000082300780c */ /* 0x000fc80003f05270 */
[----:B------:R-:W-:Y:S02]  /*28c0*/  SEL R8, R15, R8, !P0 ;  /* 0x000000080f087207 */ /* 0x000fe40004000000 */
[C---:B------:R-:W-:Y:S02]  /*28d0*/  ISETP.NE.AND P0, PT, R35.reuse, 0xa, PT ;  /* 0x0000000a2300780c */ /* 0x040fe40003f05270 */
[----:B------:R-:W-:Y:S02]  /*28e0*/  SEL R8, R16, R8, !P1 ;  /* 0x0000000810087207 */ /* 0x000fe40004800000 */
[----:B------:R-:W-:Y:S02]  /*28f0*/  ISETP.NE.AND P1, PT, R35, 0xb, PT ;  /* 0x0000000b2300780c */ /* 0x000fe40003f25270 */
[----:B------:R-:W-:Y:S02]  /*2900*/  SEL R8, R17, R8, !P0 ;  /* 0x0000000811087207 */ /* 0x000fe40004000000 */
[----:B------:R-:W-:-:S02]  /*2910*/  ISETP.NE.AND P0, PT, R33, RZ, PT ;  /* 0x000000ff2100720c */ /* 0x000fc40003f05270 */
[----:B------:R-:W-:Y:S01]  /*2920*/  SEL R8, R18, R8, !P1 ;  /* 0x0000000812087207 */ /* 0x000fe20004800000 */
[----:B------:R-:W-:Y:S01]  /*2930*/  @!P2 IMAD.IADD R8, R19, 0x1, R18 ;  /* 0x000000011308a824 */ /* 0x000fe200078e0212 */
[----:B------:R-:W-:Y:S02]  /*2940*/  SEL R9, R36, RZ, P0 ;  /* 0x000000ff24097207 */ /* 0x000fe40000000000 */
[----:B------:R-:W-:-:S03]  /*2950*/  ISETP.NE.AND P0, PT, R43, RZ, PT ;  /* 0x000000ff2b00720c */ /* 0x000fc60003f05270 */
[----:B------:R-:W-:-:S05]  /*2960*/  @P3 IMAD.IADD R36, R8, 0x1, R9 ;  /* 0x0000000108243824 */ /* 0x000fca00078e0209 */
[----:B------:R-:W-:Y:S01]  /*2970*/  SEL R36, R36, RZ, P0 ;  /* 0x000000ff24247207 */ /* 0x000fe20000000000 */
[----:B------:R-:W-:Y:S06]  /*2980*/  BRA `(.L_x_602) ;  /* 0x0000000c005c7947 */ /* 0x000fec0003800000 */
.L_x_601:
[----:B0-----:R-:W-:Y:S02]  /*2990*/  IADD3 R8, PT, PT, R25, R26, R27 ;  /* 0x0000001a19087210 */ /* 0x001fe40007ffe01b */
[----:B------:R-:W-:Y:S02]  /*29a0*/  ISETP.NE.AND P1, PT, R33, 0x1f, PT ;  /* 0x0000001f2100780c */ /* 0x000fe40003f25270 */
[----:B------:R-:W-:Y:S02]  /*29b0*/  IADD3 R8, PT, PT, R31, R32, R8 ;  /* 0x000000201f087210 */ /* 0x000fe40007ffe008 */
        /* <DEDUP_REMOVED lines=55> */
[----:B------:R-:W-:Y:S01]  /*2d30*/  ISETP.NE.AND P0, PT, R35, 0xb, PT ;  /* 0x0000000b2300780c */ /* 0x000fe20003f05270 */
[----:B------:R-:W-:-:S03]  /*2d40*/  IMAD.IADD R35, R37, 0x1, -R36 ;  /* 0x0000000125237824 */ /* 0x000fc600078e0a24 */
[----:B------:R-:W-:Y:S02]  /*2d50*/  SEL R8, R18, R8, !P0 ;  /* 0x0000000812087207 */ /* 0x000fe40004000000 */
[----:B------:R-:W-:Y:S01]  /*2d60*/  ISETP.GT.U32.AND P0, PT, R43, 0x1f, PT ;  /* 0x0000001f2b00780c */ /* 0x000fe20003f04070 */
[----:B0-----:R-:W-:Y:S01]  /*2d70*/  IMAD.IADD R11, R19, 0x1, R11 ;  /* 0x00000001130b7824 */ /* 0x001fe200078e020b */
[----:B------:R-:W-:Y:S02]  /*2d80*/  SEL R9, R35, RZ, P2 ;  /* 0x000000ff23097207 */ /* 0x000fe40001000000 */
        /* <DEDUP_REMOVED lines=21> */
.L_x_648:
[----:B------:R-:W-:Y:S05]  /*2ee0*/  @!P0 BRA `(.L_x_605) ;  /* 0x0000000000248947 */ /* 0x000fea0003800000 */
[----:B------:R-:W-:-:S07]  /*2ef0*/  IMAD.MOV.U32 R9, RZ, RZ, 0x1de ;  /* 0x000001deff097424 */ /* 0x000fce00078e00ff */
.L_x_607:
[----:B------:R-:W-:Y:S05]  /*2f00*/  NANOSLEEP R9 ;  /* 0x000000090000735d */ /* 0x000fea0003800000 */
[----:B------:R-:W2:Y:S01]  /*2f10*/  LD.E.64.STRONG.GPU R14, desc[UR12][R16.64+0x100] ;  /* 0x0001000c100e7980 */ /* 0x000ea2000c10fb00 */
[----:B------:R-:W-:Y:S01]  /*2f20*/  UMOV UR5, 0xffffffff ;  /* 0xffffffff00057882 */ /* 0x000fe20000000000 */
[----:B------:R-:W-:Y:S02]  /*2f30*/  SHF.R.U32.HI R9, RZ, 0x1, R9 ;  /* 0x00000001ff097819 */ /* 0x000fe40000011609 */
[----:B--2---:R-:W-:Y:S01]  /*2f40*/  ISETP.NE.AND P0, PT, R14, 0x63, PT ;  /* 0x000000630e00780c */ /* 0x004fe20003f05270 */
[----:B------:R-:W-:-:S12]  /*2f50*/  BRA.DIV UR5, `(.L_x_606) ;  /* 0x0000001a05787947 */ /* 0x000fd8000b800000 */
[----:B------:R-:W-:-:S13]  /*2f60*/  VOTE.ANY P0, !P0 ;  /* 0x0000000000ff7806 */ /* 0x000fda0004000100 */
.L_x_651:
[----:B------:R-:W-:Y:S05]  /*2f70*/  @P0 BRA `(.L_x_607) ;  /* 0xfffffffc00e00947 */ /* 0x000fea000383ffff */
.L_x_605:
[----:B------:R-:W-:Y:S01]  /*2f80*/  UMOV UR5, 0xffffffff ;  /* 0xffffffff00057882 */ /* 0x000fe20000000000 */
[----:B------:R-:W-:Y:S02]  /*2f90*/  ISETP.NE.AND P2, PT, R14, 0x65, PT ;  /* 0x000000650e00780c */ /* 0x000fe40003f45270 */
[----:B------:R-:W-:Y:S11]  /*2fa0*/  BRA.DIV UR5, `(.L_x_608) ;  /* 0x0000001a05847947 */ /* 0x000ff6000b800000 */
        /* <DEDUP_REMOVED lines=15> */
[-C--:B------:R-:W-:Y:S02]  /*30a0*/  ISETP.GT.AND P2, PT, R15, R38.reuse, PT ;  /* 0x000000260f00720c */ /* 0x080fe40003f44270 */
[----:B0-----:R-:W-:Y:S02]  /*30b0*/  SEL R16, R16, RZ, !P0 ;  /* 0x000000ff10107207 */ /* 0x001fe40004000000 */
[----:B------:R-:W-:Y:S01]  /*30c0*/  ISETP.GT.AND P0, PT, R9, R38, PT ;  /* 0x000000260900720c */ /* 0x000fe20003f04270 */
[----:B------:R-:W-:Y:S02]  /*30d0*/  VIADD R9, R33, 0x8 ;  /* 0x0000000821097836 */ /* 0x000fe40000000000 */
[----:B------:R-:W-:-:S05]  /*30e0*/  IMAD.IADD R19, R17, 0x1, R16 ;  /* 0x0000000111137824 */ /* 0x000fca00078e0210 */
[----:B------:R-:W0:Y:S02]  /*30f0*/  SHFL.DOWN PT, R16, R19, 0x4, R38 ;  /* 0x0880000013107989 */ /* 0x000e2400000e0026 */
[----:B0-----:R-:W-:Y:S02]  /*3100*/  SEL R16, R16, RZ, !P0 ;  /* 0x000000ff10107207 */ /* 0x001fe40004000000 */
[----:B------:R-:W-:Y:S02]  /*3110*/  ISETP.GT.AND P0, PT, R9, R38, PT ;  /* 0x000000260900720c */ /* 0x000fe40003f04270 */
[----:B------:R-:W0:Y:S01]  /*3120*/  LDC.64 R8, c[0x0][0x390] ;  /* 0x0000e400ff087b82 */ /* 0x000e220000000a00 */
[----:B------:R-:W-:-:S05]  /*3130*/  IMAD.IADD R37, R19, 0x1, R16 ;  /* 0x0000000113257824 */ /* 0x000fca00078e0210 */
[----:B------:R-:W1:Y:S01]  /*3140*/  SHFL.DOWN PT, R16, R37, 0x8, R38 ;  /* 0x0900000025107989 */ /* 0x000e6200000e0026 */
[----:B0-----:R-:W-:Y:S02]  /*3150*/  IADD3 R36, P3, PT, R8, 0x100, RZ ;  /* 0x0000010008247810 */ /* 0x001fe40007f7e0ff */
[----:B-1----:R-:W-:Y:S02]  /*3160*/  SEL R16, R16, RZ, !P0 ;  /* 0x000000ff10107207 */ /* 0x002fe40004000000 */
[----:B------:R-:W-:-:S03]  /*3170*/  ISETP.NE.AND P0, PT, R14, 0x65, PT ;  /* 0x000000650e00780c */ /* 0x000fc60003f05270 */
[----:B------:R-:W-:Y:S02]  /*3180*/  IMAD.IADD R17, R37, 0x1, R16 ;  /* 0x0000000125117824 */ /* 0x000fe400078e0210 */
[----:B------:R-:W-:-:S03]  /*3190*/  IMAD.X R37, RZ, RZ, R9, P3 ;  /* 0x000000ffff257224 */ /* 0x000fc600018e0609 */
[----:B------:R-:W0:Y:S05]  /*31a0*/  SHFL.DOWN PT, R16, R17, 0x10, R38 ;  /* 0x0a00000011107989 */ /* 0x000e2a00000e0026 */
[----:B------:R-:W-:Y:S02]  /*31b0*/  VOTE.ALL P0, P0 ;  /* 0x0000000000ff7806 */ /* 0x000fe40000000000 */
[----:B0-----:R-:W-:-:S05]  /*31c0*/  SEL R16, R16, RZ, !P2 ;  /* 0x000000ff10107207 */ /* 0x001fca0005000000 */
[----:B------:R-:W-:-:S07]  /*31d0*/  IMAD.IADD R19, R17, 0x1, R16 ;  /* 0x0000000111137824 */ /* 0x000fce00078e0210 */
.L_x_660:
[----:B------:R-:W-:Y:S05]  /*31e0*/  @!P0 BRA `(.L_x_609) ;  /* 0x0000000000e48947 */ /* 0x000fea0003800000 */
[----:B------:R-:W-:-:S07]  /*31f0*/  IMAD.MOV.U32 R38, RZ, RZ, 0x1de ;  /* 0x000001deff267424 */ /* 0x000fce00078e00ff */
.L_x_615:
        /* <DEDUP_REMOVED lines=10> */
.L_x_663:
[----:B------:R-:W-:Y:S05]  /*32a0*/  @!P0 BRA `(.L_x_611) ;  /* 0x0000000000248947 */ /* 0x000fea0003800000 */
[----:B------:R-:W-:-:S07]  /*32b0*/  IMAD.MOV.U32 R9, RZ, RZ, R38 ;  /* 0x000000ffff097224 */ /* 0x000fce00078e0026 */
.L_x_613:
[----:B------:R-:W-:Y:S05]  /*32c0*/  NANOSLEEP R9 ;  /* 0x000000090000735d */ /* 0x000fea0003800000 */
[----:B------:R-:W2:Y:S01]  /*32d0*/  LD.E.64.STRONG.GPU R14, desc[UR12][R16.64+-0x100] ;  /* 0xffff000c100e7980 */ /* 0x000ea2000c10fb00 */
[----:B------:R-:W-:Y:S01]  /*32e0*/  UMOV UR5, 0xffffffff ;  /* 0xffffffff00057882 */ /* 0x000fe20000000000 */
[----:B------:R-:W-:Y:S02]  /*32f0*/  SHF.R.U32.HI R9, RZ, 0x1, R9 ;  /* 0x00000001ff097819 */ /* 0x000fe40000011609 */
[----:B--2---:R-:W-:Y:S01]  /*3300*/  ISETP.NE.AND P0, PT, R14, 0x63, PT ;  /* 0x000000630e00780c */ /* 0x004fe20003f05270 */
[----:B------:R-:W-:-:S12]  /*3310*/  BRA.DIV UR5, `(.L_x_612) ;  /* 0x0000001a05d07947 */ /* 0x000fd8000b800000 */
[----:B------:R-:W-:-:S13]  /*3320*/  VOTE.ANY P0, !P0 ;  /* 0x0000000000ff7806 */ /* 0x000fda0004000100 */
.L_x_666:
[----:B------:R-:W-:Y:S05]  /*3330*/  @P0 BRA `(.L_x_613) ;  /* 0xfffffffc00e00947 */ /* 0x000fea000383ffff */
.L_x_611:
        /* <DEDUP_REMOVED lines=13> */
[----:B------:R-:W-:Y:S01]  /*3410*/  ISETP.GT.AND P0, PT, R8, R9, PT ;  /* 0x000000090800720c */ /* 0x000fe20003f04270 */
[----:B------:R-:W-:Y:S02]  /*3420*/  VIADD R8, R33, 0x4 ;  /* 0x0000000421087836 */ /* 0x000fe40000000000 */
[----:B------:R-:W-:-:S05]  /*3430*/  IMAD.IADD R44, R16, 0x1, R15 ;  /* 0x00000001102c7824 */ /* 0x000fca00078e020f */
[----:B------:R-:W0:Y:S02]  /*3440*/  SHFL.DOWN PT, R16, R44, 0x2, R9 ;  /* 0x084000002c107989 */ /* 0x000e2400000e0009 */
        /* <DEDUP_REMOVED lines=18> */
.L_x_675:
[----:B------:R-:W-:Y:S05]  /*3570*/  @P0 BRA `(.L_x_615) ;  /* 0xfffffffc00200947 */ /* 0x000fea000383ffff */
.L_x_609:
        /* <DEDUP_REMOVED lines=15> */
.L_x_603:
[----:B------:R-:W-:Y:S05]  /*3670*/  WARPSYNC.ALL ;  /* 0x0000000000007948 */ /* 0x000fea0003800000 */
[----:B------:R-:W0:Y:S08]  /*3680*/  S2UR UR5, SR_CgaCtaId ;  /* 0x00000000000579c3 */ /* 0x000e300000008800 */
[----:B------:R-:W-:Y:S01]  /*3690*/  BAR.SYNC.DEFER_BLOCKING 0x0 ;  /* 0x0000000000007b1d */ /* 0x000fe20000010000 */
[----:B------:R-:W-:-:S05]  /*36a0*/  ISETP.NE.AND P0, PT, R43, RZ, PT ;  /* 0x000000ff2b00720c */ /* 0x000fca0003f05270 */
[----:B------:R-:W-:Y:S02]  /*36b0*/  UMOV UR4, 0x400 ;  /* 0x0000040000047882 */ /* 0x000fe40000000000 */
[----:B0-----:R-:W-:-:S09]  /*36c0*/  ULEA UR4, UR5, UR4, 0x18 ;  /* 0x0000000405047291 */ /* 0x001fd2000f8ec0ff */
[----:B------:R-:W0:Y:S02]  /*36d0*/  LDS R9, [UR4+0x54] ;  /* 0x00005404ff097984 */ /* 0x000e240008000800 */
[----:B0-----:R-:W-:-:S05]  /*36e0*/  SEL R9, R9, RZ, P0 ;  /* 0x000000ff09097207 */ /* 0x001fca0000000000 */
[----:B------:R-:W-:-:S07]  /*36f0*/  IMAD.IADD R36, R9, 0x1, R8 ;  /* 0x0000000109247824 */ /* 0x000fce00078e0208 */
.L_x_602:
[----:B------:R-:W-:Y:S01]  /*3700*/  IMAD.IADD R27, R27, 0x1, R36 ;  /* 0x000000011b1b7824 */ /* 0x000fe200078e0224 */
[----:B------:R-:W0:Y:S01]  /*3710*/  S2R R9, SR_LANEID ;  /* 0x0000000000097919 */ /* 0x000e220000000000 */
[----:B------:R-:W-:Y:S02]  /*3720*/  BAR.SYNC.DEFER_BLOCKING 0x0 ;  /* 0x0000000000007b1d */ /* 0x000fe40000010000 */
[----:B------:R-:W-:Y:S01]  /*3730*/  IMAD.IADD R26, R26, 0x1, R27 ;  /* 0x000000011a1a7824 */ /* 0x000fe200078e021b */
[----:B------:R-:W-:Y:S01]  /*3740*/  ISETP.NE.AND P0, PT, R43, RZ, PT ;  /* 0x000000ff2b00720c */ /* 0x000fe20003f05270 */
[----:B-1----:R-:W-:Y:S02]  /*3750*/  IMAD.U32 R12, RZ, RZ, UR7 ;  /* 0x00000007ff0c7e24 */ /* 0x002fe4000f8e00ff */
[----:B------:R-:W-:Y:S01]  /*3760*/  IMAD.IADD R25, R25, 0x1, R26 ;  /* 0x0000000119197824 */ /* 0x000fe200078e021a */
[----:B------:R-:W1:Y:S01]  /*3770*/  LDCU.64 UR8, c[0x0][0x388] ;  /* 0x00007100ff0877ac */ /* 0x000e620008000a00 */
[----:B------:R-:W2:Y:S02]  /*3780*/  S2R R10, SR_TID.X ;  /* 0x00000000000a7919 */ /* 0x000ea40000002100 */
[----:B------:R-:W-:-:S04]  /*3790*/  IMAD.IADD R32, R32, 0x1, R25 ;  /* 0x0000000120207824 */ /* 0x000fc800078e0219 */
[----:B------:R-:W-:-:S04]  /*37a0*/  IMAD.IADD R31, R31, 0x1, R32 ;  /* 0x000000011f1f7824 */ /* 0x000fc800078e0220 */
[----:B------:R-:W-:-:S04]  /*37b0*/  IMAD.IADD R30, R30, 0x1, R31 ;  /* 0x000000011e1e7824 */ /* 0x000fc800078e021f */
[----:B------:R-:W-:-:S04]  /*37c0*/  IMAD.IADD R29, R29, 0x1, R30 ;  /* 0x000000011d1d7824 */ /* 0x000fc800078e021e */
[----:B------:R-:W-:Y:S02]  /*37d0*/  IMAD.IADD R24, R24, 0x1, R29 ;  /* 0x0000000118187824 */ /* 0x000fe400078e021d */
[----:B0-----:R-:W-:Y:S02]  /*37e0*/  IMAD R8, R9, 0x48, R28 ;  /* 0x0000004809087824 */ /* 0x001fe400078e021c */
[----:B------:R-:W-:-:S03]  /*37f0*/  IMAD.IADD R23, R23, 0x1, R24 ;  /* 0x0000000117177824 */ /* 0x000fc600078e0218 */
[----:B------:R-:W-:Y:S01]  /*3800*/  STS [R8], R27 ;  /* 0x0000001b08007388 */ /* 0x000fe20000000800 */
[----:B------:R-:W-:-:S03]  /*3810*/  IMAD.IADD R22, R22, 0x1, R23 ;  /* 0x0000000116167824 */ /* 0x000fc600078e0217 */
[----:B------:R-:W-:Y:S01]  /*3820*/  STS [R8+0x4], R26 ;  /* 0x0000041a08007388 */ /* 0x000fe20000000800 */
        /* <DEDUP_REMOVED lines=25> */
[----:B------:R0:W-:Y:S01]  /*39c0*/  STS [R8+0x48], R0 ;  /* 0x0000480008007388 */ /* 0x0001e20000000800 */
[----:B------:R-:W-:-:S03]  /*39d0*/  NOP ;  /* 0x0000000000007918 */ /* 0x000fc60000000000 */
[----:B------:R-:W-:Y:S01]  /*39e0*/  LDS R35, [R28] ;  /* 0x000000001c237984 */ /* 0x000fe20000000800 */
[C---:B--2---:R-:W-:Y:S02]  /*39f0*/  LOP3.LUT R3, R10.reuse, 0x1f, RZ, 0xc0, !PT ;  /* 0x0000001f0a037812 */ /* 0x044fe400078ec0ff */
[----:B------:R-:W-:Y:S01]  /*3a00*/  LOP3.LUT R10, R10, 0x3e0, RZ, 0xc0, !PT ;  /* 0x000003e00a0a7812 */ /* 0x000fe200078ec0ff */
[----:B------:R-:W-:Y:S04]  /*3a10*/  LDS R37, [R28+0x80] ;  /* 0x000080001c257984 */ /* 0x000fe80000000800 */
[----:B------:R-:W-:Y:S01]  /*3a20*/  LDS R43, [R28+0x100] ;  /* 0x000100001c2b7984 */ /* 0x000fe20000000800 */
[----:B------:R-:W-:-:S03]  /*3a30*/  IMAD R10, R10, 0x13, R3 ;  /* 0x000000130a0a7824 */ /* 0x000fc600078e0203 */
[----:B------:R-:W-:Y:S04]  /*3a40*/  LDS R45, [R28+0x180] ;  /* 0x000180001c2d7984 */ /* 0x000fe80000000800 */
        /* <DEDUP_REMOVED lines=15> */
[----:B------:R-:W-:Y:S01]  /*3b40*/  @!P0 STS [UR4+0x7b80], R12 ;  /* 0x007b800cff008988 */ /* 0x000fe20008000804 */
[----:B------:R-:W-:Y:S01]  /*3b50*/  BAR.SYNC.DEFER_BLOCKING 0x0 ;  /* 0x0000000000007b1d */ /* 0x000fe20000010000 */
[----:B------:R-:W-:-:S05]  /*3b60*/  IADD3 R3, P0, PT, R10, UR10, RZ ;  /* 0x0000000a0a037c10 */ /* 0x000fca000ff1e0ff */
[----:B------:R-:W2:Y:S01]  /*3b70*/  S2R R2, SR_TID.X ;  /* 0x0000000000027919 */ /* 0x000ea20000002100 */
[----:B------:R-:W3:Y:S01]  /*3b80*/  LDS R0, [UR4+0x7b80] ;  /* 0x007b8004ff007984 */ /* 0x000ee20008000800 */
[C---:B--2---:R-:W-:Y:S02]  /*3b90*/  LOP3.LUT R4, R2.reuse, 0x3e0, RZ, 0xc0, !PT ;  /* 0x000003e002047812 */ /* 0x044fe400078ec0ff */
[----:B------:R-:W-:-:S05]  /*3ba0*/  LOP3.LUT R2, R2, 0x1f, RZ, 0xc0, !PT ;  /* 0x0000001f02027812 */ /* 0x000fca00078ec0ff */
[----:B------:R-:W-:Y:S02]  /*3bb0*/  IMAD R6, R4, 0x13, R2 ;  /* 0x0000001304067824 */ /* 0x000fe400078e0202 */
[----:B------:R-:W-:Y:S01]  /*3bc0*/  IMAD.X R4, RZ, RZ, UR11, P0 ;  /* 0x0000000bff047e24 */ /* 0x000fe200080e06ff */
[----:B-1----:R-:W-:Y:S01]  /*3bd0*/  LEA R2, P0, R3, UR8, 0x2 ;  /* 0x0000000803027c11 */ /* 0x002fe2000f8010ff */
[----:B0-----:R-:W-:-:S03]  /*3be0*/  VIADD R8, R6, 0x40 ;  /* 0x0000004006087836 */ /* 0x001fc60000000000 */
[----:B------:R-:W-:Y:S01]  /*3bf0*/  LEA.HI.X R3, R3, UR9, R4, 0x2, P0 ;  /* 0x0000000903037c11 */ /* 0x000fe200080f1404 */
[C---:B------:R-:W-:Y:S01]  /*3c00*/  VIADD R4, R6.reuse, 0x80 ;  /* 0x0000008006047836 */ /* 0x040fe20000000000 */
[-C--:B---3--:R-:W-:Y:S01]  /*3c10*/  ISETP.GE.AND P2, PT, R41, R0.reuse, PT ;  /* 0x000000002900720c */ /* 0x088fe20003f46270 */
[----:B------:R-:W-:Y:S01]  /*3c20*/  VIADD R41, R6, 0x60 ;  /* 0x0000006006297836 */ /* 0x000fe20000000000 */
[-C--:B------:R-:W-:Y:S01]  /*3c30*/  ISETP.GE.AND P3, PT, R8, R0.reuse, PT ;  /* 0x000000000800720c */ /* 0x080fe20003f66270 */
[----:B------:R-:W-:Y:S01]  /*3c40*/  VIADD R8, R6, 0xa0 ;  /* 0x000000a006087836 */ /* 0x000fe20000000000 */
[-C--:B------:R-:W-:Y:S02]  /*3c50*/  ISETP.GE.AND P1, PT, R10, R0.reuse, PT ;  /* 0x000000000a00720c */ /* 0x080fe40003f26270 */
[-C--:B------:R-:W-:Y:S01]  /*3c60*/  ISETP.GE.AND P4, PT, R41, R0.reuse, PT ;  /* 0x000000002900720c */ /* 0x080fe20003f86270 */
[----:B------:R-:W-:Y:S01]  /*3c70*/  VIADD R41, R6, 0xc0 ;  /* 0x000000c006297836 */ /* 0x000fe20000000000 */
[-C--:B------:R-:W-:Y:S01]  /*3c80*/  ISETP.GE.AND P5, PT, R4, R0.reuse, PT ;  /* 0x000000000400720c */ /* 0x080fe20003fa6270 */
[----:B------:R-:W-:Y:S01]  /*3c90*/  VIADD R4, R6, 0xe0 ;  /* 0x000000e006047836 */ /* 0x000fe20000000000 */
[----:B------:R-:W-:-:S02]  /*3ca0*/  ISETP.GE.AND P6, PT, R8, R0, PT ;  /* 0x000000000800720c */ /* 0x000fc40003fc6270 */
[-C--:B------:R-:W-:Y:S01]  /*3cb0*/  ISETP.GE.AND P0, PT, R41, R0.reuse, PT ;  /* 0x000000002900720c */ /* 0x080fe20003f06270 */
[----:B------:R-:W-:Y:S01]  /*3cc0*/  VIADD R41, R6, 0x140 ;  /* 0x0000014006297836 */ /* 0x000fe20000000000 */
[----:B------:R0:W-:Y:S01]  /*3cd0*/  @!P2 STG.E desc[UR12][R2.64+0x80], R37 ;  /* 0x000080250200a986 */ /* 0x0001e2000c10190c */
[----:B------:R-:W-:-:S03]  /*3ce0*/  ISETP.GE.AND P2, PT, R40, R0, PT ;  /* 0x000000002800720c */ /* 0x000fc60003f46270 */
[----:B------:R-:W-:Y:S01]  /*3cf0*/  @!P3 STG.E desc[UR12][R2.64+0x100], R43 ;  /* 0x0001002b0200b986 */ /* 0x000fe2000c10190c */
[-C--:B------:R-:W-:Y:S01]  /*3d00*/  ISETP.GE.AND P3, PT, R39, R0.reuse, PT ;  /* 0x000000002700720c */ /* 0x080fe20003f66270 */
[----:B------:R-:W-:Y:S02]  /*3d10*/  VIADD R39, R6, 0x160 ;  /* 0x0000016006277836 */ /* 0x000fe40000000000 */
[----:B------:R1:W-:Y:S01]  /*3d20*/  @!P1 STG.E desc[UR12][R2.64], R35 ;  /* 0x0000002302009986 */ /* 0x0003e2000c10190c */
[----:B------:R-:W-:-:S03]  /*3d30*/  ISETP.GE.AND P1, PT, R4, R0, PT ;  /* 0x000000000400720c */ /* 0x000fc60003f26270 */
[----:B------:R-:W-:Y:S01]  /*3d40*/  @!P4 STG.E desc[UR12][R2.64+0x180], R45 ;  /* 0x0001802d0200c986 */ /* 0x000fe2000c10190c */
[-C--:B------:R-:W-:Y:S01]  /*3d50*/  ISETP.GE.AND P4, PT, R41, R0.reuse, PT ;  /* 0x000000002900720c */ /* 0x080fe20003f86270 */
[C---:B0-----:R-:W-:Y:S02]  /*3d60*/  VIADD R37, R6.reuse, 0x1a0 ;  /* 0x000001a006257836 */ /* 0x041fe40000000000 */
[----:B------:R0:W-:Y:S01]  /*3d70*/  @!P5 STG.E desc[UR12][R2.64+0x200], R33 ;  /* 0x000200210200d986 */ /* 0x0001e2000c10190c */
[-C--:B------:R-:W-:Y:S01]  /*3d80*/  ISETP.GE.AND P5, PT, R39, R0.reuse, PT ;  /* 0x000000002700720c */ /* 0x080fe20003fa6270 */
[C---:B-1----:R-:W-:Y:S02]  /*3d90*/  VIADD R35, R6.reuse, 0x180 ;  /* 0x0000018006237836 */ /* 0x042fe40000000000 */
[----:B------:R1:W-:Y:S04]  /*3da0*/  @!P6 STG.E desc[UR12][R2.64+0x280], R31 ;  /* 0x0002801f0200e986 */ /* 0x0003e8000c10190c */
[----:B------:R2:W-:Y:S01]  /*3db0*/  @!P0 STG.E desc[UR12][R2.64+0x300], R29 ;  /* 0x0003001d02008986 */ /* 0x0005e2000c10190c */
[-C--:B------:R-:W-:Y:S01]  /*3dc0*/  ISETP.GE.AND P6, PT, R35, R0.reuse, PT ;  /* 0x000000002300720c */ /* 0x080fe20003fc6270 */
[C---:B------:R-:W-:Y:S01]  /*3dd0*/  VIADD R35, R6.reuse, 0x1c0 ;  /* 0x000001c006237836 */ /* 0x040fe20000000000 */
[-C--:B------:R-:W-:Y:S01]  /*3de0*/  ISETP.GE.AND P0, PT, R37, R0.reuse, PT ;  /* 0x000000002500720c */ /* 0x080fe20003f06270 */
[C---:B------:R-:W-:Y:S01]  /*3df0*/  VIADD R37, R6.reuse, 0x1e0 ;  /* 0x000001e006257836 */ /* 0x040fe20000000000 */
[----:B------:R2:W-:Y:S01]  /*3e00*/  @!P1 STG.E desc[UR12][R2.64+0x380], R27 ;  /* 0x0003801b02009986 */ /* 0x0005e2000c10190c */
[C---:B0-----:R-:W-:Y:S01]  /*3e10*/  VIADD R33, R6.reuse, 0x200 ;  /* 0x0000020006217836 */ /* 0x041fe20000000000 */
[-C--:B------:R-:W-:Y:S01]  /*3e20*/  ISETP.GE.AND P1, PT, R35, R0.reuse, PT ;  /* 0x000000002300720c */ /* 0x080fe20003f26270 */
[----:B-1----:R-:W-:Y:S01]  /*3e30*/  VIADD R31, R6, 0x220 ;  /* 0x00000220061f7836 */ /* 0x002fe20000000000 */
[----:B------:R2:W-:Y:S01]  /*3e40*/  @!P2 STG.E desc[UR12][R2.64+0x400], R25 ;  /* 0x000400190200a986 */ /* 0x0005e2000c10190c */
[----:B------:R-:W-:-:S03]  /*3e50*/  ISETP.GE.AND P2, PT, R37, R0, PT ;  /* 0x000000002500720c */ /* 0x000fc60003f46270 */
[----:B------:R2:W-:Y:S01]  /*3e60*/  @!P3 STG.E desc[UR12][R2.64+0x480], R19 ;  /* 0x000480130200b986 */ /* 0x0005e2000c10190c */
[----:B------:R-:W-:-:S03]  /*3e70*/  ISETP.GE.AND P3, PT, R33, R0, PT ;  /* 0x000000002100720c */ /* 0x000fc60003f66270 */
[----:B------:R2:W-:Y:S01]  /*3e80*/  @!P4 STG.E desc[UR12][R2.64+0x500], R21 ;  /* 0x000500150200c986 */ /* 0x0005e2000c10190c */
[----:B------:R-:W-:-:S03]  /*3e90*/  ISETP.GE.AND P4, PT, R31, R0, PT ;  /* 0x000000001f00720c */ /* 0x000fc60003f86270 */
[----:B------:R2:W-:Y:S01]  /*3ea0*/  @!P5 STG.E desc[UR12][R2.64+0x580], R17 ;  /* 0x000580110200d986 */ /* 0x0005e2000c10190c */
[----:B------:R-:W-:-:S03]  /*3eb0*/  ISETP.GE.AND P5, PT, R34, R0, PT ;  /* 0x000000002200720c */ /* 0x000fc60003fa6270 */
[----:B------:R2:W-:Y:S04]  /*3ec0*/  @!P6 STG.E desc[UR12][R2.64+0x600], R15 ;  /* 0x0006000f0200e986 */ /* 0x0005e8000c10190c */
[----:B------:R2:W-:Y:S04]  /*3ed0*/  @!P0 STG.E desc[UR12][R2.64+0x680], R13 ;  /* 0x0006800d02008986 */ /* 0x0005e8000c10190c */
[----:B------:R2:W-:Y:S04]  /*3ee0*/  @!P1 STG.E desc[UR12][R2.64+0x700], R11 ;  /* 0x0007000b02009986 */ /* 0x0005e8000c10190c */
[----:B------:R2:W-:Y:S04]  /*3ef0*/  @!P2 STG.E desc[UR12][R2.64+0x780], R9 ;  /* 0x000780090200a986 */ /* 0x0005e8000c10190c */
[----:B------:R2:W-:Y:S04]  /*3f00*/  @!P3 STG.E desc[UR12][R2.64+0x800], R7 ;  /* 0x000800070200b986 */ /* 0x0005e8000c10190c */
[----:B------:R2:W-:Y:S01]  /*3f10*/  @!P4 STG.E desc[UR12][R2.64+0x880], R5 ;  /* 0x000880050200c986 */ /* 0x0005e2000c10190c */
[----:B------:R-:W-:Y:S05]  /*3f20*/  @P5 EXIT ;  /* 0x000000000000594d */ /* 0x000fea0003800000 */
[----:B------:R-:W-:Y:S01]  /*3f30*/  STG.E desc[UR12][R2.64+0x900], R23 ;  /* 0x0009001702007986 */ /* 0x000fe2000c10190c */
[----:B------:R-:W-:Y:S05]  /*3f40*/  EXIT ;  /* 0x000000000000794d */ /* 0x000fea0003800000 */
.L_x_589:
[----:B------:R-:W-:Y:S01]  /*3f50*/  BSSY B1, `(.L_x_616) ;  /* 0x0000006000017945 */ /* 0x000fe20003800000 */
[----:B------:R-:W-:Y:S01]  /*3f60*/  PLOP3.LUT P0, PT, P0, PT, PT, 0x8, 0x80 ;  /* 0x000000000080781c */ /* 0x000fe2000070e170 */
[----:B------:R-:W-:-:S12]  /*3f70*/  IMAD.MOV.U32 R8, RZ, RZ, -0x1 ;  /* 0xffffffffff087424 */ /* 0x000fd800078e00ff */
[----:B------:R-:W-:Y:S05]  /*3f80*/  WARPSYNC.COLLECTIVE R8, `(.L_x_617) ;  /* 0x0000000008087348 */ /* 0x000fea0003c00000 */
[----:B------:R-:W-:Y:S01]  /*3f90*/  VOTE.ANY P0, P0 ;  /* 0x0000000000ff7806 */ /* 0x000fe20000000100 */
[----:B------:R-:W-:-:S12]  /*3fa0*/  ENDCOLLECTIVE ;  /* 0x000000000000791b */ /* 0x000fd80003800000 */
.L_x_617:
[----:B------:R-:W-:Y:S05]  /*3fb0*/  BSYNC B1 ;  /* 0x0000000000017941 */ /* 0x000fea0003800000 */
.L_x_616:
[----:B------:R-:W-:Y:S05]  /*3fc0*/  BRA `(.L_x_618) ;  /* 0xffffffcc00f87947 */ /* 0x000fea000383ffff */
.L_x_591:
[----:B------:R-:W-:Y:S01]  /*3fd0*/  BSSY B1, `(.L_x_619) ;  /* 0x0000006000017945 */ /* 0x000fe20003800000 */
[----:B------:R-:W-:Y:S01]  /*3fe0*/  PLOP3.LUT P0, PT, P0, PT, PT, 0x8, 0x80 ;  /* 0x000000000080781c */ /* 0x000fe2000070e170 */
[----:B------:R-:W-:-:S12]  /*3ff0*/  IMAD.MOV.U32 R8, RZ, RZ, -0x1 ;  /* 0xffffffffff087424 */ /* 0x000fd800078e00ff */
[----:B------:R-:W-:Y:S05]  /*4000*/  WARPSYNC.COLLECTIVE R8, `(.L_x_620) ;  /* 0x0000000008087348 */ /* 0x000fea0003c00000 */
[----:B------:R-:W-:Y:S01]  /*4010*/  VOTE.ANY P0, P0 ;  /* 0x0000000000ff7806 */ /* 0x000fe20000000100 */
[----:B------:R-:W-:-:S12]  /*4020*/  ENDCOLLECTIVE ;  /* 0x000000000000791b */ /* 0x000fd80003800000 */
.L_x_620:
[----:B------:R-:W-:Y:S05]  /*4030*/  BSYNC B1 ;  /* 0x0000000000017941 */ /* 0x000fea0003800000 */
.L_x_619:
[----:B------:R-:W-:Y:S05]  /*4040*/  BRA `(.L_x_621) ;  /* 0xffffffcc00fc7947 */ /* 0x000fea000383ffff */
.L_x_593:
        /* <DEDUP_REMOVED lines=8> */
.L_x_623:
[----:B------:R-:W-:Y:S05]  /*40d0*/  BSYNC B1 ;  /* 0x0000000000017941 */ /* 0x000fea0003800000 */
.L_x_622:
[----:B------:R-:W-:Y:S01]  /*40e0*/  LOP3.LUT R8, R8, 0x80000000, R45, 0xec, !PT ;  /* 0x8000000008087812 */ /* 0x000fe200078eec2d */
[----:B------:R-:W-:Y:S02]  /*40f0*/  IMAD.MOV.U32 R10, RZ, RZ, 0x1 ;  /* 0x00000001ff0a7424 */ /* 0x000fe400078e00ff */
[----:B------:R-:W-:Y:S02]  /*4100*/  VIADD R33, R44, 0x2 ;  /* 0x000000022c217836 */ /* 0x000fe40000000000 */
[----:B------:R-:W-:Y:S02]  /*4110*/  VIADD R9, R8, 0xffffffff ;  /* 0xffffffff08097836 */ /* 0x000fe40000000000 */
[C---:B------:R-:W-:Y:S02]  /*4120*/  VIADD R32, R44.reuse, 0x4 ;  /* 0x000000042c207836 */ /* 0x040fe40000000000 */
[----:B------:R-:W-:Y:S01]  /*4130*/  VIADD R19, R44, 0x8 ;  /* 0x000000082c137836 */ /* 0x000fe20000000000 */
[----:B------:R-:W-:Y:S01]  /*4140*/  LOP3.LUT R38, R8, R9, RZ, 0xc, !PT ;  /* 0x0000000908267212 */ /* 0x000fe200078e0cff */
[----:B------:R-:W-:-:S02]  /*4150*/  IMAD.MOV.U32 R8, RZ, RZ, -0x1 ;  /* 0xffffffffff087424 */ /* 0x000fc400078e00ff */
[----:B------:R-:W-:-:S03]  /*4160*/  VIADD R34, R44, 0x10 ;  /* 0x000000102c227836 */ /* 0x000fc60000000000 */
[----:B------:R-:W0:Y:S02]  /*4170*/  POPC R38, R38 ;  /* 0x0000002600267309 */ /* 0x000e240000000000 */
[----:B0-----:R-:W-:-:S07]  /*4180*/  IMAD.MOV.U32 R9, RZ, RZ, R38 ;  /* 0x000000ffff097224 */ /* 0x001fce00078e0026 */
[----:B------:R-:W-:Y:S05]  /*4190*/  WARPSYNC.COLLECTIVE R8, `(.L_x_624) ;  /* 0x0000000008087348 */ /* 0x000fea0003c00000 */
[----:B------:R0:W1:Y:S02]  /*41a0*/  SHFL.DOWN P2, R16, R15, R10, R9 ;  /* 0x0800000a0f107389 */ /* 0x0000640000040009 */
[----:B01----:R-:W-:Y:S05]  /*41b0*/  ENDCOLLECTIVE ;  /* 0x000000000000791b */ /* 0x003fea0003800000 */
.L_x_624:
        /* <DEDUP_REMOVED lines=8> */
.L_x_625:
        /* <DEDUP_REMOVED lines=8> */
.L_x_626:
        /* <DEDUP_REMOVED lines=8> */
.L_x_627:
        /* <DEDUP_REMOVED lines=8> */
.L_x_628:
[----:B------:R-:W0:Y:S01]  /*43c0*/  LDC.64 R8, c[0x0][0x390] ;  /* 0x0000e400ff087b82 */ /* 0x000e220000000a00 */
[----:B------:R-:W-:-:S04]  /*43d0*/  ISETP.GT.AND P2, PT, R34, R38, PT ;  /* 0x000000262200720c */ /* 0x000fc80003f44270 */
[----:B------:R-:W-:-:S05]  /*43e0*/  SEL R16, R16, RZ, !P2 ;  /* 0x000000ff10107207 */ /* 0x000fca0005000000 */
[----:B------:R-:W-:Y:S01]  /*43f0*/  IMAD.IADD R36, R17, 0x1, R16 ;  /* 0x0000000111247824 */ /* 0x000fe200078e0210 */
[----:B0-----:R-:W-:Y:S01]  /*4400*/  IADD3 R35, P2, PT, R8, 0x100, RZ ;  /* 0x0000010008237810 */ /* 0x001fe20007f5e0ff */
[----:B------:R-:W-:-:S04]  /*4410*/  IMAD.MOV.U32 R8, RZ, RZ, -0x1 ;  /* 0xffffffffff087424 */ /* 0x000fc800078e00ff */
[----:B------:R-:W-:-:S08]  /*4420*/  IMAD.X R37, RZ, RZ, R9, P2 ;  /* 0x000000ffff257224 */ /* 0x000fd000010e0609 */
[----:B------:R-:W-:Y:S05]  /*4430*/  WARPSYNC.COLLECTIVE R8, `(.L_x_629) ;  /* 0x0000000008087348 */ /* 0x000fea0003c00000 */
[----:B------:R-:W-:Y:S01]  /*4440*/  VOTE.ALL P0, P0 ;  /* 0x0000000000ff7806 */ /* 0x000fe20000000000 */
[----:B------:R-:W-:-:S12]  /*4450*/  ENDCOLLECTIVE ;  /* 0x000000000000791b */ /* 0x000fd80003800000 */
.L_x_629:
[----:B------:R-:W-:Y:S05]  /*4460*/  BRA `(.L_x_630) ;  /* 0xffffffcc00907947 */ /* 0x000fea000383ffff */
.L_x_595:
[----:B------:R-:W-:Y:S01]  /*4470*/  BSSY B1, `(.L_x_631) ;  /* 0x0000006000017945 */ /* 0x000fe20003800000 */
[----:B------:R-:W-:Y:S01]  /*4480*/  PLOP3.LUT P0, PT, P0, PT, PT, 0x8, 0x80 ;  /* 0x000000000080781c */ /* 0x000fe2000070e170 */
[----:B------:R-:W-:-:S12]  /*4490*/  IMAD.MOV.U32 R8, RZ, RZ, -0x1 ;  /* 0xffffffffff087424 */ /* 0x000fd800078e00ff */
[----:B------:R-:W-:Y:S05]  /*44a0*/  WARPSYNC.COLLECTIVE R8, `(.L_x_632) ;  /* 0x0000000008087348 */ /* 0x000fea0003c00000 */
[----:B------:R-:W-:Y:S01]  /*44b0*/  VOTE.ANY P0, P0 ;  /* 0x0000000000ff7806 */ /* 0x000fe20000000100 */
[----:B------:R-:W-:-:S12]  /*44c0*/  ENDCOLLECTIVE ;  /* 0x000000000000791b */ /* 0x000fd80003800000 */
.L_x_632:
[----:B------:R-:W-:Y:S05]  /*44d0*/  BSYNC B1 ;  /* 0x0000000000017941 */ /* 0x000fea0003800000 */
.L_x_631:
[----:B------:R-:W-:Y:S05]  /*44e0*/  BRA `(.L_x_633) ;  /* 0xffffffcc00a07947 */ /* 0x000fea000383ffff */
.L_x_597:
[----:B------:R-:W-:Y:S01]  /*44f0*/  BSSY B1, `(.L_x_634) ;  /* 0x0000006000017945 */ /* 0x000fe20003800000 */
[----:B------:R-:W-:Y:S01]  /*4500*/  PLOP3.LUT P0, PT, P0, PT, PT, 0x8, 0x80 ;  /* 0x000000000080781c */ /* 0x000fe2000070e170 */
[----:B------:R-:W-:-:S12]  /*4510*/  IMAD.MOV.U32 R8, RZ, RZ, -0x1 ;  /* 0xffffffffff087424 */ /* 0x000fd800078e00ff */
[----:B------:R-:W-:Y:S05]  /*4520*/  WARPSYNC.COLLECTIVE R8, `(.L_x_635) ;  /* 0x0000000008087348 */ /* 0x000fea0003c00000 */
[----:B------:R-:W-:Y:S01]  /*4530*/  VOTE.ANY P0, P0 ;  /* 0x0000000000ff7806 */ /* 0x000fe20000000100 */
[----:B------:R-:W-:-:S12]  /*4540*/  ENDCOLLECTIVE ;  /* 0x000000000000791b */ /* 0x000fd80003800000 */
.L_x_635:
[----:B------:R-:W-:Y:S05]  /*4550*/  BSYNC B1 ;  /* 0x0000000000017941 */ /* 0x000fea0003800000 */
.L_x_634:
[----:B------:R-:W-:Y:S05]  /*4560*/  BRA `(.L_x_636) ;  /* 0xffffffcc00a47947 */ /* 0x000fea000383ffff */
.L_x_599:
[----:B------:R-:W-:Y:S01]  /*4570*/  BSSY B1, `(.L_x_637) ;  /* 0x0000006000017945 */ /* 0x000fe20003800000 */
[----:B------:R-:W-:Y:S01]  /*4580*/  PLOP3.LUT P2, PT, P0, PT, PT, 0x8, 0x80 ;  /* 0x000000000080781c */ /* 0x000fe2000074e170 */
[----:B------:R-:W-:-:S12]  /*4590*/  IMAD.MOV.U32 R8, RZ, RZ, -0x1 ;  /* 0xffffffffff087424 */ /* 0x000fd800078e00ff */
[----:B------:R-:W-:Y:S05]  /*45a0*/  WARPSYNC.COLLECTIVE R8, `(.L_x_638) ;  /* 0x0000000008087348 */ /* 0x000fea0003c00000 */
[----:B------:R-:W-:Y:S01]  /*45b0*/  VOTE.ANY R8, PT, P2 ;  /* 0x0000000000087806 */ /* 0x000fe200010e0100 */
[----:B------:R-:W-:Y:S06]  /*45c0*/  ENDCOLLECTIVE ;  /* 0x000000000000791b */ /* 0x000fec0003800000 */
.L_x_638:
[----:B------:R-:W-:Y:S05]  /*45d0*/  BSYNC B1 ;  /* 0x0000000000017941 */ /* 0x000fea0003800000 */
.L_x_637:
        /* <DEDUP_REMOVED lines=10> */
.L_x_639:
[----:B------:R-:W-:Y:S01]  /*4680*/  ISETP.GE.AND P0, PT, R44, R9, PT ;  /* 0x000000092c00720c */ /* 0x000fe20003f06270 */
[----:B------:R-:W-:-:S03]  /*4690*/  IMAD.MOV.U32 R10, RZ, RZ, 0x2 ;  /* 0x00000002ff0a7424 */ /* 0x000fc600078e00ff */
[----:B------:R-:W-:Y:S02]  /*46a0*/  SEL R16, R16, RZ, !P0 ;  /* 0x000000ff10107207 */ /* 0x000fe40004000000 */
[----:B------:R-:W-:-:S03]  /*46b0*/  ISETP.GT.AND P0, PT, R33, R9, PT ;  /* 0x000000092100720c */ /* 0x000fc60003f04270 */
[----:B------:R-:W-:-:S10]  /*46c0*/  IMAD.IADD R15, R16, 0x1, R15 ;  /* 0x00000001100f7824 */ /* 0x000fd400078e020f */
[----:B------:R-:W-:Y:S05]  /*46d0*/  WARPSYNC.COLLECTIVE R8, `(.L_x_640) ;  /* 0x0000000008087348 */ /* 0x000fea0003c00000 */
[----:B------:R0:W1:Y:S02]  /*46e0*/  SHFL.DOWN P2, R16, R15, R10, R9 ;  /* 0x0800000a0f107389 */ /* 0x0000640000040009 */
[----:B01----:R-:W-:Y:S05]  /*46f0*/  ENDCOLLECTIVE ;  /* 0x000000000000791b */ /* 0x003fea0003800000 */
.L_x_640:
[----:B------:R-:W-:Y:S01]  /*4700*/  IMAD.MOV.U32 R10, RZ, RZ, 0x4 ;  /* 0x00000004ff0a7424 */ /* 0x000fe200078e00ff */
[----:B------:R-:W-:Y:S02]  /*4710*/  SEL R16, R16, RZ, !P0 ;  /* 0x000000ff10107207 */ /* 0x000fe40004000000 */
[----:B------:R-:W-:-:S03]  /*4720*/  ISETP.GT.AND P0, PT, R32, R9, PT ;  /* 0x000000092000720c */ /* 0x000fc60003f04270 */
[----:B------:R-:W-:-:S10]  /*4730*/  IMAD.IADD R15, R15, 0x1, R16 ;  /* 0x000000010f0f7824 */ /* 0x000fd400078e0210 */
[----:B------:R-:W-:Y:S05]  /*4740*/  WARPSYNC.COLLECTIVE R8, `(.L_x_641) ;  /* 0x0000000008087348 */ /* 0x000fea0003c00000 */
[----:B------:R0:W1:Y:S02]  /*4750*/  SHFL.DOWN P2, R16, R15, R10, R9 ;  /* 0x0800000a0f107389 */ /* 0x0000640000040009 */
[----:B01----:R-:W-:Y:S05]  /*4760*/  ENDCOLLECTIVE ;  /* 0x000000000000791b */ /* 0x003fea0003800000 */
.L_x_641:
[----:B------:R-:W-:Y:S01]  /*4770*/  IMAD.MOV.U32 R10, RZ, RZ, 0x8 ;  /* 0x00000008ff0a7424 */ /* 0x000fe200078e00ff */
[----:B------:R-:W-:Y:S02]  /*4780*/  SEL R16, R16, RZ, !P0 ;  /* 0x000000ff10107207 */ /* 0x000fe40004000000 */
[----:B------:R-:W-:-:S03]  /*4790*/  ISETP.GT.AND P0, PT, R19, R9, PT ;  /* 0x000000091300720c */ /* 0x000fc60003f04270 */
[----:B------:R-:W-:-:S10]  /*47a0*/  IMAD.IADD R15, R15, 0x1, R16 ;  /* 0x000000010f0f7824 */ /* 0x000fd400078e0210 */
[----:B------:R-:W-:Y:S05]  /*47b0*/  WARPSYNC.COLLECTIVE R8, `(.L_x_642) ;  /* 0x0000000008087348 */ /* 0x000fea0003c00000 */
[----:B------:R0:W1:Y:S02]  /*47c0*/  SHFL.DOWN P2, R16, R15, R10, R9 ;  /* 0x0800000a0f107389 */ /* 0x0000640000040009 */
[----:B01----:R-:W-:Y:S05]  /*47d0*/  ENDCOLLECTIVE ;  /* 0x000000000000791b */ /* 0x003fea0003800000 */
.L_x_642:
[----:B------:R-:W-:Y:S01]  /*47e0*/  IMAD.MOV.U32 R10, RZ, RZ, 0x10 ;  /* 0x00000010ff0a7424 */ /* 0x000fe200078e00ff */
[----:B------:R-:W-:Y:S02]  /*47f0*/  SEL R16, R16, RZ, !P0 ;  /* 0x000000ff10107207 */ /* 0x000fe40004000000 */
[----:B------:R-:W-:-:S03]  /*4800*/  ISETP.GT.AND P0, PT, R34, R9, PT ;  /* 0x000000092200720c */ /* 0x000fc60003f04270 */
[----:B------:R-:W-:-:S10]  /*4810*/  IMAD.IADD R15, R15, 0x1, R16 ;  /* 0x000000010f0f7824 */ /* 0x000fd400078e0210 */
[----:B------:R-:W-:Y:S05]  /*4820*/  WARPSYNC.COLLECTIVE R8, `(.L_x_643) ;  /* 0x0000000008087348 */ /* 0x000fea0003c00000 */
[----:B------:R0:W1:Y:S02]  /*4830*/  SHFL.DOWN P2, R16, R15, R10, R9 ;  /* 0x0800000a0f107389 */ /* 0x0000640000040009 */
[----:B01----:R-:W-:Y:S05]  /*4840*/  ENDCOLLECTIVE ;  /* 0x000000000000791b */ /* 0x003fea0003800000 */
.L_x_643:
[----:B------:R-:W-:Y:S02]  /*4850*/  SEL R16, R16, RZ, !P0 ;  /* 0x000000ff10107207 */ /* 0x000fe40004000000 */
[----:B------:R-:W-:Y:S02]  /*4860*/  ISETP.NE.AND P0, PT, R14, 0x65, PT ;  /* 0x000000650e00780c */ /* 0x000fe40003f05270 */
[----:B------:R-:W-:-:S11]  /*4870*/  IADD3 R36, PT, PT, R15, R16, R36 ;  /* 0x000000100f247210 */ /* 0x000fd60007ffe024 */
[----:B------:R-:W-:Y:S05]  /*4880*/  WARPSYNC.COLLECTIVE R8, `(.L_x_644) ;  /* 0x0000000008087348 */ /* 0x000fea0003c00000 */
[----:B------:R-:W-:Y:S01]  /*4890*/  VOTE.ALL P0, P0 ;  /* 0x0000000000ff7806 */ /* 0x000fe20000000000 */
[----:B------:R-:W-:-:S12]  /*48a0*/  ENDCOLLECTIVE ;  /* 0x000000000000791b */ /* 0x000fd80003800000 */
.L_x_644:
[----:B------:R-:W-:Y:S05]  /*48b0*/  BRA `(.L_x_645) ;  /* 0xffffffcc00507947 */ /* 0x000fea000383ffff */
.L_x_604:
[----:B------:R-:W-:Y:S01]  /*48c0*/  BSSY B0, `(.L_x_646) ;  /* 0x0000006000007945 */ /* 0x000fe20003800000 */
[----:B------:R-:W-:Y:S01]  /*48d0*/  PLOP3.LUT P0, PT, P0, PT, PT, 0x8, 0x80 ;  /* 0x000000000080781c */ /* 0x000fe2000070e170 */
[----:B------:R-:W-:-:S12]  /*48e0*/  IMAD.MOV.U32 R8, RZ, RZ, -0x1 ;  /* 0xffffffffff087424 */ /* 0x000fd800078e00ff */
[----:B------:R-:W-:Y:S05]  /*48f0*/  WARPSYNC.COLLECTIVE R8, `(.L_x_647) ;  /* 0x0000000008087348 */ /* 0x000fea0003c00000 */
[----:B------:R-:W-:Y:S01]  /*4900*/  VOTE.ANY P0, P0 ;  /* 0x0000000000ff7806 */ /* 0x000fe20000000100 */
[----:B------:R-:W-:-:S12]  /*4910*/  ENDCOLLECTIVE ;  /* 0x000000000000791b */ /* 0x000fd80003800000 */
.L_x_647:
[----:B------:R-:W-:Y:S05]  /*4920*/  BSYNC B0 ;  /* 0x0000000000007941 */ /* 0x000fea0003800000 */
.L_x_646:
[----:B------:R-:W-:Y:S05]  /*4930*/  BRA `(.L_x_648) ;  /* 0xffffffe400687947 */ /* 0x000fea000383ffff */
.L_x_606:
[----:B------:R-:W-:Y:S01]  /*4940*/  BSSY B0, `(.L_x_649) ;  /* 0x0000006000007945 */ /* 0x000fe20003800000 */
[----:B------:R-:W-:Y:S01]  /*4950*/  PLOP3.LUT P0, PT, P0, PT, PT, 0x8, 0x80 ;  /* 0x000000000080781c */ /* 0x000fe2000070e170 */
[----:B------:R-:W-:-:S12]  /*4960*/  IMAD.MOV.U32 R8, RZ, RZ, -0x1 ;  /* 0xffffffffff087424 */ /* 0x000fd800078e00ff */
[----:B------:R-:W-:Y:S05]  /*4970*/  WARPSYNC.COLLECTIVE R8, `(.L_x_650) ;  /* 0x0000000008087348 */ /* 0x000fea0003c00000 */
[----:B------:R-:W-:Y:S01]  /*4980*/  VOTE.ANY P0, P0 ;  /* 0x0000000000ff7806 */ /* 0x000fe20000000100 */
[----:B------:R-:W-:-:S12]  /*4990*/  ENDCOLLECTIVE ;  /* 0x000000000000791b */ /* 0x000fd80003800000 */
.L_x_650:
[----:B------:R-:W-:Y:S05]  /*49a0*/  BSYNC B0 ;  /* 0x0000000000007941 */ /* 0x000fea0003800000 */
.L_x_649:
[----:B------:R-:W-:Y:S05]  /*49b0*/  BRA `(.L_x_651) ;  /* 0xffffffe4006c7947 */ /* 0x000fea000383ffff */
.L_x_608:
        /* <DEDUP_REMOVED lines=8> */
.L_x_653:
[----:B------:R-:W-:Y:S05]  /*4a40*/  BSYNC B0 ;  /* 0x0000000000007941 */ /* 0x000fea0003800000 */
.L_x_652:
[----:B------:R-:W-:Y:S01]  /*4a50*/  LOP3.LUT R8, R8, 0x80000000, R42, 0xec, !PT ;  /* 0x8000000008087812 */ /* 0x000fe200078eec2a */
[----:B------:R-:W-:Y:S02]  /*4a60*/  IMAD.MOV.U32 R10, RZ, RZ, 0x1 ;  /* 0x00000001ff0a7424 */ /* 0x000fe400078e00ff */
[----:B------:R-:W-:Y:S02]  /*4a70*/  VIADD R19, R33, 0x2 ;  /* 0x0000000221137836 */ /* 0x000fe40000000000 */
[----:B------:R-:W-:-:S05]  /*4a80*/  VIADD R9, R8, 0xffffffff ;  /* 0xffffffff08097836 */ /* 0x000fca0000000000 */
[----:B------:R-:W-:Y:S01]  /*4a90*/  LOP3.LUT R38, R8, R9, RZ, 0xc, !PT ;  /* 0x0000000908267212 */ /* 0x000fe200078e0cff */
[----:B------:R-:W-:-:S05]  /*4aa0*/  IMAD.MOV.U32 R8, RZ, RZ, -0x1 ;  /* 0xffffffffff087424 */ /* 0x000fca00078e00ff */
[----:B------:R-:W0:Y:S02]  /*4ab0*/  POPC R38, R38 ;  /* 0x0000002600267309 */ /* 0x000e240000000000 */
[----:B0-----:R-:W-:Y:S01]  /*4ac0*/  IMAD.MOV.U32 R9, RZ, RZ, R38 ;  /* 0x000000ffff097224 */ /* 0x001fe200078e0026 */
[----:B------:R-:W-:-:S13]  /*4ad0*/  ISETP.GT.AND P3, PT, R19, R38, PT ;  /* 0x000000261300720c */ /* 0x000fda0003f64270 */
[----:B------:R-:W-:Y:S05]  /*4ae0*/  WARPSYNC.COLLECTIVE R8, `(.L_x_654) ;  /* 0x0000000008087348 */ /* 0x000fea0003c00000 */
[----:B------:R0:W1:Y:S02]  /*4af0*/  SHFL.DOWN P2, R16, R15, R10, R9 ;  /* 0x0800000a0f107389 */ /* 0x0000640000040009 */
[----:B01----:R-:W-:Y:S05]  /*4b00*/  ENDCOLLECTIVE ;  /* 0x000000000000791b */ /* 0x003fea0003800000 */
.L_x_654:
        /* <DEDUP_REMOVED lines=8> */
.L_x_655:
[----:B------:R-:W-:Y:S01]  /*4b90*/  IMAD.MOV.U32 R10, RZ, RZ, 0x4 ;  /* 0x00000004ff0a7424 */ /* 0x000fe200078e00ff */
[----:B------:R-:W-:-:S05]  /*4ba0*/  SEL R16, R16, RZ, !P3 ;  /* 0x000000ff10107207 */ /* 0x000fca0005800000 */
[----:B------:R-:W-:Y:S02]  /*4bb0*/  IMAD.IADD R19, R17, 0x1, R16 ;  /* 0x0000000111137824 */ /* 0x000fe400078e0210 */
[----:B------:R-:W-:Y:S02]  /*4bc0*/  VIADD R17, R33, 0x4 ;  /* 0x0000000421117836 */ /* 0x000fe40000000000 */
[----:B------:R-:W-:-:S03]  /*4bd0*/  IMAD.MOV.U32 R15, RZ, RZ, R19 ;  /* 0x000000ffff0f7224 */ /* 0x000fc600078e0013 */
[----:B------:R-:W-:Y:S01]  /*4be0*/  ISETP.GT.AND P3, PT, R17, R38, PT ;  /* 0x000000261100720c */ /* 0x000fe20003f64270 */
[----:B------:R-:W-:-:S12]  /*4bf0*/  VIADD R17, R33, 0x8 ;  /* 0x0000000821117836 */ /* 0x000fd80000000000 */
[----:B------:R-:W-:Y:S05]  /*4c00*/  WARPSYNC.COLLECTIVE R8, `(.L_x_656) ;  /* 0x0000000008087348 */ /* 0x000fea0003c00000 */
[----:B------:R0:W1:Y:S02]  /*4c10*/  SHFL.DOWN P2, R16, R15, R10, R9 ;  /* 0x0800000a0f107389 */ /* 0x0000640000040009 */
[----:B01----:R-:W-:Y:S05]  /*4c20*/  ENDCOLLECTIVE ;  /* 0x000000000000791b */ /* 0x003fea0003800000 */
.L_x_656:
[----:B------:R-:W-:Y:S01]  /*4c30*/  IMAD.MOV.U32 R10, RZ, RZ, 0x8 ;  /* 0x00000008ff0a7424 */ /* 0x000fe200078e00ff */
[----:B------:R-:W-:Y:S02]  /*4c40*/  SEL R16, R16, RZ, !P3 ;  /* 0x000000ff10107207 */ /* 0x000fe40005800000 */
[----:B------:R-:W-:-:S03]  /*4c50*/  ISETP.GT.AND P3, PT, R17, R38, PT ;  /* 0x000000261100720c */ /* 0x000fc60003f64270 */
[----:B------:R-:W-:Y:S02]  /*4c60*/  IMAD.IADD R37, R19, 0x1, R16 ;  /* 0x0000000113257824 */ /* 0x000fe400078e0210 */
[----:B------:R-:W-:Y:S02]  /*4c70*/  VIADD R19, R33, 0x10 ;  /* 0x0000001021137836 */ /* 0x000fe40000000000 */
[----:B------:R-:W-:-:S07]  /*4c80*/  IMAD.MOV.U32 R15, RZ, RZ, R37 ;  /* 0x000000ffff0f7224 */ /* 0x000fce00078e0025 */
[----:B------:R-:W-:Y:S05]  /*4c90*/  WARPSYNC.COLLECTIVE R8, `(.L_x_657) ;  /* 0x0000000008087348 */ /* 0x000fea0003c00000 */
[----:B------:R0:W1:Y:S02]  /*4ca0*/  SHFL.DOWN P2, R16, R15, R10, R9 ;  /* 0x0800000a0f107389 */ /* 0x0000640000040009 */
[----:B01----:R-:W-:Y:S05]  /*4cb0*/  ENDCOLLECTIVE ;  /* 0x000000000000791b */ /* 0x003fea0003800000 */
.L_x_657:
[----:B------:R-:W-:Y:S01]  /*4cc0*/  IMAD.MOV.U32 R10, RZ, RZ, 0x10 ;  /* 0x00000010ff0a7424 */ /* 0x000fe200078e00ff */
[----:B------:R-:W-:-:S05]  /*4cd0*/  SEL R16, R16, RZ, !P3 ;  /* 0x000000ff10107207 */ /* 0x000fca0005800000 */
[----:B------:R-:W-:-:S04]  /*4ce0*/  IMAD.IADD R17, R37, 0x1, R16 ;  /* 0x0000000125117824 */ /* 0x000fc800078e0210 */
[----:B------:R-:W-:-:S07]  /*4cf0*/  IMAD.MOV.U32 R15, RZ, RZ, R17 ;  /* 0x000000ffff0f7224 */ /* 0x000fce00078e0011 */
[----:B------:R-:W-:Y:S05]  /*4d00*/  WARPSYNC.COLLECTIVE R8, `(.L_x_658) ;  /* 0x0000000008087348 */ /* 0x000fea0003c00000 */
[----:B------:R0:W1:Y:S02]  /*4d10*/  SHFL.DOWN P2, R16, R15, R10, R9 ;  /* 0x0800000a0f107389 */ /* 0x0000640000040009 */
[----:B01----:R-:W-:Y:S05]  /*4d20*/  ENDCOLLECTIVE ;  /* 0x000000000000791b */ /* 0x003fea0003800000 */
.L_x_658:
        /* <DEDUP_REMOVED lines=10> */
.L_x_659:
[----:B------:R-:W-:Y:S05]  /*4dd0*/  BRA `(.L_x_660) ;  /* 0xffffffe400007947 */ /* 0x000fea000383ffff */
.L_x_610:
[----:B------:R-:W-:Y:S01]  /*4de0*/  BSSY B0, `(.L_x_661) ;  /* 0x0000006000007945 */ /* 0x000fe20003800000 */
[----:B------:R-:W-:Y:S01]  /*4df0*/  PLOP3.LUT P0, PT, P0, PT, PT, 0x8, 0x80 ;  /* 0x000000000080781c */ /* 0x000fe2000070e170 */
[----:B------:R-:W-:-:S12]  /*4e00*/  IMAD.MOV.U32 R8, RZ, RZ, -0x1 ;  /* 0xffffffffff087424 */ /* 0x000fd800078e00ff */
[----:B------:R-:W-:Y:S05]  /*4e10*/  WARPSYNC.COLLECTIVE R8, `(.L_x_662) ;  /* 0x0000000008087348 */ /* 0x000fea0003c00000 */
[----:B------:R-:W-:Y:S01]  /*4e20*/  VOTE.ANY P0, P0 ;  /* 0x0000000000ff7806 */ /* 0x000fe20000000100 */
[----:B------:R-:W-:-:S12]  /*4e30*/  ENDCOLLECTIVE ;  /* 0x000000000000791b */ /* 0x000fd80003800000 */
.L_x_662:
[----:B------:R-:W-:Y:S05]  /*4e40*/  BSYNC B0 ;  /* 0x0000000000007941 */ /* 0x000fea0003800000 */
.L_x_661:
[----:B------:R-:W-:Y:S05]  /*4e50*/  BRA `(.L_x_663) ;  /* 0xffffffe400107947 */ /* 0x000fea000383ffff */
.L_x_612:
[----:B------:R-:W-:Y:S01]  /*4e60*/  BSSY B0, `(.L_x_664) ;  /* 0x0000006000007945 */ /* 0x000fe20003800000 */
[----:B------:R-:W-:Y:S01]  /*4e70*/  PLOP3.LUT P0, PT, P0, PT, PT, 0x8, 0x80 ;  /* 0x000000000080781c */ /* 0x000fe2000070e170 */
[----:B------:R-:W-:-:S12]  /*4e80*/  IMAD.MOV.U32 R8, RZ, RZ, -0x1 ;  /* 0xffffffffff087424 */ /* 0x000fd800078e00ff */
[----:B------:R-:W-:Y:S05]  /*4e90*/  WARPSYNC.COLLECTIVE R8, `(.L_x_665) ;  /* 0x0000000008087348 */ /* 0x000fea0003c00000 */
[----:B------:R-:W-:Y:S01]  /*4ea0*/  VOTE.ANY P0, P0 ;  /* 0x0000000000ff7806 */ /* 0x000fe20000000100 */
[----:B------:R-:W-:-:S12]  /*4eb0*/  ENDCOLLECTIVE ;  /* 0x000000000000791b */ /* 0x000fd80003800000 */
.L_x_665:
[----:B------:R-:W-:Y:S05]  /*4ec0*/  BSYNC B0 ;  /* 0x0000000000007941 */ /* 0x000fea0003800000 */
.L_x_664:
[----:B------:R-:W-:Y:S05]  /*4ed0*/  BRA `(.L_x_666) ;  /* 0xffffffe400147947 */ /* 0x000fea000383ffff */
.L_x_614:
[----:B------:R-:W-:Y:S01]  /*4ee0*/  BSSY B0, `(.L_x_667) ;  /* 0x0000006000007945 */ /* 0x000fe20003800000 */
[----:B------:R-:W-:Y:S01]  /*4ef0*/  PLOP3.LUT P2, PT, P0, PT, PT, 0x8, 0x80 ;  /* 0x000000000080781c */ /* 0x000fe2000074e170 */
[----:B------:R-:W-:-:S12]  /*4f00*/  IMAD.MOV.U32 R8, RZ, RZ, -0x1 ;  /* 0xffffffffff087424 */ /* 0x000fd800078e00ff */
[----:B------:R-:W-:Y:S05]  /*4f10*/  WARPSYNC.COLLECTIVE R8, `(.L_x_668) ;  /* 0x0000000008087348 */ /* 0x000fea0003c00000 */
[----:B------:R-:W-:Y:S01]  /*4f20*/  VOTE.ANY R8, PT, P2 ;  /* 0x0000000000087806 */ /* 0x000fe200010e0100 */
[----:B------:R-:W-:Y:S06]  /*4f30*/  ENDCOLLECTIVE ;  /* 0x000000000000791b */ /* 0x000fec0003800000 */
.L_x_668:
[----:B------:R-:W-:Y:S05]  /*4f40*/  BSYNC B0 ;  /* 0x0000000000007941 */ /* 0x000fea0003800000 */
.L_x_667:
        /* <DEDUP_REMOVED lines=10> */
.L_x_669:
[----:B------:R-:W-:Y:S01]  /*4ff0*/  ISETP.GE.AND P0, PT, R33, R9, PT ;  /* 0x000000092100720c */ /* 0x000fe20003f06270 */
[----:B------:R-:W-:-:S03]  /*5000*/  IMAD.MOV.U32 R10, RZ, RZ, 0x2 ;  /* 0x00000002ff0a7424 */ /* 0x000fc600078e00ff */
        /* <DEDUP_REMOVED lines=8> */
.L_x_670:
        /* <DEDUP_REMOVED lines=9> */
.L_x_671:
        /* <DEDUP_REMOVED lines=10> */
.L_x_672:
[----:B------:R-:W-:Y:S01]  /*51c0*/  IMAD.MOV.U32 R10, RZ, RZ, 0x10 ;  /* 0x00000010ff0a7424 */ /* 0x000fe200078e00ff */
[----:B------:R-:W-:Y:S02]  /*51d0*/  SEL R16, R16, RZ, !P0 ;  /* 0x000000ff10107207 */ /* 0x000fe40004000000 */
[----:B------:R-:W-:-:S03]  /*51e0*/  ISETP.GT.AND P0, PT, R17, R9, PT ;  /* 0x000000091100720c */ /* 0x000fc60003f04270 */
[----:B------:R-:W-:-:S04]  /*51f0*/  IMAD.IADD R44, R45, 0x1, R16 ;  /* 0x000000012d2c7824 */ /* 0x000fc800078e0210 */
[----:B------:R-:W-:-:S07]  /*5200*/  IMAD.MOV.U32 R15, RZ, RZ, R44 ;  /* 0x000000ffff0f7224 */ /* 0x000fce00078e002c */
[----:B------:R-:W-:Y:S05]  /*5210*/  WARPSYNC.COLLECTIVE R8, `(.L_x_673) ;  /* 0x0000000008087348 */ /* 0x000fea0003c00000 */
[----:B------:R0:W1:Y:S02]  /*5220*/  SHFL.DOWN P2, R16, R15, R10, R9 ;  /* 0x0800000a0f107389 */ /* 0x0000640000040009 */
[----:B01----:R-:W-:Y:S05]  /*5230*/  ENDCOLLECTIVE ;  /* 0x000000000000791b */ /* 0x003fea0003800000 */
.L_x_673:
[----:B------:R-:W-:Y:S02]  /*5240*/  SEL R16, R16, RZ, !P0 ;  /* 0x000000ff10107207 */ /* 0x000fe40004000000 */
[----:B------:R-:W-:Y:S02]  /*5250*/  ISETP.NE.AND P0, PT, R14, 0x65, PT ;  /* 0x000000650e00780c */ /* 0x000fe40003f05270 */
[----:B------:R-:W-:-:S11]  /*5260*/  IADD3 R19, PT, PT, R44, R16, R19 ;  /* 0x000000102c137210 */ /* 0x000fd60007ffe013 */
[----:B------:R-:W-:Y:S05]  /*5270*/  WARPSYNC.COLLECTIVE R8, `(.L_x_674) ;  /* 0x0000000008087348 */ /* 0x000fea0003c00000 */
[----:B------:R-:W-:Y:S01]  /*5280*/  VOTE.ALL P0, P0 ;  /* 0x0000000000ff7806 */ /* 0x000fe20000000000 */
[----:B------:R-:W-:-:S12]  /*5290*/  ENDCOLLECTIVE ;  /* 0x000000000000791b */ /* 0x000fd80003800000 */
.L_x_674:
[----:B------:R-:W-:Y:S05]  /*52a0*/  BRA `(.L_x_675) ;  /* 0xffffffe000b07947 */ /* 0x000fea000383ffff */
.L_x_676:
        /* <DEDUP_REMOVED lines=13> */
.L_x_801:


//--------------------- .text._ZN3cub18CUB_300001_SM_10006detail4scan16DeviceScanKernelINS2_10policy_hubIiiijN4cuda3std3__44plusIvEEE10Policy1000EPiSC_NS0_13ScanTileStateIiLb1EEES9_NS0_8NullTypeEjiLb0ESF_EEvT0_T1_T2_iT3_T4_T5_ --------------------------
	.section	.text._ZN3cub18CUB_300001_SM_10006detail4scan16DeviceScanKernelINS2_10policy_hubIiiijN4cuda3std3__44plusIvEEE10Policy1000EPiSC_NS0_13ScanTileStateIiLb1EEES9_NS0_8NullTypeEjiLb0ESF_EEvT0_T1_T2_iT3_T4_T5_,"ax",@progbits
	.align	128
        .global         _ZN3cub18CUB_300001_SM_10006detail4scan16DeviceScanKernelINS2_10policy_hubIiiijN4cuda3std3__44plusIvEEE10Policy1000EPiSC_NS0_13ScanTileStateIiLb1EEES9_NS0_8NullTypeEjiLb0ESF_EEvT0_T1_T2_iT3_T4_T5_
        .type           _ZN3cub18CUB_300001_SM_10006detail4scan16DeviceScanKernelINS2_10policy_hubIiiijN4cuda3std3__44plusIvEEE10Policy1000EPiSC_NS0_13ScanTileStateIiLb1EEES9_NS0_8NullTypeEjiLb0ESF_EEvT0_T1_T2_iT3_T4_T5_,@function
        .size           _ZN3cub18CUB_300001_SM_10006detail4scan16DeviceScanKernelINS2_10policy_hubIiiijN4cuda3std3__44plusIvEEE10Policy1000EPiSC_NS0_13ScanTileStateIiLb1EEES9_NS0_8NullTypeEjiLb0ESF_EEvT0_T1_T2_iT3_T4_T5_,(.L_x_802 - _ZN3cub18CUB_300001_SM_10006detail4scan16DeviceScanKernelINS2_10policy_hubIiiijN4cuda3std3__44plusIvEEE10Policy1000EPiSC_NS0_13ScanTileStateIiLb1EEES9_NS0_8NullTypeEjiLb0ESF_EEvT0_T1_T2_iT3_T4_T5_)
        .other          _ZN3cub18CUB_300001_SM_10006detail4scan16DeviceScanKernelINS2_10policy_hubIiiijN4cuda3std3__44plusIvEEE10Policy1000EPiSC_NS0_13ScanTileStateIiLb1EEES9_NS0_8NullTypeEjiLb0ESF_EEvT0_T1_T2_iT3_T4_T5_,@"STO_CUDA_ENTRY STV_DEFAULT"
_ZN3cub18CUB_300001_SM_10006detail4scan16DeviceScanKernelINS2_10policy_hubIiiijN4cuda3std3__44plusIvEEE10Policy1000EPiSC_NS0_13ScanTileStateIiLb1EEES9_NS0_8NullTypeEjiLb0ESF_EEvT0_T1_T2_iT3_T4_T5_:
.text._ZN3cub18CUB_300001_SM_10006detail4scan16DeviceScanKernelINS2_10policy_hubIiiijN4cuda3std3__44plusIvEEE10Policy1000EPiSC_NS0_13ScanTileStateIiLb1EEES9_NS0_8NullTypeEjiLb0ESF_EEvT0_T1_T2_iT3_T4_T5_:
[----:B------:R-:W-:Y:S08]  /*0000*/  LDC R1, c[0x0][0x37c] ;  /* 0x0000df00ff017b82 */ /* 0x000ff00000000800 */
[----:B------:R-:W0:Y:S01]  /*0010*/  S2UR UR4, SR_CTAID.X ;  /* 0x00000000000479c3 */ /* 0x000e220000002500 */
[----:B------:R-:W1:Y:S01]  /*0020*/  LDCU UR5, c[0x0][0x3a0] ;  /* 0x00007400ff0577ac */ /* 0x000e620008000800 */
[----:B------:R-:W2:Y:S06]  /*0030*/  LDCU.64 UR8, c[0x0][0x358] ;  /* 0x00006b00ff0877ac */ /* 0x000eac0008000a00 */
[----:B------:R-:W0:Y:S02]  /*0040*/  LDC R39, c[0x0][0x398] ;  /* 0x0000e600ff277b82 */ /* 0x000e240000000800 */
[----:B0-----:R-:W-:-:S04]  /*0050*/  VIADD R39, R39, UR4 ;  /* 0x0000000427277c36 */ /* 0x001fc80008000000 */
[----:B------:R-:W-:-:S05]  /*0060*/  IMAD R5, R39, 0x2100, RZ ;  /* 0x0000210027057824 */ /* 0x000fca00078e02ff */
[----:B-1----:R-:W-:-:S04]  /*0070*/  IADD3 R0, PT, PT, -R5, UR5, RZ ;  /* 0x0000000505007c10 */ /* 0x002fc8000fffe1ff */
[----:B------:R-:W-:-:S13]  /*0080*/  ISETP.GE.U32.AND P0, PT, R0, 0x2101, PT ;  /* 0x000021010000780c */ /* 0x000fda0003f06070 */
[----:B--2---:R-:W-:Y:S05]  /*0090*/  @!P0 BRA `(.L_x_677) ;  /* 0x0000001c00888947 */ /* 0x004fea0003800000 */
[----:B------:R-:W0:Y:S01]  /*00a0*/  S2R R50, SR_TID.X ;  /* 0x0000000000327919 */ /* 0x000e220000002100 */
[----:B------:R-:W1:Y:S01]  /*00b0*/  LDCU.64 UR4, c[0x0][0x380] ;  /* 0x00007000ff0477ac */ /* 0x000e620008000a00 */
[C---:B0-----:R-:W-:Y:S02]  /*00c0*/  LOP3.LUT R0, R50.reuse, 0x1f, RZ, 0xc0, !PT ;  /* 0x0000001f32007812 */ /* 0x041fe400078ec0ff */
[----:B------:R-:W-:-:S05]  /*00d0*/  LOP3.LUT R3, R50, 0x3e0, RZ, 0xc0, !PT ;  /* 0x000003e032037812 */ /* 0x000fca00078ec0ff */
[----:B------:R-:W-:-:S05]  /*00e0*/  IMAD R0, R3, 0x16, R0 ;  /* 0x0000001603007824 */ /* 0x000fca00078e0200 */
[----:B------:R-:W-:-:S05]  /*00f0*/  IADD3 R0, P0, PT, R5, R0, RZ ;  /* 0x0000000005007210 */ /* 0x000fca0007f1e0ff */
[----:B------:R-:W-:Y:S02]  /*0100*/  IMAD.X R45, RZ, RZ, RZ, P0 ;  /* 0x000000ffff2d7224 */ /* 0x000fe400000e06ff */
[----:B------:R-:W-:-:S03]  /*0110*/  IMAD.SHL.U32 R46, R0, 0x4, RZ ;  /* 0x00000004002e7824 */ /* 0x000fc600078e00ff */
[----:B------:R-:W-:Y:S02]  /*0120*/  SHF.L.U64.HI R45, R0, 0x2, R45 ;  /* 0x00000002002d7819 */ /* 0x000fe4000001022d */
[----:B-1----:R-:W-:-:S04]  /*0130*/  IADD3 R2, P0, PT, R46, UR4, RZ ;  /* 0x000000042e027c10 */ /* 0x002fc8000ff1e0ff */
[----:B------:R-:W-:-:S05]  /*0140*/  IADD3.X R3, PT, PT, R45, UR5, RZ, P0, !PT ;  /* 0x000000052d037c10 */ /* 0x000fca00087fe4ff */
        /* <DEDUP_REMOVED lines=26> */
[----:B------:R-:W-:Y:S01]  /*02f0*/  ISETP.NE.AND P0, PT, R39, RZ, PT ;  /* 0x000000ff2700720c */ /* 0x000fe20003f05270 */
        /* <DEDUP_REMOVED lines=28> */
[----:B------:R0:W1:Y:S04]  /*04c0*/  LDS.64 R36, [R0] ;  /* 0x0000000000247984 */ /* 0x0000680000000a00 */
[----:B------:R0:W2:Y:S04]  /*04d0*/  LDS.64 R34, [R0+0x8] ;  /* 0x0000080000227984 */ /* 0x0000a80000000a00 */
[----:B------:R0:W3:Y:S04]  /*04e0*/  LDS.64 R32, [R0+0x10] ;  /* 0x0000100000207984 */ /* 0x0000e80000000a00 */
[----:B------:R0:W4:Y:S04]  /*04f0*/  LDS.64 R18, [R0+0x18] ;  /* 0x0000180000127984 */ /* 0x0001280000000a00 */
[----:B------:R0:W0:Y:S04]  /*0500*/  LDS.64 R14, [R0+0x20] ;  /* 0x00002000000e7984 */ /* 0x0000280000000a00 */
[----:B------:R0:W0:Y:S04]  /*0510*/  LDS.64 R12, [R0+0x28] ;  /* 0x00002800000c7984 */ /* 0x0000280000000a00 */
[----:B------:R0:W0:Y:S04]  /*0520*/  LDS.64 R10, [R0+0x30] ;  /* 0x00003000000a7984 */ /* 0x0000280000000a00 */
[----:B------:R0:W0:Y:S04]  /*0530*/  LDS.64 R8, [R0+0x38] ;  /* 0x0000380000087984 */ /* 0x0000280000000a00 */
[----:B------:R0:W0:Y:S04]  /*0540*/  LDS.64 R6, [R0+0x40] ;  /* 0x0000400000067984 */ /* 0x0000280000000a00 */
[----:B------:R0:W0:Y:S04]  /*0550*/  LDS.64 R4, [R0+0x48] ;  /* 0x0000480000047984 */ /* 0x0000280000000a00 */
[----:B------:R0:W0:Y:S01]  /*0560*/  LDS.64 R2, [R0+0x50] ;  /* 0x0000500000027984 */ /* 0x0000220000000a00 */
[----:B------:R-:W-:Y:S06]  /*0570*/  BAR.SYNC.DEFER_BLOCKING 0x0 ;  /* 0x0000000000007b1d */ /* 0x000fec0000010000 */
[----:B-1----:R-:W-:Y:S05]  /*0580*/  @P0 BRA `(.L_x_679) ;  /* 0x00000004001c0947 */ /* 0x002fea0003800000 */
[----:B0-2---:R-:W-:Y:S02]  /*0590*/  IADD3 R17, PT, PT, R34, R37, R36 ;  /* 0x0000002522117210 */ /* 0x005fe40007ffe024 */
[----:B------:R-:W-:Y:S02]  /*05a0*/  ISETP.NE.AND P1, PT, R48, 0x1f, PT ;  /* 0x0000001f3000780c */ /* 0x000fe40003f25270 */
[----:B---3--:R-:W-:Y:S02]  /*05b0*/  IADD3 R17, PT, PT, R32, R35, R17 ;  /* 0x0000002320117210 */ /* 0x008fe40007ffe011 */
[----:B------:R-:W-:Y:S02]  /*05c0*/  ISETP.GE.U32.AND P2, PT, R50, 0x20, PT ;  /* 0x000000203200780c */ /* 0x000fe40003f46070 */
[----:B----4-:R-:W-:Y:S02]  /*05d0*/  IADD3 R17, PT, PT, R18, R33, R17 ;  /* 0x0000002112117210 */ /* 0x010fe40007ffe011 */
[----:B------:R-:W-:-:S02]  /*05e0*/  ISETP.NE.AND P3, PT, R48, RZ, PT ;  /* 0x000000ff3000720c */ /* 0x000fc40003f65270 */
[----:B------:R-:W-:-:S03]  /*05f0*/  IADD3 R17, PT, PT, R14, R19, R17 ;  /* 0x000000130e117210 */ /* 0x000fc60007ffe011 */
[----:B------:R-:W-:Y:S02]  /*0600*/  @!P1 LEA R41, R16, UR4, 0x2 ;  /* 0x0000000410299c11 */ /* 0x000fe4000f8e10ff */
[----:B------:R-:W-:-:S04]  /*0610*/  IADD3 R17, PT, PT, R12, R15, R17 ;  /* 0x0000000f0c117210 */ /* 0x000fc80007ffe011 */
[----:B------:R-:W-:-:S04]  /*0620*/  IADD3 R17, PT, PT, R10, R13, R17 ;  /* 0x0000000d0a117210 */ /* 0x000fc80007ffe011 */
[----:B------:R-:W-:-:S04]  /*0630*/  IADD3 R17, PT, PT, R8, R11, R17 ;  /* 0x0000000b08117210 */ /* 0x000fc80007ffe011 */
[----:B------:R-:W-:-:S04]  /*0640*/  IADD3 R17, PT, PT, R6, R9, R17 ;  /* 0x0000000906117210 */ /* 0x000fc80007ffe011 */
[----:B------:R-:W-:-:S04]  /*0650*/  IADD3 R17, PT, PT, R4, R7, R17 ;  /* 0x0000000704117210 */ /* 0x000fc80007ffe011 */
        /* <DEDUP_REMOVED lines=21> */
[----:B------:R-:W-:Y:S01]  /*07b0*/  SEL R20, R21, R20, !P0 ;  /* 0x0000001415147207 */ /* 0x000fe20004000000 */
[----:B------:R-:W-:Y:S01]  /*07c0*/  IMAD.IADD R21, R40, 0x1, -R17 ;  /* 0x0000000128157824 */ /* 0x000fe200078e0a11 */
[----:B------:R-:W-:Y:S01]  /*07d0*/  ISETP.NE.AND P0, PT, R16, 0x3, PT ;  /* 0x000000031000780c */ /* 0x000fe20003f05270 */
[----:B------:R-:W-:-:S03]  /*07e0*/  IMAD.IADD R23, R23, 0x1, R22 ;  /* 0x0000000117177824 */ /* 0x000fc600078e0216 */
[----:B------:R-:W-:Y:S01]  /*07f0*/  SEL R20, R22, R20, !P0 ;  /* 0x0000001416147207 */ /* 0x000fe20004000000 */
[----:B-1----:R-:W-:Y:S01]  /*0800*/  IMAD.IADD R24, R23, 0x1, R24 ;  /* 0x0000000117187824 */ /* 0x002fe200078e0218 */
[C---:B------:R-:W-:Y:S02]  /*0810*/  ISETP.NE.AND P0, PT, R16.reuse, 0x4, PT ;  /* 0x000000041000780c */ /* 0x040fe40003f05270 */
[----:B------:R-:W-:Y:S01]  /*0820*/  SEL R17, R21, RZ, P3 ;  /* 0x000000ff15117207 */ /* 0x000fe20001800000 */
        /* <DEDUP_REMOVED lines=20> */
[----:B------:R-:W-:-:S02]  /*0970*/  ISETP.NE.AND P0, PT, R50, RZ, PT ;  /* 0x000000ff3200720c */ /* 0x000fc40003f05270 */
[----:B------:R-:W-:-:S05]  /*0980*/  SEL R20, R30, R20, !P1 ;  /* 0x000000141e147207 */ /* 0x000fca0004800000 */
[----:B------:R-:W-:-:S06]  /*0990*/  @P2 IMAD.IADD R21, R20, 0x1, R17 ;  /* 0x0000000114152824 */ /* 0x000fcc00078e0211 */
[----:B------:R-:W-:Y:S05]  /*09a0*/  @P0 BRA `(.L_x_680) ;  /* 0x0000000c00f40947 */ /* 0x000fea0003800000 */
[----:B------:R-:W0:Y:S01]  /*09b0*/  LDC.64 R16, c[0x0][0x390] ;  /* 0x0000e400ff107b82 */ /* 0x000e220000000a00 */
[----:B------:R-:W-:Y:S02]  /*09c0*/  IMAD.MOV.U32 R30, RZ, RZ, 0x65 ;  /* 0x00000065ff1e7424 */ /* 0x000fe400078e00ff */
[----:B------:R-:W-:-:S03]  /*09d0*/  IMAD.MOV.U32 R21, RZ, RZ, RZ ;  /* 0x000000ffff157224 */ /* 0x000fc600078e00ff */
[----:B0-----:R0:W-:Y:S01]  /*09e0*/  ST.E.64.STRONG.GPU desc[UR8][R16.64+0x100], R30 ;  /* 0x0001001e10007985 */ /* 0x0011e2000c10fb08 */
[----:B------:R-:W-:Y:S05]  /*09f0*/  BRA `(.L_x_680) ;  /* 0x0000000c00e07947 */ /* 0x000fea0003800000 */
.L_x_679:
[----:B0-2---:R-:W-:Y:S02]  /*0a00*/  IADD3 R17, PT, PT, R34, R37, R36 ;  /* 0x0000002522117210 */ /* 0x005fe40007ffe024 */
[----:B------:R-:W-:Y:S02]  /*0a10*/  ISETP.NE.AND P1, PT, R48, 0x1f, PT ;  /* 0x0000001f3000780c */ /* 0x000fe40003f25270 */
[----:B---3--:R-:W-:Y:S02]  /*0a20*/  IADD3 R17, PT, PT, R32, R35, R17 ;  /* 0x0000002320117210 */ /* 0x008fe40007ffe011 */
[----:B------:R-:W-:Y:S02]  /*0a30*/  ISETP.NE.AND P2, PT, R48, RZ, PT ;  /* 0x000000ff3000720c */ /* 0x000fe40003f45270 */
[----:B----4-:R-:W-:-:S04]  /*0a40*/  IADD3 R17, PT, PT, R18, R33, R17 ;  /* 0x0000002112117210 */ /* 0x010fc80007ffe011 */
        /* <DEDUP_REMOVED lines=56> */
[----:B------:R-:W-:-:S02]  /*0dd0*/  ISETP.GT.U32.AND P0, PT, R50, 0x1f, PT ;  /* 0x0000001f3200780c */ /* 0x000fc40003f04070 */
[----:B------:R-:W-:Y:S02]  /*0de0*/  SEL R20, R30, R20, !P1 ;  /* 0x000000141e147207 */ /* 0x000fe40004800000 */
[----:B------:R-:W-:-:S03]  /*0df0*/  ISETP.GE.U32.AND P1, PT, R50, 0x20, PT ;  /* 0x000000203200780c */ /* 0x000fc60003f26070 */
[----:B------:R-:W-:-:S05]  /*0e00*/  IMAD.IADD R20, R20, 0x1, R21 ;  /* 0x0000000114147824 */ /* 0x000fca00078e0215 */
[----:B------:R-:W-:Y:S01]  /*0e10*/  SEL R47, R17, R20, !P1 ;  /* 0x00000014112f7207 */ /* 0x000fe20004800000 */
[----:B------:R-:W-:Y:S06]  /*0e20*/  @P0 BRA `(.L_x_681) ;  /* 0x0000000800b00947 */ /* 0x000fec0003800000 */
        /* <DEDUP_REMOVED lines=15> */
.L_x_711:
[----:B------:R-:W-:Y:S05]  /*0f20*/  @!P0 BRA `(.L_x_683) ;  /* 0x0000000000748947 */ /* 0x000fea0003800000 */
[----:B------:R-:W-:-:S07]  /*0f30*/  IMAD.MOV.U32 R22, RZ, RZ, 0x3b8 ;  /* 0x000003b8ff167424 */ /* 0x000fce00078e00ff */
.L_x_685:
[----:B------:R-:W-:Y:S02]  /*0f40*/  VIADD R24, R22, 0x1 ;  /* 0x0000000116187836 */ /* 0x000fe40000000000 */
[----:B------:R-:W-:Y:S02]  /*0f50*/  IMAD R39, R39, 0x41a7, RZ ;  /* 0x000041a727277824 */ /* 0x000fe400078e02ff */
[----:B------:R-:W0:Y:S01]  /*0f60*/  I2F.U32.RP R25, R24 ;  /* 0x0000001800197306 */ /* 0x000e220000209000 */
[----:B------:R-:W-:Y:S01]  /*0f70*/  IMAD.MOV R29, RZ, RZ, -R24 ;  /* 0x000000ffff1d7224 */ /* 0x000fe200078e0a18 */
[----:B------:R-:W-:Y:S02]  /*0f80*/  ISETP.NE.U32.AND P2, PT, R24, RZ, PT ;  /* 0x000000ff1800720c */ /* 0x000fe40003f45070 */
[----:B------:R-:W-:-:S04]  /*0f90*/  LOP3.LUT R39, R39, 0x7fffffff, RZ, 0xc0, !PT ;  /* 0x7fffffff27277812 */ /* 0x000fc800078ec0ff */
        /* <DEDUP_REMOVED lines=13> */
[----:B------:R-:W-:-:S04]  /*1070*/  @!P2 LOP3.LUT R21, RZ, R24, RZ, 0x33, !PT ;  /* 0x00000018ff15a212 */ /* 0x000fc800078e33ff */
[----:B------:R-:W-:Y:S05]  /*1080*/  NANOSLEEP R21 ;  /* 0x000000150000735d */ /* 0x000fea0003800000 */
[----:B------:R-:W2:Y:S01]  /*1090*/  LD.E.64.STRONG.GPU R28, desc[UR8][R16.64+0x100] ;  /* 0x00010008101c7980 */ /* 0x000ea2000c10fb00 */
[----:B------:R-:W-:Y:S01]  /*10a0*/  UMOV UR5, 0xffffffff ;  /* 0xffffffff00057882 */ /* 0x000fe20000000000 */
[----:B------:R-:W-:Y:S02]  /*10b0*/  SHF.R.U32.HI R22, RZ, 0x1, R22 ;  /* 0x00000001ff167819 */ /* 0x000fe40000011616 */
[----:B--2---:R-:W-:Y:S01]  /*10c0*/  ISETP.NE.AND P0, PT, R28, 0x63, PT ;  /* 0x000000631c00780c */ /* 0x004fe20003f05270 */
[----:B------:R-:W-:-:S12]  /*10d0*/  BRA.DIV UR5, `(.L_x_684) ;  /* 0x0000003205f47947 */ /* 0x000fd8000b800000 */
[----:B------:R-:W-:-:S13]  /*10e0*/  VOTE.ANY P0, !P0 ;  /* 0x0000000000ff7806 */ /* 0x000fda0004000100 */
.L_x_714:
[----:B------:R-:W-:Y:S05]  /*10f0*/  @P0 BRA `(.L_x_685) ;  /* 0xfffffffc00900947 */ /* 0x000fea000383ffff */
.L_x_683:
        /* <DEDUP_REMOVED lines=22> */
[----:B------:R-:W-:Y:S02]  /*1260*/  IMAD.IADD R43, R41, 0x1, R22 ;  /* 0x00000001292b7824 */ /* 0x000fe400078e0216 */
[----:B------:R-:W0:Y:S03]  /*1270*/  LDC.64 R40, c[0x0][0x390] ;  /* 0x0000e400ff287b82 */ /* 0x000e260000000a00 */
[----:B------:R-:W1:Y:S01]  /*1280*/  SHFL.DOWN PT, R22, R43, 0x4, R16 ;  /* 0x088000002b167989 */ /* 0x000e6200000e0010 */
[----:B0-----:R-:W-:Y:S02]  /*1290*/  IADD3 R40, P3, PT, R40, 0x100, RZ ;  /* 0x0000010028287810 */ /* 0x001fe40007f7e0ff */
[----:B-1----:R-:W-:Y:S02]  /*12a0*/  SEL R22, R22, RZ, !P0 ;  /* 0x000000ff16167207 */ /* 0x002fe40004000000 */
[----:B------:R-:W-:Y:S01]  /*12b0*/  ISETP.GT.AND P0, PT, R24, R16, PT ;  /* 0x000000101800720c */ /* 0x000fe20003f04270 */
[----:B------:R-:W-:-:S02]  /*12c0*/  IMAD.X R41, RZ, RZ, R41, P3 ;  /* 0x000000ffff297224 */ /* 0x000fc400018e0629 */
[----:B------:R-:W-:-:S05]  /*12d0*/  IMAD.IADD R51, R43, 0x1, R22 ;  /* 0x000000012b337824 */ /* 0x000fca00078e0216 */
[----:B------:R-:W0:Y:S02]  /*12e0*/  SHFL.DOWN PT, R22, R51, 0x8, R16 ;  /* 0x0900000033167989 */ /* 0x000e2400000e0010 */
[----:B0-----:R-:W-:Y:S02]  /*12f0*/  SEL R22, R22, RZ, !P0 ;  /* 0x000000ff16167207 */ /* 0x001fe40004000000 */
[----:B------:R-:W-:-:S03]  /*1300*/  ISETP.NE.AND P0, PT, R28, 0x65, PT ;  /* 0x000000651c00780c */ /* 0x000fc60003f05270 */
[----:B------:R-:W-:-:S05]  /*1310*/  IMAD.IADD R29, R51, 0x1, R22 ;  /* 0x00000001331d7824 */ /* 0x000fca00078e0216 */
[----:B------:R-:W0:Y:S05]  /*1320*/  SHFL.DOWN PT, R22, R29, 0x10, R16 ;  /* 0x0a0000001d167989 */ /* 0x000e2a00000e0010 */
[----:B------:R-:W-:Y:S02]  /*1330*/  VOTE.ALL P0, P0 ;  /* 0x0000000000ff7806 */ /* 0x000fe40000000000 */
[----:B0-----:R-:W-:-:S05]  /*1340*/  SEL R22, R22, RZ, !P2 ;  /* 0x000000ff16167207 */ /* 0x001fca0005000000 */
[----:B------:R-:W-:-:S07]  /*1350*/  IMAD.IADD R43, R29, 0x1, R22 ;  /* 0x000000011d2b7824 */ /* 0x000fce00078e0216 */
.L_x_723:
[----:B------:R-:W-:Y:S05]  /*1360*/  @!P0 BRA `(.L_x_687) ;  /* 0x0000000400248947 */ /* 0x000fea0003800000 */
[----:B------:R-:W-:-:S07]  /*1370*/  IMAD.MOV.U32 R44, RZ, RZ, 0x3b8 ;  /* 0x000003b8ff2c7424 */ /* 0x000fce00078e00ff */
.L_x_693:
        /* <DEDUP_REMOVED lines=10> */
.L_x_726:
[----:B------:R-:W-:Y:S05]  /*1420*/  @!P0 BRA `(.L_x_689) ;  /* 0x0000000000748947 */ /* 0x000fea0003800000 */
[----:B------:R-:W-:-:S07]  /*1430*/  IMAD.MOV.U32 R22, RZ, RZ, R44 ;  /* 0x000000ffff167224 */ /* 0x000fce00078e002c */
.L_x_691:
[----:B------:R-:W-:Y:S02]  /*1440*/  VIADD R28, R22, 0x1 ;  /* 0x00000001161c7836 */ /* 0x000fe40000000000 */
[----:B------:R-:W-:Y:S02]  /*1450*/  IMAD R51, R39, 0x41a7, RZ ;  /* 0x000041a727337824 */ /* 0x000fe400078e02ff */
        /* <DEDUP_REMOVED lines=8> */
[----:B------:R-:W-:Y:S01]  /*14e0*/  IMAD.HI.U32 R52, R21, R39, R20 ;  /* 0x0000002715347227 */ /* 0x000fe200078e0014 */
[----:B------:R-:W-:-:S05]  /*14f0*/  LOP3.LUT R39, R51, 0x7fffffff, RZ, 0xc0, !PT ;  /* 0x7fffffff33277812 */ /* 0x000fca00078ec0ff */
        /* <DEDUP_REMOVED lines=15> */
.L_x_729:
[----:B------:R-:W-:Y:S05]  /*15f0*/  @P0 BRA `(.L_x_691) ;  /* 0xfffffffc00900947 */ /* 0x000fea000383ffff */
.L_x_689:
        /* <DEDUP_REMOVED lines=31> */
.L_x_738:
[----:B------:R-:W-:Y:S05]  /*17f0*/  @P0 BRA `(.L_x_693) ;  /* 0xfffffff800e00947 */ /* 0x000fea000383ffff */
.L_x_687:
        /* <DEDUP_REMOVED lines=8> */
[----:B0-----:R-:W-:-:S05]  /*1880*/  @!P1 LEA R16, R17, R16, 0x18 ;  /* 0x0000001011109211 */ /* 0x001fca00078ec0ff */
[----:B------:R1:W-:Y:S04]  /*1890*/  @!P1 STS [R16+0x8], R31 ;  /* 0x0000081f10009388 */ /* 0x0003e80000000800 */
[----:B------:R1:W-:Y:S01]  /*18a0*/  @!P1 STS [R16+0x4], R43 ;  /* 0x0000042b10009388 */ /* 0x0003e20000000800 */
[----:B--2---:R-:W-:Y:S01]  /*18b0*/  @!P0 LEA R22, R21, R20, 0x18 ;  /* 0x0000001415168211 */ /* 0x004fe200078ec0ff */
[----:B------:R-:W-:Y:S02]  /*18c0*/  IMAD.MOV.U32 R20, RZ, RZ, R47 ;  /* 0x000000ffff147224 */ /* 0x000fe400078e002f */
[----:B------:R-:W-:Y:S02]  /*18d0*/  @!P0 IMAD.MOV.U32 R20, RZ, RZ, R43 ;  /* 0x000000ffff148224 */ /* 0x000fe400078e002b */
[----:B------:R1:W-:Y:S05]  /*18e0*/  @!P0 STS [R22+0x4c], R43 ;  /* 0x00004c2b16008388 */ /* 0x0003ea0000000800 */
.L_x_681:
[----:B------:R-:W-:Y:S05]  /*18f0*/  WARPSYNC.ALL ;  /* 0x0000000000007948 */ /* 0x000fea0003800000 */
[----:B------:R-:W0:Y:S08]  /*1900*/  S2UR UR6, SR_CgaCtaId ;  /* 0x00000000000679c3 */ /* 0x000e300000008800 */
[----:B------:R-:W-:Y:S01]  /*1910*/  BAR.SYNC.DEFER_BLOCKING 0x0 ;  /* 0x0000000000007b1d */ /* 0x000fe20000010000 */
[----:B------:R-:W-:-:S05]  /*1920*/  ISETP.NE.AND P0, PT, R50, RZ, PT ;  /* 0x000000ff3200720c */ /* 0x000fca0003f05270 */
[----:B------:R-:W-:Y:S02]  /*1930*/  UMOV UR5, 0x400 ;  /* 0x0000040000057882 */ /* 0x000fe40000000000 */
[----:B0-----:R-:W-:-:S09]  /*1940*/  ULEA UR5, UR6, UR5, 0x18 ;  /* 0x0000000506057291 */ /* 0x001fd2000f8ec0ff */
[----:B-1----:R-:W0:Y:S02]  /*1950*/  LDS R16, [UR5+0x4c] ;  /* 0x00004c05ff107984 */ /* 0x002e240008000800 */
[----:B0-----:R-:W-:-:S05]  /*1960*/  SEL R21, R16, RZ, P0 ;  /* 0x000000ff10157207 */ /* 0x001fca0000000000 */
[----:B------:R-:W-:-:S07]  /*1970*/  IMAD.IADD R21, R21, 0x1, R20 ;  /* 0x0000000115157824 */ /* 0x000fce00078e0214 */
.L_x_680:
[----:B------:R-:W-:Y:S05]  /*1980*/  BSYNC.RECONVERGENT B0 ;  /* 0x0000000000007941 */ /* 0x000fea0003800200 */
.L_x_678:
[----:B------:R-:W-:Y:S01]  /*1990*/  IMAD.IADD R36, R36, 0x1, R21 ;  /* 0x0000000124247824 */ /* 0x000fe200078e0215 */
[----:B------:R-:W-:Y:S03]  /*19a0*/  BAR.SYNC.DEFER_BLOCKING 0x0 ;  /* 0x0000000000007b1d */ /* 0x000fe60000010000 */
[----:B------:R-:W-:-:S03]  /*19b0*/  IMAD.IADD R37, R37, 0x1, R36 ;  /* 0x0000000125257824 */ /* 0x000fc600078e0224 */
[----:B------:R-:W1:Y:S01]  /*19c0*/  LDCU.64 UR6, c[0x0][0x388] ;  /* 0x00007100ff0677ac */ /* 0x000e620008000a00 */
[----:B------:R-:W-:-:S04]  /*19d0*/  IMAD.IADD R34, R34, 0x1, R37 ;  /* 0x0000000122227824 */ /* 0x000fc800078e0225 */
[----:B------:R-:W-:-:S04]  /*19e0*/  IMAD.IADD R35, R35, 0x1, R34 ;  /* 0x0000000123237824 */ /* 0x000fc800078e0222 */
[----:B------:R-:W-:-:S04]  /*19f0*/  IMAD.IADD R32, R32, 0x1, R35 ;  /* 0x0000000120207824 */ /* 0x000fc800078e0223 */
[----:B------:R-:W-:-:S04]  /*1a00*/  IMAD.IADD R33, R33, 0x1, R32 ;  /* 0x0000000121217824 */ /* 0x000fc800078e0220 */
[----:B------:R-:W-:Y:S01]  /*1a10*/  IMAD.IADD R18, R18, 0x1, R33 ;  /* 0x0000000112127824 */ /* 0x000fe200078e0221 */
[----:B------:R-:W-:Y:S01]  /*1a20*/  STS.64 [R0], R36 ;  /* 0x0000002400007388 */ /* 0x000fe20000000a00 */
[----:B-1----:R-:W-:Y:S02]  /*1a30*/  IADD3 R46, P0, PT, R46, UR6, RZ ;  /* 0x000000062e2e7c10 */ /* 0x002fe4000ff1e0ff */
[----:B------:R-:W-:Y:S01]  /*1a40*/  IMAD.IADD R19, R19, 0x1, R18 ;  /* 0x0000000113137824 */ /* 0x000fe200078e0212 */
[----:B------:R-:W-:Y:S01]  /*1a50*/  STS.64 [R0+0x8], R34 ;  /* 0x0000082200007388 */ /* 0x000fe20000000a00 */
[----:B------:R-:W-:Y:S02]  /*1a60*/  IADD3.X R47, PT, PT, R45, UR7, RZ, P0, !PT ;  /* 0x000000072d2f7c10 */ /* 0x000fe400087fe4ff */
[----:B------:R-:W-:Y:S01]  /*1a70*/  IMAD.IADD R14, R14, 0x1, R19 ;  /* 0x000000010e0e7824 */ /* 0x000fe200078e0213 */
[----:B------:R-:W-:Y:S03]  /*1a80*/  STS.64 [R0+0x10], R32 ;  /* 0x0000102000007388 */ /* 0x000fe60000000a00 */
[----:B------:R-:W-:Y:S01]  /*1a90*/  IMAD.IADD R15, R15, 0x1, R14 ;  /* 0x000000010f0f7824 */ /* 0x000fe200078e020e */
[----:B------:R-:W-:Y:S03]  /*1aa0*/  STS.64 [R0+0x18], R18 ;  /* 0x0000181200007388 */ /* 0x000fe60000000a00 */
[----:B------:R-:W-:Y:S01]  /*1ab0*/  IMAD.IADD R12, R12, 0x1, R15 ;  /* 0x000000010c0c7824 */ /* 0x000fe200078e020f */
[----:B------:R-:W-:Y:S03]  /*1ac0*/  STS.64 [R0+0x20], R14 ;  /* 0x0000200e00007388 */ /* 0x000fe60000000a00 */
[----:B------:R-:W-:-:S04]  /*1ad0*/  IMAD.IADD R13, R13, 0x1, R12 ;  /* 0x000000010d0d7824 */ /* 0x000fc800078e020c */
        /* <DEDUP_REMOVED lines=14> */
[----:B------:R-:W-:-:S05]  /*1bc0*/  IMAD.IADD R3, R3, 0x1, R2 ;  /* 0x0000000103037824 */ /* 0x000fca00078e0202 */
[----:B------:R-:W-:Y:S01]  /*1bd0*/  STS.64 [R0+0x50], R2 ;  /* 0x0000500200007388 */ /* 0x000fe20000000a00 */
[----:B------:R-:W-:-:S03]  /*1be0*/  NOP ;  /* 0x0000000000007918 */ /* 0x000fc60000000000 */
[----:B0-----:R-:W0:Y:S04]  /*1bf0*/  LDS R17, [R38] ;  /* 0x0000000026117984 */ /* 0x001e280000000800 */
        /* <DEDUP_REMOVED lines=44> */
.L_x_677:
[----:B------:R-:W-:-:S13]  /*1ec0*/  ISETP.NE.AND P0, PT, R0, RZ, PT ;  /* 0x000000ff0000720c */ /* 0x000fda0003f05270 */
[----:B------:R-:W-:Y:S05]  /*1ed0*/  @!P0 EXIT ;  /* 0x000000000000894d */ /* 0x000fea0003800000 */
[----:B------:R-:W0:Y:S02]  /*1ee0*/  LDC.64 R2, c[0x0][0x380] ;  /* 0x0000e000ff027b82 */ /* 0x000e240000000a00 */
[----:B0-----:R-:W-:-:S05]  /*1ef0*/  IMAD.WIDE.U32 R2, R5, 0x4, R2 ;  /* 0x0000000405027825 */ /* 0x001fca00078e0002 */
[----:B------:R0:W2:Y:S01]  /*1f00*/  LDG.E R7, desc[UR8][R2.64] ;  /* 0x0000000802077981 */ /* 0x0000a2000c1e1900 */
[----:B------:R-:W1:Y:S02]  /*1f10*/  S2R R52, SR_TID.X ;  /* 0x0000000000347919 */ /* 0x000e640000002100 */
[C---:B-1----:R-:W-:Y:S02]  /*1f20*/  LOP3.LUT R4, R52.reuse, 0x1f, RZ, 0xc0, !PT ;  /* 0x0000001f34047812 */ /* 0x042fe400078ec0ff */
[----:B------:R-:W-:-:S05]  /*1f30*/  LOP3.LUT R5, R52, 0x3e0, RZ, 0xc0, !PT ;  /* 0x000003e034057812 */ /* 0x000fca00078ec0ff */
[----:B------:R-:W-:-:S04]  /*1f40*/  IMAD R15, R5, 0x16, R4 ;  /* 0x00000016050f7824 */ /* 0x000fc800078e0204 */
[C---:B------:R-:W-:Y:S01]  /*1f50*/  VIADD R5, R15.reuse, 0x20 ;  /* 0x000000200f057836 */ /* 0x040fe20000000000 */
[C---:B------:R-:W-:Y:S01]  /*1f60*/  ISETP.GE.U32.AND P6, PT, R15.reuse, R0, PT ;  /* 0x000000000f00720c */ /* 0x040fe20003fc6070 */
[C---:B------:R-:W-:Y:S01]  /*1f70*/  VIADD R9, R15.reuse, 0x40 ;  /* 0x000000400f097836 */ /* 0x040fe20000000000 */
[C---:B------:R-:W-:Y:S01]  /*1f80*/  LEA R4, P1, R15.reuse, R2, 0x2 ;  /* 0x000000020f047211 */ /* 0x040fe200078210ff */
[----:B------:R-:W-:Y:S01]  /*1f90*/  VIADD R11, R15, 0xa0 ;  /* 0x000000a00f0b7836 */ /* 0x000fe20000000000 */
[-C--:B------:R-:W-:Y:S01]  /*1fa0*/  ISETP.GE.U32.AND P5, PT, R5, R0.reuse, PT ;  /* 0x000000000500720c */ /* 0x080fe20003fa6070 */
[----:B------:R-:W-:Y:S01]  /*1fb0*/  VIADD R5, R15, 0xc0 ;  /* 0x000000c00f057836 */ /* 0x000fe20000000000 */
[-C--:B------:R-:W-:Y:S01]  /*1fc0*/  ISETP.GE.U32.AND P0, PT, R9, R0.reuse, PT ;  /* 0x000000000900720c */ /* 0x080fe20003f06070 */
[----:B------:R-:W-:Y:S01]  /*1fd0*/  VIADD R9, R15, 0x100 ;  /* 0x000001000f097836 */ /* 0x000fe20000000000 */
[-C--:B------:R-:W-:Y:S01]  /*1fe0*/  ISETP.GE.U32.AND P4, PT, R11, R0.reuse, PT ;  /* 0x000000000b00720c */ /* 0x080fe20003f86070 */
[----:B------:R-:W-:Y:S01]  /*1ff0*/  VIADD R11, R15, 0x120 ;  /* 0x000001200f0b7836 */ /* 0x000fe20000000000 */
[-C--:B------:R-:W-:Y:S01]  /*2000*/  ISETP.GE.U32.AND P3, PT, R5, R0.reuse, PT ;  /* 0x000000000500720c */ /* 0x080fe20003f66070 */
[----:B------:R-:W-:Y:S01]  /*2010*/  IMAD.X R5, RZ, RZ, R3, P1 ;  /* 0x000000ffff057224 */ /* 0x000fe200008e0603 */
[-C--:B------:R-:W-:Y:S01]  /*2020*/  ISETP.GE.U32.AND P2, PT, R9, R0.reuse, PT ;  /* 0x000000000900720c */ /* 0x080fe20003f46070 */
[----:B0-----:R-:W-:Y:S01]  /*2030*/  VIADD R3, R15, 0x140 ;  /* 0x000001400f037836 */ /* 0x001fe20000000000 */
[----:B------:R-:W-:Y:S01]  /*2040*/  ISETP.GE.U32.AND P1, PT, R11, R0, PT ;  /* 0x000000000b00720c */ /* 0x000fe20003f26070 */
[----:B------:R-:W-:-:S02]  /*2050*/  VIADD R11, R15, 0x1e0 ;  /* 0x000001e00f0b7836 */ /* 0x000fc40000000000 */
[C---:B------:R-:W-:Y:S02]  /*2060*/  VIADD R13, R15.reuse, 0x240 ;  /* 0x000002400f0d7836 */ /* 0x040fe40000000000 */
[C---:B------:R-:W-:Y:S02]  /*2070*/  VIADD R51, R15.reuse, 0x60 ;  /* 0x000000600f337836 */ /* 0x040fe40000000000 */
[C---:B------:R-:W-:Y:S02]  /*2080*/  VIADD R50, R15.reuse, 0x80 ;  /* 0x000000800f327836 */ /* 0x040fe40000000000 */
[C---:B------:R-:W-:Y:S02]  /*2090*/  VIADD R49, R15.reuse, 0xe0 ;  /* 0x000000e00f317836 */ /* 0x040fe40000000000 */
[C---:B------:R-:W-:Y:S02]  /*20a0*/  VIADD R48, R15.reuse, 0x160 ;  /* 0x000001600f307836 */ /* 0x040fe40000000000 */
[----:B------:R-:W-:-:S02]  /*20b0*/  VIADD R47, R15, 0x180 ;  /* 0x000001800f2f7836 */ /* 0x000fc40000000000 */
[C---:B------:R-:W-:Y:S02]  /*20c0*/  VIADD R46, R15.reuse, 0x1a0 ;  /* 0x000001a00f2e7836 */ /* 0x040fe40000000000 */
[C---:B------:R-:W-:Y:S02]  /*20d0*/  VIADD R45, R15.reuse, 0x1c0 ;  /* 0x000001c00f2d7836 */ /* 0x040fe40000000000 */
[C---:B------:R-:W-:Y:S02]  /*20e0*/  VIADD R41, R15.reuse, 0x200 ;  /* 0x000002000f297836 */ /* 0x040fe40000000000 */
[C---:B------:R-:W-:Y:S02]  /*20f0*/  VIADD R40, R15.reuse, 0x260 ;  /* 0x000002600f287836 */ /* 0x040fe40000000000 */
[----:B------:R-:W-:Y:S02]  /*2100*/  VIADD R2, R15, 0x2a0 ;  /* 0x000002a00f027836 */ /* 0x000fe40000000000 */
[----:B--2---:R-:W-:-:S02]  /*2110*/  IMAD.MOV.U32 R17, RZ, RZ, R7 ;  /* 0x000000ffff117224 */ /* 0x004fc400078e0007 */
[----:B------:R-:W2:Y:S02]  /*2120*/  @!P6 LDG.E R7, desc[UR8][R4.64] ;  /* 0x000000080407e981 */ /* 0x000ea4000c1e1900 */
[----:B------:R-:W-:Y:S01]  /*2130*/  IMAD.MOV.U32 R9, RZ, RZ, R17 ;  /* 0x000000ffff097224 */ /* 0x000fe200078e0011 */
[----:B------:R-:W-:Y:S01]  /*2140*/  ISETP.GE.U32.AND P6, PT, R3, R0, PT ;  /* 0x000000000300720c */ /* 0x000fe20003fc6070 */
[----:B------:R-:W-:-:S04]  /*2150*/  VIADD R3, R15, 0x220 ;  /* 0x000002200f037836 */ /* 0x000fc80000000000 */
[----:B------:R-:W3:Y:S01]  /*2160*/  @!P5 LDG.E R9, desc[UR8][R4.64+0x80] ;  /* 0x000080080409d981 */ /* 0x000ee2000c1e1900 */
[-C--:B------:R-:W-:Y:S01]  /*2170*/  ISETP.GE.U32.AND P5, PT, R11, R0.reuse, PT ;  /* 0x000000000b00720c */ /* 0x080fe20003fa6070 */
[--C-:B------:R-:W-:Y:S02]  /*2180*/  IMAD.MOV.U32 R11, RZ, RZ, R17.reuse ;  /* 0x000000ffff0b7224 */ /* 0x100fe400078e0011 */
[--C-:B------:R-:W-:Y:S02]  /*2190*/  IMAD.MOV.U32 R19, RZ, RZ, R17.reuse ;  /* 0x000000ffff137224 */ /* 0x100fe400078e0011 */
[--C-:B------:R-:W-:Y:S02]  /*21a0*/  IMAD.MOV.U32 R21, RZ, RZ, R17.reuse ;  /* 0x000000ffff157224 */ /* 0x100fe400078e0011 */
[----:B------:R-:W4:Y:S01]  /*21b0*/  @!P0 LDG.E R11, desc[UR8][R4.64+0x100] ;  /* 0x00010008040b8981 */ /* 0x000f22000c1e1900 */
[--C-:B------:R-:W-:Y:S01]  /*21c0*/  IMAD.MOV.U32 R25, RZ, RZ, R17.reuse ;  /* 0x000000ffff197224 */ /* 0x100fe200078e0011 */
[----:B------:R-:W-:Y:S01]  /*21d0*/  ISETP.GE.U32.AND P0, PT, R3, R0, PT ;  /* 0x000000000300720c */ /* 0x000fe20003f06070 */
[--C-:B------:R-:W-:Y:S01]  /*21e0*/  IMAD.MOV.U32 R27, RZ, RZ, R17.reuse ;  /* 0x000000ffff1b7224 */ /* 0x100fe200078e0011 */
[----:B------:R-:W5:Y:S01]  /*21f0*/  @!P4 LDG.E R19, desc[UR8][R4.64+0x280] ;  /* 0x000280080413c981 */ /* 0x000f62000c1e1900 */
[----:B------:R-:W-:-:S02]  /*2200*/  IMAD.MOV.U32 R29, RZ, RZ, R17 ;  /* 0x000000ffff1d7224 */ /* 0x000fc400078e0011 */
[----:B------:R-:W-:Y:S01]  /*2210*/  VIADD R3, R15, 0x280 ;  /* 0x000002800f037836 */ /* 0x000fe20000000000 */
[----:B------:R-:W5:Y:S01]  /*2220*/  @!P3 LDG.E R21, desc[UR8][R4.64+0x300] ;  /* 0x000300080415b981 */ /* 0x000f62000c1e1900 */
[----:B------:R-:W-:-:S03]  /*2230*/  ISETP.GE.U32.AND P4, PT, R13, R0, PT ;  /* 0x000000000d00720c */ /* 0x000fc60003f86070 */
[----:B------:R-:W5:Y:S01]  /*2240*/  @!P2 LDG.E R25, desc[UR8][R4.64+0x400] ;  /* 0x000400080419a981 */ /* 0x000f62000c1e1900 */
[-C--:B------:R-:W-:Y:S02]  /*2250*/  ISETP.GE.U32.AND P3, PT, R3, R0.reuse, PT ;  /* 0x000000000300720c */ /* 0x080fe40003f66070 */
[-C--:B------:R-:W-:Y:S01]  /*2260*/  ISETP.GE.U32.AND P2, PT, R51, R0.reuse, PT ;  /* 0x000000003300720c */ /* 0x080fe20003f46070 */
[----:B------:R-:W5:Y:S01]  /*2270*/  @!P1 LDG.E R27, desc[UR8][R4.64+0x480] ;  /* 0x00048008041b9981 */ /* 0x000f62000c1e1900 */
[----:B------:R-:W-:-:S03]  /*2280*/  ISETP.GE.U32.AND P1, PT, R50, R0, PT ;  /* 0x000000003200720c */ /* 0x000fc60003f26070 */
[----:B------:R-:W5:Y:S01]  /*2290*/  @!P6 LDG.E R29, desc[UR8][R4.64+0x500] ;  /* 0x00050008041de981 */ /* 0x000f62000c1e1900 */
[----:B------:R-:W-:Y:S01]  /*22a0*/  ISETP.GE.U32.AND P6, PT, R49, R0, PT ;  /* 0x000000003100720c */ /* 0x000fe20003fc6070 */
[--C-:B------:R-:W-:Y:S02]  /*22b0*/  IMAD.MOV.U32 R43, RZ, RZ, R17.reuse ;  /* 0x000000ffff2b7224 */ /* 0x100fe400078e0011 */
[--C-:B------:R-:W-:Y:S02]  /*22c0*/  IMAD.MOV.U32 R6, RZ, RZ, R17.reuse ;  /* 0x000000ffff067224 */ /* 0x100fe400078e0011 */
[--C-:B------:R-:W-:Y:S02]  /*22d0*/  IMAD.MOV.U32 R8, RZ, RZ, R17.reuse ;  /* 0x000000ffff087224 */ /* 0x100fe400078e0011 */
[--C-:B------:R-:W-:Y:S01]  /*22e0*/  IMAD.MOV.U32 R10, RZ, RZ, R17.reuse ;  /* 0x000000ffff0a7224 */ /* 0x100fe200078e0011 */
[----:B------:R-:W5:Y:S01]  /*22f0*/  @!P5 LDG.E R43, desc[UR8][R4.64+0x780] ;  /* 0x00078008042bd981 */ /* 0x000f62000c1e1900 */
[----:B------:R-:W-:-:S02]  /*2300*/  IMAD.MOV.U32 R13, RZ, RZ, R17 ;  /* 0x000000ffff0d7224 */ /* 0x000fc400078e0011 */
[--C-:B------:R-:W-:Y:S01]  /*2310*/  IMAD.MOV.U32 R15, RZ, RZ, R17.reuse ;  /* 0x000000ffff0f7224 */ /* 0x100fe200078e0011 */
[----:B------:R-:W5:Y:S01]  /*2320*/  @!P0 LDG.E R6, desc[UR8][R4.64+0x880] ;  /* 0x0008800804068981 */ /* 0x000f62000c1e1900 */
[----:B------:R-:W-:Y:S01]  /*2330*/  IMAD.MOV.U32 R23, RZ, RZ, R17 ;  /* 0x000000ffff177224 */ /* 0x000fe200078e0011 */
[-C--:B------:R-:W-:Y:S02]  /*2340*/  ISETP.GE.U32.AND P5, PT, R48, R0.reuse, PT ;  /* 0x000000003000720c */ /* 0x080fe40003fa6070 */
[----:B------:R-:W5:Y:S01]  /*2350*/  @!P4 LDG.E R8, desc[UR8][R4.64+0x900] ;  /* 0x000900080408c981 */ /* 0x000f62000c1e1900 */
[-C--:B------:R-:W-:Y:S02]  /*2360*/  ISETP.GE.U32.AND P0, PT, R47, R0.reuse, PT ;  /* 0x000000002f00720c */ /* 0x080fe40003f06070 */
[-C--:B------:R-:W-:Y:S01]  /*2370*/  ISETP.GE.U32.AND P4, PT, R46, R0.reuse, PT ;  /* 0x000000002e00720c */ /* 0x080fe20003f86070 */
[----:B------:R-:W5:Y:S01]  /*2380*/  @!P3 LDG.E R10, desc[UR8][R4.64+0xa00] ;  /* 0x000a0008040ab981 */ /* 0x000f62000c1e1900 */
[----:B------:R-:W-:-:S03]  /*2390*/  ISETP.GE.U32.AND P3, PT, R45, R0, PT ;  /* 0x000000002d00720c */ /* 0x000fc60003f66070 */
[----:B------:R-:W5:Y:S01]  /*23a0*/  @!P2 LDG.E R13, desc[UR8][R4.64+0x180] ;  /* 0x00018008040da981 */ /* 0x000f62000c1e1900 */
[----:B------:R-:W-:-:S03]  /*23b0*/  ISETP.GE.U32.AND P2, PT, R41, R0, PT ;  /* 0x000000002900720c */ /* 0x000fc60003f46070 */
        /* <DEDUP_REMOVED lines=10> */
[----:B------:R-:W-:Y:S01]  /*2460*/  IMAD.MOV.U32 R16, RZ, RZ, R17 ;  /* 0x000000ffff107224 */ /* 0x000fe200078e0011 */
[----:B------:R-:W5:Y:S04]  /*2470*/  @!P0 LDG.E R33, desc[UR8][R4.64+0x600] ;  /* 0x0006000804218981 */ /* 0x000f68000c1e1900 */
[----:B------:R-:W5:Y:S04]  /*2480*/  @!P4 LDG.E R35, desc[UR8][R4.64+0x680] ;  /* 0x000680080423c981 */ /* 0x000f68000c1e1900 */
[----:B------:R-:W5:Y:S04]  /*2490*/  @!P3 LDG.E R37, desc[UR8][R4.64+0x700] ;  /* 0x000700080425b981 */ /* 0x000f68000c1e1900 */
[----:B------:R-:W5:Y:S04]  /*24a0*/  @!P2 LDG.E R53, desc[UR8][R4.64+0x800] ;  /* 0x000800080435a981 */ /* 0x000f68000c1e1900 */
[----:B------:R-:W5:Y:S04]  /*24b0*/  @!P1 LDG.E R16, desc[UR8][R4.64+0x980] ;  /* 0x0009800804109981 */ /* 0x000f68000c1e1900 */
[----:B------:R-:W5:Y:S01]  /*24c0*/  @!P6 LDG.E R17, desc[UR8][R4.64+0xa80] ;  /* 0x000a80080411e981 */ /* 0x000f62000c1e1900 */
[----:B------:R-:W0:Y:S01]  /*24d0*/  S2R R3, SR_LANEID ;  /* 0x0000000000037919 */ /* 0x000e220000000000 */
[----:B------:R-:W1:Y:S01]  /*24e0*/  S2UR UR5, SR_CgaCtaId ;  /* 0x00000000000579c3 */ /* 0x000e620000008800 */
[----:B------:R-:W-:Y:S01]  /*24f0*/  SHF.R.U32.HI R42, RZ, 0x5, R52 ;  /* 0x00000005ff2a7819 */ /* 0x000fe20000011634 */
[----:B------:R-:W-:Y:S01]  /*2500*/  UMOV UR4, 0x400 ;  /* 0x0000040000047882 */ /* 0x000fe20000000000 */
[----:B------:R-:W-:Y:S01]  /*2510*/  ISETP.NE.AND P0, PT, R39, RZ, PT ;  /* 0x000000ff2700720c */ /* 0x000fe20003f05270 */
[----:B-1----:R-:W-:-:S02]  /*2520*/  ULEA UR4, UR5, UR4, 0x18 ;  /* 0x0000000405047291 */ /* 0x002fc4000f8ec0ff */
[----:B0-----:R-:W-:-:S05]  /*2530*/  IMAD R38, R42, 0x2c0, R3 ;  /* 0x000002c02a267824 */ /* 0x001fca00078e0203 */
        /* <DEDUP_REMOVED lines=41> */
[----:B------:R-:W-:Y:S02]  /*27d0*/  ISETP.NE.AND P2, PT, R42, 0xb, PT ;  /* 0x0000000b2a00780c */ /* 0x000fe40003f45270 */
[----:B----4-:R-:W-:Y:S02]  /*27e0*/  IADD3 R16, PT, PT, R10, R9, R16 ;  /* 0x000000090a107210 */ /* 0x010fe40007ffe010 */
[----:B------:R-:W-:-:S02]  /*27f0*/  ISETP.GE.U32.AND P3, PT, R52, 0x20, PT ;  /* 0x000000203400780c */ /* 0x000fc40003f66070 */
        /* <DEDUP_REMOVED lines=46> */
[----:B------:R-:W-:Y:S02]  /*2ae0*/  SEL R16, R22, R16, !P0 ;  /* 0x0000001016107207 */ /* 0x000fe40004000000 */
[----:B------:R-:W-:-:S04]  /*2af0*/  ISETP.NE.AND P0, PT, R42, 0x8, PT ;  /* 0x000000082a00780c */ /* 0x000fc80003f05270 */
[----:B------:R-:W-:Y:S02]  /*2b00*/  SEL R16, R23, R16, !P0 ;  /* 0x0000001017107207 */ /* 0x000fe40004000000 */
[----:B------:R-:W-:Y:S02]  /*2b10*/  ISETP.NE.AND P0, PT, R42, 0xa, PT ;  /* 0x0000000a2a00780c */ /* 0x000fe40003f05270 */
[----:B------:R-:W-:Y:S02]  /*2b20*/  SEL R16, R24, R16, !P1 ;  /* 0x0000001018107207 */ /* 0x000fe40004800000 */
[----:B------:R-:W-:Y:S02]  /*2b30*/  ISETP.NE.AND P1, PT, R3, RZ, PT ;  /* 0x000000ff0300720c */ /* 0x000fe40003f25270 */
[----:B------:R-:W-:Y:S01]  /*2b40*/  SEL R16, R25, R16, !P0 ;  /* 0x0000001019107207 */ /* 0x000fe20004000000 */
[----:B------:R-:W-:Y:S01]  /*2b50*/  @!P2 IMAD.IADD R16, R26, 0x1, R25 ;  /* 0x000000011a10a824 */ /* 0x000fe200078e0219 */
[----:B------:R-:W-:-:S02]  /*2b60*/  SEL R3, R39, RZ, P1 ;  /* 0x000000ff27037207 */ /* 0x000fc40000800000 */
[----:B------:R-:W-:-:S03]  /*2b70*/  ISETP.NE.AND P0, PT, R52, RZ, PT ;  /* 0x000000ff3400720c */ /* 0x000fc60003f05270 */
[----:B------:R-:W-:-:S05]  /*2b80*/  @P3 IMAD.IADD R39, R16, 0x1, R3 ;  /* 0x0000000110273824 */ /* 0x000fca00078e0203 */
[----:B------:R-:W-:Y:S01]  /*2b90*/  SEL R39, R39, RZ, P0 ;  /* 0x000000ff27277207 */ /* 0x000fe20000000000 */
[----:B------:R-:W-:Y:S06]  /*2ba0*/  BRA `(.L_x_695) ;  /* 0x0000000c00f87947 */ /* 0x000fec0003800000 */
.L_x_694:
[----:B0-2---:R-:W-:Y:S02]  /*2bb0*/  IADD3 R16, PT, PT, R6, R5, R4 ;  /* 0x0000000506107210 */ /* 0x005fe40007ffe004 */
[C---:B------:R-:W-:Y:S02]  /*2bc0*/  ISETP.NE.AND P1, PT, R3.reuse, 0x1f, PT ;  /* 0x0000001f0300780c */ /* 0x040fe40003f25270 */
        /* <DEDUP_REMOVED lines=22> */
[----:B------:R-:W-:Y:S01]  /*2d30*/  ISETP.NE.AND P0, PT, R42, 0x2, PT ;  /* 0x000000022a00780c */ /* 0x000fe20003f05270 */
[----:B------:R-:W0:Y:S02]  /*2d40*/  S2R R53, SR_TID.X ;  /* 0x0000000000357919 */ /* 0x000e240000002100 */
[----:B------:R-:W-:Y:S01]  /*2d50*/  IMAD.IADD R43, R44, 0x1, -R43 ;  /* 0x000000012c2b7824 */ /* 0x000fe200078e0a2b */
[----:B------:R-:W-:Y:S01]  /*2d60*/  @!P1 STS [R52+0x10], R44 ;  /* 0x0000102c34009388 */ /* 0x000fe20000000800 */
[----:B------:R-:W-:Y:S01]  /*2d70*/  BAR.SYNC.DEFER_BLOCKING 0x0 ;  /* 0x0000000000007b1d */ /* 0x000fe20000010000 */
[----:B------:R-:W-:-:S05]  /*2d80*/  ISETP.NE.AND P1, PT, R42, 0x9, PT ;  /* 0x000000092a00780c */ /* 0x000fca0003f25270 */
[----:B------:R-:W1:Y:S04]  /*2d90*/  LDS.128 R16, [UR4+0x10] ;  /* 0x00001004ff107984 */ /* 0x000e680008000c00 */
[----:B------:R-:W2:Y:S04]  /*2da0*/  LDS.128 R20, [UR4+0x20] ;  /* 0x00002004ff147984 */ /* 0x000ea80008000c00 */
[----:B------:R-:W3:Y:S01]  /*2db0*/  LDS.128 R24, [UR4+0x30] ;  /* 0x00003004ff187984 */ /* 0x000ee20008000c00 */
[----:B-1----:R-:W-:-:S04]  /*2dc0*/  IMAD.IADD R17, R16, 0x1, R17 ;  /* 0x0000000110117824 */ /* 0x002fc800078e0211 */
[----:B------:R-:W-:Y:S01]  /*2dd0*/  IMAD.IADD R18, R18, 0x1, R17 ;  /* 0x0000000112127824 */ /* 0x000fe200078e0211 */
[----:B------:R-:W-:Y:S02]  /*2de0*/  SEL R16, R17, R16, !P0 ;  /* 0x0000001011107207 */ /* 0x000fe40004000000 */
[----:B------:R-:W-:Y:S01]  /*2df0*/  ISETP.NE.AND P0, PT, R42, 0x3, PT ;  /* 0x000000032a00780c */ /* 0x000fe20003f05270 */
[----:B------:R-:W-:Y:S01]  /*2e00*/  IMAD.IADD R19, R19, 0x1, R18 ;  /* 0x0000000113137824 */ /* 0x000fe200078e0212 */
[----:B------:R-:W-:Y:S02]  /*2e10*/  SEL R17, R43, RZ, P2 ;  /* 0x000000ff2b117207 */ /* 0x000fe40001000000 */
[----:B------:R-:W-:Y:S01]  /*2e20*/  SEL R16, R18, R16, !P0 ;  /* 0x0000001012107207 */ /* 0x000fe20004000000 */
[----:B--2---:R-:W-:Y:S01]  /*2e30*/  IMAD.IADD R20, R19, 0x1, R20 ;  /* 0x0000000113147824 */ /* 0x004fe200078e0214 */
        /* <DEDUP_REMOVED lines=8> */
[----:B---3--:R-:W-:Y:S01]  /*2ec0*/  IMAD.IADD R24, R23, 0x1, R24 ;  /* 0x0000000117187824 */ /* 0x008fe200078e0218 */
        /* <DEDUP_REMOVED lines=12> */
[----:B0-----:R-:W-:-:S02]  /*2f90*/  ISETP.GT.U32.AND P0, PT, R53, 0x1f, PT ;  /* 0x0000001f3500780c */ /* 0x001fc40003f04070 */
        /* <DEDUP_REMOVED lines=20> */
.L_x_741:
[----:B------:R-:W-:Y:S05]  /*30e0*/  @!P0 BRA `(.L_x_698) ;  /* 0x0000000000748947 */ /* 0x000fea0003800000 */
[----:B------:R-:W-:-:S07]  /*30f0*/  IMAD.MOV.U32 R22, RZ, RZ, 0x3b8 ;  /* 0x000003b8ff167424 */ /* 0x000fce00078e00ff */
.L_x_700:
        /* <DEDUP_REMOVED lines=27> */
.L_x_744:
[----:B------:R-:W-:Y:S05]  /*32b0*/  @P0 BRA `(.L_x_700) ;  /* 0xfffffffc00900947 */ /* 0x000fea000383ffff */
.L_x_698:
        /* <DEDUP_REMOVED lines=8> */
[----:B------:R-:W-:-:S06]  /*3340*/  LOP3.LUT R16, R21, R16, RZ, 0xc, !PT ;  /* 0x0000001015107212 */ /* 0x000fcc00078e0cff */
        /* <DEDUP_REMOVED lines=11> */
[----:B------:R-:W-:Y:S02]  /*3400*/  IMAD.IADD R26, R43, 0x1, R22 ;  /* 0x000000012b1a7824 */ /* 0x000fe400078e0216 */
[----:B------:R-:W0:Y:S03]  /*3410*/  LDC.64 R42, c[0x0][0x390] ;  /* 0x0000e400ff2a7b82 */ /* 0x000e260000000a00 */
[----:B------:R-:W1:Y:S02]  /*3420*/  SHFL.DOWN PT, R22, R26, 0x4, R16 ;  /* 0x088000001a167989 */ /* 0x000e6400000e0010 */
[----:B-1----:R-:W-:-:S02]  /*3430*/  SEL R25, R22, RZ, !P0 ;  /* 0x000000ff16197207 */ /* 0x002fc40004000000 */
[-C--:B------:R-:W-:Y:S01]  /*3440*/  ISETP.GT.AND P0, PT, R17, R16.reuse, PT ;  /* 0x000000101100720c */ /* 0x080fe20003f04270 */
[----:B------:R-:W-:Y:S02]  /*3450*/  VIADD R17, R3, 0x10 ;  /* 0x0000001003117836 */ /* 0x000fe40000000000 */
[----:B------:R-:W-:Y:S01]  /*3460*/  IMAD.IADD R25, R26, 0x1, R25 ;  /* 0x000000011a197824 */ /* 0x000fe200078e0219 */
[----:B0-----:R-:W-:Y:S02]  /*3470*/  IADD3 R26, P3, PT, R42, 0x100, RZ ;  /* 0x000001002a1a7810 */ /* 0x001fe40007f7e0ff */
[----:B------:R-:W-:Y:S02]  /*3480*/  ISETP.GT.AND P2, PT, R17, R16, PT ;  /* 0x000000101100720c */ /* 0x000fe40003f44270 */
[----:B------:R-:W0:Y:S01]  /*3490*/  SHFL.DOWN PT, R22, R25, 0x8, R16 ;  /* 0x0900000019167989 */ /* 0x000e2200000e0010 */
[----:B------:R-:W-:Y:S01]  /*34a0*/  IMAD.X R43, RZ, RZ, R43, P3 ;  /* 0x000000ffff2b7224 */ /* 0x000fe200018e062b */
[----:B0-----:R-:W-:-:S02]  /*34b0*/  SEL R20, R22, RZ, !P0 ;  /* 0x000000ff16147207 */ /* 0x001fc40004000000 */
[----:B------:R-:W-:-:S03]  /*34c0*/  ISETP.NE.AND P0, PT, R24, 0x65, PT ;  /* 0x000000651800780c */ /* 0x000fc60003f05270 */
[----:B------:R-:W-:-:S05]  /*34d0*/  IMAD.IADD R20, R25, 0x1, R20 ;  /* 0x0000000119147824 */ /* 0x000fca00078e0214 */
[----:B------:R-:W0:Y:S05]  /*34e0*/  SHFL.DOWN PT, R22, R20, 0x10, R16 ;  /* 0x0a00000014167989 */ /* 0x000e2a00000e0010 */
[----:B------:R-:W-:Y:S02]  /*34f0*/  VOTE.ALL P0, P0 ;  /* 0x0000000000ff7806 */ /* 0x000fe40000000000 */
[----:B0-----:R-:W-:-:S05]  /*3500*/  SEL R17, R22, RZ, !P2 ;  /* 0x000000ff16117207 */ /* 0x001fca0005000000 */
[----:B------:R-:W-:-:S07]  /*3510*/  IMAD.IADD R42, R20, 0x1, R17 ;  /* 0x00000001142a7824 */ /* 0x000fce00078e0211 */
.L_x_753:
[----:B------:R-:W-:Y:S05]  /*3520*/  @!P0 BRA `(.L_x_702) ;  /* 0x0000000400348947 */ /* 0x000fea0003800000 */
[----:B------:R-:W-:-:S07]  /*3530*/  IMAD.MOV.U32 R44, RZ, RZ, 0x3b8 ;  /* 0x000003b8ff2c7424 */ /* 0x000fce00078e00ff */
.L_x_708:
        /* <DEDUP_REMOVED lines=10> */
.L_x_756:
[----:B------:R-:W-:Y:S05]  /*35e0*/  @!P0 BRA `(.L_x_704) ;  /* 0x0000000000748947 */ /* 0x000fea0003800000 */
[----:B------:R-:W-:-:S07]  /*35f0*/  IMAD.MOV.U32 R22, RZ, RZ, R44 ;  /* 0x000000ffff167224 */ /* 0x000fce00078e002c */
.L_x_706:
        /* <DEDUP_REMOVED lines=8> */
[----:B------:R-:W0:Y:S02]  /*3680*/  F2I.FTZ.U32.TRUNC.NTZ R21, R21 ;  /* 0x0000001500157305 */ /* 0x000e24000021f000 */
[----:B0-----:R-:W-:Y:S02]  /*3690*/  IMAD R25, R20, R21, RZ ;  /* 0x0000001514197224 */ /* 0x001fe400078e02ff */
[----:B------:R-:W-:-:S04]  /*36a0*/  IMAD.MOV.U32 R20, RZ, RZ, RZ ;  /* 0x000000ffff147224 */ /* 0x000fc800078e00ff */
        /* <DEDUP_REMOVED lines=16> */
.L_x_759:
[----:B------:R-:W-:Y:S05]  /*37b0*/  @P0 BRA `(.L_x_706) ;  /* 0xfffffffc00900947 */ /* 0x000fea000383ffff */
.L_x_704:
        /* <DEDUP_REMOVED lines=35> */
.L_x_768:
[----:B------:R-:W-:Y:S05]  /*39f0*/  @P0 BRA `(.L_x_708) ;  /* 0xfffffff800d00947 */ /* 0x000fea000383ffff */
.L_x_702:
        /* <DEDUP_REMOVED lines=15> */
.L_x_696:
        /* <DEDUP_REMOVED lines=10> */
.L_x_695:
[----:B------:R-:W-:Y:S01]  /*3b90*/  IMAD.IADD R4, R4, 0x1, R39 ;  /* 0x0000000104047824 */ /* 0x000fe200078e0227 */
[----:B------:R-:W0:Y:S01]  /*3ba0*/  S2R R16, SR_TID.X ;  /* 0x0000000000107919 */ /* 0x000e220000002100 */
[----:B------:R-:W1:Y:S01]  /*3bb0*/  S2UR UR5, SR_CTAID.X ;  /* 0x00000000000579c3 */ /* 0x000e620000002500 */
[----:B------:R-:W2:Y:S01]  /*3bc0*/  LDCU.64 UR6, c[0x0][0x388] ;  /* 0x00007100ff0677ac */ /* 0x000ea20008000a00 */
[----:B------:R-:W-:Y:S01]  /*3bd0*/  IMAD.IADD R5, R5, 0x1, R4 ;  /* 0x0000000105057824 */ /* 0x000fe200078e0204 */
[----:B------:R-:W3:Y:S03]  /*3be0*/  S2R R3, SR_LANEID ;  /* 0x0000000000037919 */ /* 0x000ee60000000000 */
[----:B------:R-:W-:Y:S02]  /*3bf0*/  IMAD.IADD R6, R6, 0x1, R5 ;  /* 0x0000000106067824 */ /* 0x000fe400078e0205 */
[----:B------:R-:W-:Y:S02]  /*3c00*/  BAR.SYNC.DEFER_BLOCKING 0x0 ;  /* 0x0000000000007b1d */ /* 0x000fe40000010000 */
[----:B------:R-:W-:-:S04]  /*3c10*/  IMAD.IADD R7, R7, 0x1, R6 ;  /* 0x0000000107077824 */ /* 0x000fc800078e0206 */
[----:B------:R-:W-:Y:S01]  /*3c20*/  IMAD.IADD R8, R8, 0x1, R7 ;  /* 0x0000000108087824 */ /* 0x000fe200078e0207 */
[----:B------:R-:W4:Y:S03]  /*3c30*/  S2R R18, SR_TID.X ;  /* 0x0000000000127919 */ /* 0x000f260000002100 */
[----:B------:R-:W-:-:S04]  /*3c40*/  IMAD.IADD R9, R9, 0x1, R8 ;  /* 0x0000000109097824 */ /* 0x000fc800078e0208 */
[----:B------:R-:W-:-:S04]  /*3c50*/  IMAD.IADD R10, R10, 0x1, R9 ;  /* 0x000000010a0a7824 */ /* 0x000fc800078e0209 */
[----:B------:R-:W-:-:S04]  /*3c60*/  IMAD.IADD R11, R11, 0x1, R10 ;  /* 0x000000010b0b7824 */ /* 0x000fc800078e020a */
[----:B------:R-:W-:Y:S01]  /*3c70*/  IMAD.IADD R12, R12, 0x1, R11 ;  /* 0x000000010c0c7824 */ /* 0x000fe200078e020b */
[----:B0-----:R-:W-:-:S03]  /*3c80*/  ISETP.NE.AND P0, PT, R16, RZ, PT ;  /* 0x000000ff1000720c */ /* 0x001fc60003f05270 */
[----:B------:R-:W-:Y:S02]  /*3c90*/  IMAD.IADD R13, R13, 0x1, R12 ;  /* 0x000000010d0d7824 */ /* 0x000fe400078e020c */
[----:B---3--:R-:W-:Y:S02]  /*3ca0*/  IMAD R3, R3, 0x54, R38 ;  /* 0x0000005403037824 */ /* 0x008fe400078e0226 */
[----:B------:R-:W-:-:S03]  /*3cb0*/  IMAD.IADD R14, R14, 0x1, R13 ;  /* 0x000000010e0e7824 */ /* 0x000fc600078e020d */
[----:B------:R0:W-:Y:S01]  /*3cc0*/  STS.64 [R3], R4 ;  /* 0x0000000403007388 */ /* 0x0001e20000000a00 */
[----:B------:R-:W-:-:S03]  /*3cd0*/  IMAD.IADD R15, R15, 0x1, R14 ;  /* 0x000000010f0f7824 */ /* 0x000fc600078e020e */
[----:B------:R-:W-:Y:S01]  /*3ce0*/  STS.64 [R3+0x8], R6 ;  /* 0x0000080603007388 */ /* 0x000fe20000000a00 */
[----:B------:R-:W-:-:S03]  /*3cf0*/  IMAD.IADD R28, R28, 0x1, R15 ;  /* 0x000000011c1c7824 */ /* 0x000fc600078e020f */
[----:B------:R-:W-:Y:S01]  /*3d00*/  STS.64 [R3+0x10], R8 ;  /* 0x0000100803007388 */ /* 0x000fe20000000a00 */
[----:B------:R-:W-:-:S03]  /*3d10*/  IMAD.IADD R29, R29, 0x1, R28 ;  /* 0x000000011d1d7824 */ /* 0x000fc600078e021c */
[----:B------:R-:W-:Y:S01]  /*3d20*/  STS.64 [R3+0x18], R10 ;  /* 0x0000180a03007388 */ /* 0x000fe20000000a00 */
[----:B------:R-:W-:Y:S01]  /*3d30*/  IMAD.IADD R30, R30, 0x1, R29 ;  /* 0x000000011e1e7824 */ /* 0x000fe200078e021d */
[----:B0-----:R-:W1:Y:S02]  /*3d40*/  LDC R4, c[0x0][0x398] ;  /* 0x0000e600ff047b82 */ /* 0x001e640000000800 */
[----:B------:R4:W-:Y:S01]  /*3d50*/  STS.64 [R3+0x20], R12 ;  /* 0x0000200c03007388 */ /* 0x0009e20000000a00 */
[----:B------:R-:W-:-:S03]  /*3d60*/  IMAD.IADD R31, R31, 0x1, R30 ;  /* 0x000000011f1f7824 */ /* 0x000fc600078e021e */
[----:B------:R0:W-:Y:S01]  /*3d70*/  STS.64 [R3+0x28], R14 ;  /* 0x0000280e03007388 */ /* 0x0001e20000000a00 */
[----:B------:R-:W-:-:S03]  /*3d80*/  IMAD.IADD R32, R32, 0x1, R31 ;  /* 0x0000000120207824 */ /* 0x000fc600078e021f */
[----:B------:R-:W-:Y:S01]  /*3d90*/  STS.64 [R3+0x30], R28 ;  /* 0x0000301c03007388 */ /* 0x000fe20000000a00 */
[----:B------:R-:W-:-:S03]  /*3da0*/  IMAD.IADD R33, R33, 0x1, R32 ;  /* 0x0000000121217824 */ /* 0x000fc600078e0220 */
[----:B------:R-:W-:Y:S01]  /*3db0*/  STS.64 [R3+0x38], R30 ;  /* 0x0000381e03007388 */ /* 0x000fe20000000a00 */
[----:B------:R-:W-:Y:S01]  /*3dc0*/  IMAD.IADD R34, R34, 0x1, R33 ;  /* 0x0000000122227824 */ /* 0x000fe200078e0221 */
[C---:B----4-:R-:W-:Y:S02]  /*3dd0*/  LOP3.LUT R12, R18.reuse, 0x1f, RZ, 0xc0, !PT ;  /* 0x0000001f120c7812 */ /* 0x050fe400078ec0ff */
[----:B------:R-:W-:Y:S01]  /*3de0*/  STS.64 [R3+0x40], R32 ;  /* 0x0000402003007388 */ /* 0x000fe20000000a00 */
[----:B------:R-:W-:Y:S01]  /*3df0*/  IMAD.IADD R35, R35, 0x1, R34 ;  /* 0x0000000123237824 */ /* 0x000fe200078e0222 */
[----:B------:R-:W-:Y:S01]  /*3e00*/  LOP3.LUT R18, R18, 0x3e0, RZ, 0xc0, !PT ;  /* 0x000003e012127812 */ /* 0x000fe200078ec0ff */
[----:B------:R-:W3:Y:S02]  /*3e10*/  S2R R5, SR_TID.X ;  /* 0x0000000000057919 */ /* 0x000ee40000002100 */
[----:B------:R-:W-:Y:S02]  /*3e20*/  IMAD.IADD R16, R36, 0x1, R35 ;  /* 0x0000000124107824 */ /* 0x000fe400078e0223 */
[----:B-1----:R-:W-:Y:S01]  /*3e30*/  VIADD R4, R4, UR5 ;  /* 0x0000000504047c36 */ /* 0x002fe20008000000 */
[----:B------:R-:W-:Y:S01]  /*3e40*/  STS.64 [R3+0x48], R34 ;  /* 0x0000482203007388 */ /* 0x000fe20000000a00 */
[----:B------:R-:W-:-:S02]  /*3e50*/  IMAD.IADD R17, R37, 0x1, R16 ;  /* 0x0000000125117824 */ /* 0x000fc400078e0210 */
[----:B------:R-:W-:Y:S02]  /*3e60*/  IMAD R18, R18, 0x16, R12 ;  /* 0x0000001612127824 */ /* 0x000fe400078e020c */
[----:B------:R-:W-:Y:S01]  /*3e70*/  IMAD R12, R4, 0x2100, RZ ;  /* 0x00002100040c7824 */ /* 0x000fe200078e02ff */
[----:B------:R-:W-:Y:S01]  /*3e80*/  STS.64 [R3+0x50], R16 ;  /* 0x0000501003007388 */ /* 0x000fe20000000a00 */
[----:B------:R-:W-:-:S03]  /*3e90*/  NOP ;  /* 0x0000000000007918 */ /* 0x000fc60000000000 */
[----:B------:R-:W-:Y:S01]  /*3ea0*/  LDS R10, [R38] ;  /* 0x00000000260a7984 */ /* 0x000fe20000000800 */
[----:B0-----:R-:W-:-:S03]  /*3eb0*/  VIADD R14, R18, 0x40 ;  /* 0x00000040120e7836 */ /* 0x001fc60000000000 */
[----:B------:R-:W-:Y:S04]  /*3ec0*/  LDS R39, [R38+0x80] ;  /* 0x0000800026277984 */ /* 0x000fe80000000800 */
[----:B------:R-:W-:Y:S04]  /*3ed0*/  LDS R8, [R38+0x100] ;  /* 0x0001000026087984 */ /* 0x000fe80000000800 */
[----:B------:R-:W-:Y:S01]  /*3ee0*/  LDS R43, [R38+0x180] ;  /* 0x00018000262b7984 */ /* 0x000fe20000000800 */
[----:B---3--:R-:W-:-:S03]  /*3ef0*/  LOP3.LUT R4, R5, 0x3e0, RZ, 0xc0, !PT ;  /* 0x000003e005047812 */ /* 0x008fc600078ec0ff */
[----:B------:R-:W-:Y:S01]  /*3f00*/  LDS R53, [R38+0x200] ;  /* 0x0002000026357984 */ /* 0x000fe20000000800 */
[----:B------:R-:W-:-:S03]  /*3f10*/  LOP3.LUT R5, R5, 0x1f, RZ, 0xc0, !PT ;  /* 0x0000001f05057812 */ /* 0x000fc600078ec0ff */
        /* <DEDUP_REMOVED lines=17> */
[----:B------:R0:W-:Y:S01]  /*4030*/  @!P0 STS [UR4+0x8400], R0 ;  /* 0x00840000ff008988 */ /* 0x0001e20008000804 */
[----:B------:R-:W-:Y:S01]  /*4040*/  BAR.SYNC.DEFER_BLOCKING 0x0 ;  /* 0x0000000000007b1d */ /* 0x000fe20000010000 */
[----:B0-----:R-:W-:Y:S01]  /*4050*/  IADD3 R0, P0, PT, R12, R18, RZ ;  /* 0x000000120c007210 */ /* 0x001fe20007f1e0ff */
[----:B------:R-:W-:-:S04]  /*4060*/  IMAD R12, R4, 0x16, R5 ;  /* 0x00000016040c7824 */ /* 0x000fc800078e0205 */
[----:B------:R-:W-:Y:S01]  /*4070*/  IMAD.X R5, RZ, RZ, RZ, P0 ;  /* 0x000000ffff057224 */ /* 0x000fe200000e06ff */
[----:B--2---:R-:W-:-:S04]  /*4080*/  LEA R4, P0, R0, UR6, 0x2 ;  /* 0x0000000600047c11 */ /* 0x004fc8000f8010ff */
[----:B------:R-:W-:Y:S01]  /*4090*/  LEA.HI.X R5, R0, UR7, R5, 0x2, P0 ;  /* 0x0000000700057c11 */ /* 0x000fe200080f1405 */
[----:B------:R-:W-:Y:S01]  /*40a0*/  VIADD R0, R12, 0xa0 ;  /* 0x000000a00c007836 */ /* 0x000fe20000000000 */
[----:B------:R-:W0:Y:S02]  /*40b0*/  LDS R6, [UR4+0x8400] ;  /* 0x00840004ff067984 */ /* 0x000e240008000800 */
[-C--:B0-----:R-:W-:Y:S02]  /*40c0*/  ISETP.GE.AND P6, PT, R18, R6.reuse, PT ;  /* 0x000000061200720c */ /* 0x081fe40003fc6270 */
[-C--:B------:R-:W-:Y:S01]  /*40d0*/  ISETP.GE.AND P5, PT, R14, R6.reuse, PT ;  /* 0x000000060e00720c */ /* 0x080fe20003fa6270 */
[C---:B------:R-:W-:Y:S01]  /*40e0*/  VIADD R14, R12.reuse, 0xc0 ;  /* 0x000000c00c0e7836 */ /* 0x040fe20000000000 */
[-C--:B------:R-:W-:Y:S01]  /*40f0*/  ISETP.GE.AND P0, PT, R51, R6.reuse, PT ;  /* 0x000000063300720c */ /* 0x080fe20003f06270 */
[----:B------:R-:W-:Y:S01]  /*4100*/  VIADD R51, R12, 0x20 ;  /* 0x000000200c337836 */ /* 0x000fe20000000000 */
[----:B------:R-:W-:-:S02]  /*4110*/  ISETP.GE.AND P4, PT, R50, R6, PT ;  /* 0x000000063200720c */ /* 0x000fc40003f86270 */
[-C--:B------:R-:W-:Y:S02]  /*4120*/  ISETP.GE.AND P2, PT, R0, R6.reuse, PT ;  /* 0x000000060000720c */ /* 0x080fe40003f46270 */
[-C--:B------:R-:W-:Y:S01]  /*4130*/  ISETP.GE.AND P3, PT, R51, R6.reuse, PT ;  /* 0x000000063300720c */ /* 0x080fe20003f66270 */
[----:B------:R-:W-:Y:S01]  /*4140*/  VIADD R51, R12, 0x100 ;  /* 0x000001000c337836 */ /* 0x000fe20000000000 */
[-C--:B------:R-:W-:Y:S01]  /*4150*/  ISETP.GE.AND P1, PT, R14, R6.reuse, PT ;  /* 0x000000060e00720c */ /* 0x080fe20003f26270 */
[----:B------:R-:W-:Y:S01]  /*4160*/  @!P6 STG.E desc[UR8][R4.64], R10 ;  /* 0x0000000a0400e986 */ /* 0x000fe2000c101908 */
[-C--:B------:R-:W-:Y:S01]  /*4170*/  ISETP.GE.AND P6, PT, R49, R6.reuse, PT ;  /* 0x000000063100720c */ /* 0x080fe20003fc6270 */
[C---:B------:R-:W-:Y:S02]  /*4180*/  VIADD R49, R12.reuse, 0x120 ;  /* 0x000001200c317836 */ /* 0x040fe40000000000 */
[----:B------:R-:W-:Y:S01]  /*4190*/  @!P5 STG.E desc[UR8][R4.64+0x100], R8 ;  /* 0x000100080400d986 */ /* 0x000fe2000c101908 */
[----:B------:R-:W-:Y:S01]  /*41a0*/  ISETP.GE.AND P5, PT, R51, R6, PT ;  /* 0x000000063300720c */ /* 0x000fe20003fa6270 */
[----:B------:R-:W-:-:S02]  /*41b0*/  VIADD R51, R12, 0x140 ;  /* 0x000001400c337836 */ /* 0x000fc40000000000 */
[----:B------:R-:W-:Y:S01]  /*41c0*/  @!P0 STG.E desc[UR8][R4.64+0x180], R43 ;  /* 0x0001802b04008986 */ /* 0x000fe2000c101908 */
[----:B------:R-:W-:-:S03]  /*41d0*/  ISETP.GE.AND P0, PT, R49, R6, PT ;  /* 0x000000063100720c */ /* 0x000fc60003f06270 */
[----:B------:R-:W-:Y:S01]  /*41e0*/  @!P4 STG.E desc[UR8][R4.64+0x200], R53 ;  /* 0x000200350400c986 */ /* 0x000fe2000c101908 */
[----:B------:R-:W-:-:S03]  /*41f0*/  ISETP.GE.AND P4, PT, R51, R6, PT ;  /* 0x000000063300720c */ /* 0x000fc60003f86270 */
[----:B------:R0:W-:Y:S01]  /*4200*/  @!P3 STG.E desc[UR8][R4.64+0x80], R39 ;  /* 0x000080270400b986 */ /* 0x0001e2000c101908 */
[----:B------:R-:W-:-:S03]  /*4210*/  ISETP.GE.AND P3, PT, R48, R6, PT ;  /* 0x000000063000720c */ /* 0x000fc60003f66270 */
[----:B------:R1:W-:Y:S01]  /*4220*/  @!P2 STG.E desc[UR8][R4.64+0x280], R37 ;  /* 0x000280250400a986 */ /* 0x0003e2000c101908 */
[-C--:B------:R-:W-:Y:S01]  /*4230*/  ISETP.GE.AND P2, PT, R47, R6.reuse, PT ;  /* 0x000000062f00720c */ /* 0x080fe20003f46270 */
[----:B------:R-:W-:Y:S02]  /*4240*/  VIADD R47, R12, 0x1e0 ;  /* 0x000001e00c2f7836 */ /* 0x000fe40000000000 */
[----:B------:R-:W-:Y:S01]  /*4250*/  @!P1 STG.E desc[UR8][R4.64+0x300], R35 ;  /* 0x0003002304009986 */ /* 0x000fe2000c101908 */
[----:B------:R-:W-:-:S03]  /*4260*/  ISETP.GE.AND P1, PT, R46, R6, PT ;  /* 0x000000062e00720c */ /* 0x000fc60003f26270 */
[----:B------:R2:W-:Y:S01]  /*4270*/  @!P6 STG.E desc[UR8][R4.64+0x380], R31 ;  /* 0x0003801f0400e986 */ /* 0x0005e2000c101908 */
[-C--:B------:R-:W-:Y:S01]  /*4280*/  ISETP.GE.AND P6, PT, R45, R6.reuse, PT ;  /* 0x000000062d00720c */ /* 0x080fe20003fc6270 */
[C---:B0-----:R-:W-:Y:S02]  /*4290*/  VIADD R39, R12.reuse, 0x220 ;  /* 0x000002200c277836 */ /* 0x041fe40000000000 */
[----:B-1----:R-:W-:Y:S01]  /*42a0*/  VIADD R37, R12, 0x240 ;  /* 0x000002400c257836 */ /* 0x002fe20000000000 */
[----:B------:R0:W-:Y:S01]  /*42b0*/  @!P5 STG.E desc[UR8][R4.64+0x400], R33 ;  /* 0x000400210400d986 */ /* 0x0001e2000c101908 */
[----:B------:R-:W-:-:S03]  /*42c0*/  ISETP.GE.AND P5, PT, R47, R6, PT ;  /* 0x000000062f00720c */ /* 0x000fc60003fa6270 */
[----:B------:R0:W-:Y:S01]  /*42d0*/  @!P0 STG.E desc[UR8][R4.64+0x480], R29 ;  /* 0x0004801d04008986 */ /* 0x0001e2000c101908 */
[-C--:B------:R-:W-:Y:S01]  /*42e0*/  ISETP.GE.AND P0, PT, R41, R6.reuse, PT ;  /* 0x000000062900720c */ /* 0x080fe20003f06270 */
[----:B--2---:R-:W-:Y:S02]  /*42f0*/  VIADD R31, R12, 0x280 ;  /* 0x000002800c1f7836 */ /* 0x004fe40000000000 */
        /* <DEDUP_REMOVED lines=19> */
.L_x_682:
[----:B------:R-:W-:Y:S01]  /*4430*/  BSSY B1, `(.L_x_709) ;  /* 0x0000006000017945 */ /* 0x000fe20003800000 */
[----:B------:R-:W-:Y:S01]  /*4440*/  PLOP3.LUT P0, PT, P0, PT, PT, 0x8, 0x80 ;  /* 0x000000000080781c */ /* 0x000fe2000070e170 */
[----:B------:R-:W-:-:S12]  /*4450*/  IMAD.MOV.U32 R21, RZ, RZ, -0x1 ;  /* 0xffffffffff157424 */ /* 0x000fd800078e00ff */
[----:B------:R-:W-:Y:S05]  /*4460*/  WARPSYNC.COLLECTIVE R21, `(.L_x_710) ;  /* 0x0000000015087348 */ /* 0x000fea0003c00000 */
[----:B------:R-:W-:Y:S01]  /*4470*/  VOTE.ANY P0, P0 ;  /* 0x0000000000ff7806 */ /* 0x000fe20000000100 */
[----:B------:R-:W-:-:S12]  /*4480*/  ENDCOLLECTIVE ;  /* 0x000000000000791b */ /* 0x000fd80003800000 */
.L_x_710:
[----:B------:R-:W-:Y:S05]  /*4490*/  BSYNC B1 ;  /* 0x0000000000017941 */ /* 0x000fea0003800000 */
.L_x_709:
[----:B------:R-:W-:Y:S05]  /*44a0*/  BRA `(.L_x_711) ;  /* 0xffffffc8009c7947 */ /* 0x000fea000383ffff */
.L_x_684:
[----:B------:R-:W-:Y:S01]  /*44b0*/  BSSY B1, `(.L_x_712) ;  /* 0x0000006000017945 */ /* 0x000fe20003800000 */
[----:B------:R-:W-:Y:S01]  /*44c0*/  PLOP3.LUT P0, PT, P0, PT, PT, 0x8, 0x80 ;  /* 0x000000000080781c */ /* 0x000fe2000070e170 */
[----:B------:R-:W-:-:S12]  /*44d0*/  IMAD.MOV.U32 R21, RZ, RZ, -0x1 ;  /* 0xffffffffff157424 */ /* 0x000fd800078e00ff */
[----:B------:R-:W-:Y:S05]  /*44e0*/  WARPSYNC.COLLECTIVE R21, `(.L_x_713) ;  /* 0x0000000015087348 */ /* 0x000fea0003c00000 */
[----:B------:R-:W-:Y:S01]  /*44f0*/  VOTE.ANY P0, P0 ;  /* 0x0000000000ff7806 */ /* 0x000fe20000000100 */
[----:B------:R-:W-:-:S12]  /*4500*/  ENDCOLLECTIVE ;  /* 0x000000000000791b */ /* 0x000fd80003800000 */
.L_x_713:
[----:B------:R-:W-:Y:S05]  /*4510*/  BSYNC B1 ;  /* 0x0000000000017941 */ /* 0x000fea0003800000 */
.L_x_712:
[----:B------:R-:W-:Y:S05]  /*4520*/  BRA `(.L_x_714) ;  /* 0xffffffc800f07947 */ /* 0x000fea000383ffff */
.L_x_686:
[----:B------:R-:W0:Y:S01]  /*4530*/  S2R R49, SR_GEMASK ;  /* 0x0000000000317919 */ /* 0x000e220000003c00 */
[----:B------:R-:W-:Y:S01]  /*4540*/  BSSY B1, `(.L_x_715) ;  /* 0x0000006000017945 */ /* 0x000fe20003800000 */
[----:B------:R-:W-:Y:S01]  /*4550*/  PLOP3.LUT P0, PT, P0, PT, PT, 0x8, 0x80 ;  /* 0x000000000080781c */ /* 0x000fe2000070e170 */
[----:B------:R-:W-:-:S12]  /*4560*/  IMAD.MOV.U32 R21, RZ, RZ, -0x1 ;  /* 0xffffffffff157424 */ /* 0x000fd800078e00ff */
[----:B0-----:R-:W-:Y:S05]  /*4570*/  WARPSYNC.COLLECTIVE R21, `(.L_x_716) ;  /* 0x0000000015087348 */ /* 0x001fea0003c00000 */
[----:B------:R-:W-:Y:S01]  /*4580*/  VOTE.ANY R21, PT, P0 ;  /* 0x0000000000157806 */ /* 0x000fe200000e0100 */
[----:B0-----:R-:W-:Y:S06]  /*4590*/  ENDCOLLECTIVE ;  /* 0x000000000000791b */ /* 0x001fec0003800000 */
.L_x_716:
[----:B------:R-:W-:Y:S05]  /*45a0*/  BSYNC B1 ;  /* 0x0000000000017941 */ /* 0x000fea0003800000 */
.L_x_715:
[----:B------:R-:W-:Y:S01]  /*45b0*/  LOP3.LUT R21, R21, 0x80000000, R49, 0xec, !PT ;  /* 0x8000000015157812 */ /* 0x000fe200078eec31 */
[----:B------:R-:W-:Y:S02]  /*45c0*/  IMAD.MOV.U32 R20, RZ, RZ, R29 ;  /* 0x000000ffff147224 */ /* 0x000fe400078e001d */
[----:B------:R-:W-:Y:S02]  /*45d0*/  IMAD.MOV.U32 R17, RZ, RZ, 0x1 ;  /* 0x00000001ff117424 */ /* 0x000fe400078e00ff */
[C---:B------:R-:W-:Y:S02]  /*45e0*/  VIADD R16, R21.reuse, 0xffffffff ;  /* 0xffffffff15107836 */ /* 0x040fe40000000000 */
[C---:B------:R-:W-:Y:S02]  /*45f0*/  VIADD R30, R48.reuse, 0x2 ;  /* 0x00000002301e7836 */ /* 0x040fe40000000000 */
[----:B------:R-:W-:Y:S01]  /*4600*/  VIADD R25, R48, 0x4 ;  /* 0x0000000430197836 */ /* 0x000fe20000000000 */
[----:B------:R-:W-:Y:S01]  /*4610*/  LOP3.LUT R24, R21, R16, RZ, 0xc, !PT ;  /* 0x0000001015187212 */ /* 0x000fe200078e0cff */
[----:B------:R-:W-:-:S02]  /*4620*/  IMAD.MOV.U32 R21, RZ, RZ, -0x1 ;  /* 0xffffffffff157424 */ /* 0x000fc400078e00ff */
[C---:B------:R-:W-:Y:S01]  /*4630*/  VIADD R42, R48.reuse, 0x10 ;  /* 0x00000010302a7836 */ /* 0x040fe20000000000 */
[----:B------:R0:W1:Y:S02]  /*4640*/  POPC R16, R24 ;  /* 0x0000001800107309 */ /* 0x0000640000000000 */
[----:B0-----:R-:W-:-:S07]  /*4650*/  VIADD R24, R48, 0x8 ;  /* 0x0000000830187836 */ /* 0x001fce0000000000 */
[----:B-1----:R-:W-:Y:S05]  /*4660*/  WARPSYNC.COLLECTIVE R21, `(.L_x_717) ;  /* 0x0000000015087348 */ /* 0x002fea0003c00000 */
[----:B-1----:R0:W1:Y:S02]  /*4670*/  SHFL.DOWN P2, R22, R20, R17, R16 ;  /* 0x0800001114167389 */ /* 0x0020640000040010 */
[----:B01----:R-:W-:Y:S05]  /*4680*/  ENDCOLLECTIVE ;  /* 0x000000000000791b */ /* 0x003fea0003800000 */
.L_x_717:
[----:B------:R-:W-:Y:S01]  /*4690*/  ISETP.GE.AND P0, PT, R48, R16, PT ;  /* 0x000000103000720c */ /* 0x000fe20003f06270 */
[----:B------:R-:W-:-:S03]  /*46a0*/  IMAD.MOV.U32 R17, RZ, RZ, 0x2 ;  /* 0x00000002ff117424 */ /* 0x000fc600078e00ff */
[----:B------:R-:W-:Y:S02]  /*46b0*/  SEL R22, R22, RZ, !P0 ;  /* 0x000000ff16167207 */ /* 0x000fe40004000000 */
[----:B------:R-:W-:-:S03]  /*46c0*/  ISETP.GT.AND P0, PT, R30, R16, PT ;  /* 0x000000101e00720c */ /* 0x000fc60003f04270 */
[----:B------:R-:W-:-:S04]  /*46d0*/  IMAD.IADD R41, R22, 0x1, R29 ;  /* 0x0000000116297824 */ /* 0x000fc800078e021d */
[----:B------:R-:W-:-:S07]  /*46e0*/  IMAD.MOV.U32 R20, RZ, RZ, R41 ;  /* 0x000000ffff147224 */ /* 0x000fce00078e0029 */
[----:B------:R-:W-:Y:S05]  /*46f0*/  WARPSYNC.COLLECTIVE R21, `(.L_x_718) ;  /* 0x0000000015087348 */ /* 0x000fea0003c00000 */
[----:B------:R0:W1:Y:S02]  /*4700*/  SHFL.DOWN P2, R22, R20, R17, R16 ;  /* 0x0800001114167389 */ /* 0x0000640000040010 */
[----:B01----:R-:W-:Y:S05]  /*4710*/  ENDCOLLECTIVE ;  /* 0x000000000000791b */ /* 0x003fea0003800000 */
.L_x_718:
[----:B------:R-:W-:Y:S01]  /*4720*/  IMAD.MOV.U32 R17, RZ, RZ, 0x4 ;  /* 0x00000004ff117424 */ /* 0x000fe200078e00ff */
[----:B------:R-:W-:Y:S02]  /*4730*/  SEL R22, R22, RZ, !P0 ;  /* 0x000000ff16167207 */ /* 0x000fe40004000000 */
[----:B------:R-:W-:-:S03]  /*4740*/  ISETP.GT.AND P0, PT, R25, R16, PT ;  /* 0x000000101900720c */ /* 0x000fc60003f04270 */
[----:B------:R-:W-:Y:S02]  /*4750*/  IMAD.IADD R43, R41, 0x1, R22 ;  /* 0x00000001292b7824 */ /* 0x000fe400078e0216 */
[----:B------:R-:W0:Y:S02]  /*4760*/  LDC.64 R40, c[0x0][0x390] ;  /* 0x0000e400ff287b82 */ /* 0x000e240000000a00 */
[----:B------:R-:W-:-:S07]  /*4770*/  IMAD.MOV.U32 R20, RZ, RZ, R43 ;  /* 0x000000ffff147224 */ /* 0x000fce00078e002b */
[----:B0-----:R-:W-:Y:S05]  /*4780*/  WARPSYNC.COLLECTIVE R21, `(.L_x_719) ;  /* 0x0000000015087348 */ /* 0x001fea0003c00000 */
[----:B------:R1:W2:Y:S02]  /*4790*/  SHFL.DOWN P2, R22, R20, R17, R16 ;  /* 0x0800001114167389 */ /* 0x0002a40000040010 */
[----:B012---:R-:W-:Y:S05]  /*47a0*/  ENDCOLLECTIVE ;  /* 0x000000000000791b */ /* 0x007fea0003800000 */
.L_x_719:
[----:B------:R-:W-:Y:S01]  /*47b0*/  IMAD.MOV.U32 R17, RZ, RZ, 0x8 ;  /* 0x00000008ff117424 */ /* 0x000fe200078e00ff */
[----:B------:R-:W-:-:S05]  /*47c0*/  IADD3 R40, P3, PT, R40, 0x100, RZ ;  /* 0x0000010028287810 */ /* 0x000fca0007f7e0ff */
[----:B------:R-:W-:Y:S01]  /*47d0*/  IMAD.X R41, RZ, RZ, R41, P3 ;  /* 0x000000ffff297224 */ /* 0x000fe200018e0629 */
[----:B------:R-:W-:Y:S02]  /*47e0*/  SEL R22, R22, RZ, !P0 ;  /* 0x000000ff16167207 */ /* 0x000fe40004000000 */
[----:B------:R-:W-:-:S03]  /*47f0*/  ISETP.GT.AND P0, PT, R24, R16, PT ;  /* 0x000000101800720c */ /* 0x000fc60003f04270 */
[----:B------:R-:W-:-:S04]  /*4800*/  IMAD.IADD R51, R43, 0x1, R22 ;  /* 0x000000012b337824 */ /* 0x000fc800078e0216 */
[----:B------:R-:W-:-:S07]  /*4810*/  IMAD.MOV.U32 R20, RZ, RZ, R51 ;  /* 0x000000ffff147224 */ /* 0x000fce00078e0033 */
[----:B------:R-:W-:Y:S05]  /*4820*/  WARPSYNC.COLLECTIVE R21, `(.L_x_720) ;  /* 0x0000000015087348 */ /* 0x000fea0003c00000 */
[----:B------:R0:W1:Y:S02]  /*4830*/  SHFL.DOWN P2, R22, R20, R17, R16 ;  /* 0x0800001114167389 */ /* 0x0000640000040010 */
[----:B01----:R-:W-:Y:S05]  /*4840*/  ENDCOLLECTIVE ;  /* 0x000000000000791b */ /* 0x003fea0003800000 */
.L_x_720:
[----:B------:R-:W-:Y:S01]  /*4850*/  IMAD.MOV.U32 R17, RZ, RZ, 0x10 ;  /* 0x00000010ff117424 */ /* 0x000fe200078e00ff */
[----:B------:R-:W-:Y:S02]  /*4860*/  SEL R22, R22, RZ, !P0 ;  /* 0x000000ff16167207 */ /* 0x000fe40004000000 */
[----:B------:R-:W-:-:S03]  /*4870*/  ISETP.NE.AND P0, PT, R28, 0x65, PT ;  /* 0x000000651c00780c */ /* 0x000fc60003f05270 */
[----:B------:R-:W-:-:S04]  /*4880*/  IMAD.IADD R29, R51, 0x1, R22 ;  /* 0x00000001331d7824 */ /* 0x000fc800078e0216 */
[----:B------:R-:W-:-:S07]  /*4890*/  IMAD.MOV.U32 R20, RZ, RZ, R29 ;  /* 0x000000ffff147224 */ /* 0x000fce00078e001d */
[----:B------:R-:W-:Y:S05]  /*48a0*/  WARPSYNC.COLLECTIVE R21, `(.L_x_721) ;  /* 0x0000000015087348 */ /* 0x000fea0003c00000 */
[----:B------:R0:W1:Y:S02]  /*48b0*/  SHFL.DOWN P2, R22, R20, R17, R16 ;  /* 0x0800001114167389 */ /* 0x0000640000040010 */
[----:B01----:R-:W-:Y:S05]  /*48c0*/  ENDCOLLECTIVE ;  /* 0x000000000000791b */ /* 0x003fea0003800000 */
.L_x_721:
[----:B------:R-:W-:Y:S05]  /*48d0*/  WARPSYNC.COLLECTIVE R21, `(.L_x_722) ;  /* 0x0000000015087348 */ /* 0x000fea0003c00000 */
[----:B------:R-:W-:Y:S01]  /*48e0*/  VOTE.ALL P0, P0 ;  /* 0x0000000000ff7806 */ /* 0x000fe20000000000 */
[----:B------:R-:W-:-:S12]  /*48f0*/  ENDCOLLECTIVE ;  /* 0x000000000000791b */ /* 0x000fd80003800000 */
.L_x_722:
[----:B------:R-:W-:-:S04]  /*4900*/  ISETP.GT.AND P2, PT, R42, R16, PT ;  /* 0x000000102a00720c */ /* 0x000fc80003f44270 */
[----:B------:R-:W-:-:S05]  /*4910*/  SEL R22, R22, RZ, !P2 ;  /* 0x000000ff16167207 */ /* 0x000fca0005000000 */
[----:B------:R-:W-:Y:S01]  /*4920*/  IMAD.IADD R43, R29, 0x1, R22 ;  /* 0x000000011d2b7824 */ /* 0x000fe200078e0216 */
[----:B------:R-:W-:Y:S06]  /*4930*/  BRA `(.L_x_723) ;  /* 0xffffffc800887947 */ /* 0x000fec000383ffff */
.L_x_688:
[----:B------:R-:W-:Y:S01]  /*4940*/  BSSY B1, `(.L_x_724) ;  /* 0x0000006000017945 */ /* 0x000fe20003800000 */
[----:B------:R-:W-:Y:S01]  /*4950*/  PLOP3.LUT P0, PT, P0, PT, PT, 0x8, 0x80 ;  /* 0x000000000080781c */ /* 0x000fe2000070e170 */
[----:B------:R-:W-:-:S12]  /*4960*/  IMAD.MOV.U32 R21, RZ, RZ, -0x1 ;  /* 0xffffffffff157424 */ /* 0x000fd800078e00ff */
[----:B------:R-:W-:Y:S05]  /*4970*/  WARPSYNC.COLLECTIVE R21, `(.L_x_725) ;  /* 0x0000000015087348 */ /* 0x000fea0003c00000 */
[----:B------:R-:W-:Y:S01]  /*4980*/  VOTE.ANY P0, P0 ;  /* 0x0000000000ff7806 */ /* 0x000fe20000000100 */
[----:B------:R-:W-:-:S12]  /*4990*/  ENDCOLLECTIVE ;  /* 0x000000000000791b */ /* 0x000fd80003800000 */
.L_x_725:
[----:B------:R-:W-:Y:S05]  /*49a0*/  BSYNC B1 ;  /* 0x0000000000017941 */ /* 0x000fea0003800000 */
.L_x_724:
[----:B------:R-:W-:Y:S05]  /*49b0*/  BRA `(.L_x_726) ;  /* 0xffffffc800987947 */ /* 0x000fea000383ffff */
.L_x_690:
[----:B------:R-:W-:Y:S01]  /*49c0*/  BSSY B1, `(.L_x_727) ;  /* 0x0000006000017945 */ /* 0x000fe20003800000 */
[----:B------:R-:W-:Y:S01]  /*49d0*/  PLOP3.LUT P0, PT, P0, PT, PT, 0x8, 0x80 ;  /* 0x000000000080781c */ /* 0x000fe2000070e170 */
[----:B------:R-:W-:-:S12]  /*49e0*/  IMAD.MOV.U32 R21, RZ, RZ, -0x1 ;  /* 0xffffffffff157424 */ /* 0x000fd800078e00ff */
[----:B------:R-:W-:Y:S05]  /*49f0*/  WARPSYNC.COLLECTIVE R21, `(.L_x_728) ;  /* 0x0000000015087348 */ /* 0x000fea0003c00000 */
[----:B------:R-:W-:Y:S01]  /*4a00*/  VOTE.ANY P0, P0 ;  /* 0x0000000000ff7806 */ /* 0x000fe20000000100 */
[----:B------:R-:W-:-:S12]  /*4a10*/  ENDCOLLECTIVE ;  /* 0x000000000000791b */ /* 0x000fd80003800000 */
.L_x_728:
[----:B------:R-:W-:Y:S05]  /*4a20*/  BSYNC B1 ;  /* 0x0000000000017941 */ /* 0x000fea0003800000 */
.L_x_727:
[----:B------:R-:W-:Y:S05]  /*4a30*/  BRA `(.L_x_729) ;  /* 0xffffffc800ec7947 */ /* 0x000fea000383ffff */
.L_x_692:
[----:B------:R-:W-:Y:S01]  /*4a40*/  BSSY B1, `(.L_x_730) ;  /* 0x0000006000017945 */ /* 0x000fe20003800000 */
[----:B------:R-:W-:Y:S01]  /*4a50*/  PLOP3.LUT P0, PT, P0, PT, PT, 0x8, 0x80 ;  /* 0x000000000080781c */ /* 0x000fe2000070e170 */
[----:B------:R-:W-:-:S12]  /*4a60*/  IMAD.MOV.U32 R21, RZ, RZ, -0x1 ;  /* 0xffffffffff157424 */ /* 0x000fd800078e00ff */
[----:B------:R-:W-:Y:S05]  /*4a70*/  WARPSYNC.COLLECTIVE R21, `(.L_x_731) ;  /* 0x0000000015087348 */ /* 0x000fea0003c00000 */
[----:B------:R-:W-:Y:S01]  /*4a80*/  VOTE.ANY R21, PT, P0 ;  /* 0x0000000000157806 */ /* 0x000fe200000e0100 */
[----:B------:R-:W-:Y:S06]  /*4a90*/  ENDCOLLECTIVE ;  /* 0x000000000000791b */ /* 0x000fec0003800000 */
.L_x_731:
[----:B------:R-:W-:Y:S05]  /*4aa0*/  BSYNC B1 ;  /* 0x0000000000017941 */ /* 0x000fea0003800000 */
.L_x_730:
[----:B------:R-:W-:Y:S01]  /*4ab0*/  LOP3.LUT R21, R21, 0x80000000, R49, 0xec, !PT ;  /* 0x8000000015157812 */ /* 0x000fe200078eec31 */
[----:B------:R-:W-:Y:S02]  /*4ac0*/  IMAD.MOV.U32 R20, RZ, RZ, R29 ;  /* 0x000000ffff147224 */ /* 0x000fe400078e001d */
[----:B------:R-:W-:Y:S02]  /*4ad0*/  IMAD.MOV.U32 R17, RZ, RZ, 0x1 ;  /* 0x00000001ff117424 */ /* 0x000fe400078e00ff */
[----:B------:R-:W-:Y:S02]  /*4ae0*/  VIADD R16, R21, 0xffffffff ;  /* 0xffffffff15107836 */ /* 0x000fe40000000000 */
[----:B------:R-:W-:-:S03]  /*4af0*/  VIADD R23, R23, 0xffffffe0 ;  /* 0xffffffe017177836 */ /* 0x000fc60000000000 */
[----:B------:R-:W-:Y:S01]  /*4b00*/  LOP3.LUT R52, R21, R16, RZ, 0xc, !PT ;  /* 0x0000001015347212 */ /* 0x000fe200078e0cff */
[----:B------:R-:W-:-:S03]  /*4b10*/  IMAD.MOV.U32 R21, RZ, RZ, -0x1 ;  /* 0xffffffffff157424 */ /* 0x000fc600078e00ff */
[----:B------:R0:W1:Y:S04]  /*4b20*/  POPC R16, R52 ;  /* 0x0000003400107309 */ /* 0x0000680000000000 */
[----:B01----:R-:W-:Y:S05]  /*4b30*/  WARPSYNC.COLLECTIVE R21, `(.L_x_732) ;  /* 0x0000000015087348 */ /* 0x003fea0003c00000 */
[----:B-1----:R1:W2:Y:S02]  /*4b40*/  SHFL.DOWN P2, R22, R20, R17, R16 ;  /* 0x0800001114167389 */ /* 0x0022a40000040010 */
[----:B012---:R-:W-:Y:S05]  /*4b50*/  ENDCOLLECTIVE ;  /* 0x000000000000791b */ /* 0x007fea0003800000 */
.L_x_732:
        /* <DEDUP_REMOVED lines=9> */
.L_x_733:
        /* <DEDUP_REMOVED lines=8> */
.L_x_734:
        /* <DEDUP_REMOVED lines=8> */
.L_x_735:
        /* <DEDUP_REMOVED lines=8> */
.L_x_736:
[----:B------:R-:W-:Y:S05]  /*4d70*/  WARPSYNC.COLLECTIVE R21, `(.L_x_737) ;  /* 0x0000000015087348 */ /* 0x000fea0003c00000 */
[----:B------:R-:W-:Y:S01]  /*4d80*/  VOTE.ALL P0, P0 ;  /* 0x0000000000ff7806 */ /* 0x000fe20000000000 */
[----:B------:R-:W-:-:S12]  /*4d90*/  ENDCOLLECTIVE ;  /* 0x000000000000791b */ /* 0x000fd80003800000 */
.L_x_737:
[----:B------:R-:W-:-:S04]  /*4da0*/  ISETP.GT.AND P2, PT, R42, R16, PT ;  /* 0x000000102a00720c */ /* 0x000fc80003f44270 */
[----:B------:R-:W-:-:S04]  /*4db0*/  SEL R22, R22, RZ, !P2 ;  /* 0x000000ff16167207 */ /* 0x000fc80005000000 */
[----:B------:R-:W-:Y:S01]  /*4dc0*/  IADD3 R43, PT, PT, R52, R22, R43 ;  /* 0x00000016342b7210 */ /* 0x000fe20007ffe02b */
[----:B------:R-:W-:Y:S06]  /*4dd0*/  BRA `(.L_x_738) ;  /* 0xffffffc800847947 */ /* 0x000fec000383ffff */
.L_x_697:
[----:B------:R-:W-:Y:S01]  /*4de0*/  BSSY B0, `(.L_x_739) ;  /* 0x0000006000007945 */ /* 0x000fe20003800000 */
[----:B------:R-:W-:Y:S01]  /*4df0*/  PLOP3.LUT P0, PT, P0, PT, PT, 0x8, 0x80 ;  /* 0x000000000080781c */ /* 0x000fe2000070e170 */
[----:B------:R-:W-:-:S12]  /*4e00*/  IMAD.MOV.U32 R21, RZ, RZ, -0x1 ;  /* 0xffffffffff157424 */ /* 0x000fd800078e00ff */
[----:B------:R-:W-:Y:S05]  /*4e10*/  WARPSYNC.COLLECTIVE R21, `(.L_x_740) ;  /* 0x0000000015087348 */ /* 0x000fea0003c00000 */
[----:B------:R-:W-:Y:S01]  /*4e20*/  VOTE.ANY P0, P0 ;  /* 0x0000000000ff7806 */ /* 0x000fe20000000100 */
[----:B------:R-:W-:-:S12]  /*4e30*/  ENDCOLLECTIVE ;  /* 0x000000000000791b */ /* 0x000fd80003800000 */
.L_x_740:
[----:B------:R-:W-:Y:S05]  /*4e40*/  BSYNC B0 ;  /* 0x0000000000007941 */ /* 0x000fea0003800000 */
.L_x_739:
[----:B------:R-:W-:Y:S05]  /*4e50*/  BRA `(.L_x_741) ;  /* 0xffffffe000a07947 */ /* 0x000fea000383ffff */
.L_x_699:
[----:B------:R-:W-:Y:S01]  /*4e60*/  BSSY B0, `(.L_x_742) ;  /* 0x0000006000007945 */ /* 0x000fe20003800000 */
[----:B------:R-:W-:Y:S01]  /*4e70*/  PLOP3.LUT P0, PT, P0, PT, PT, 0x8, 0x80 ;  /* 0x000000000080781c */ /* 0x000fe2000070e170 */
[----:B------:R-:W-:-:S12]  /*4e80*/  IMAD.MOV.U32 R21, RZ, RZ, -0x1 ;  /* 0xffffffffff157424 */ /* 0x000fd800078e00ff */
[----:B------:R-:W-:Y:S05]  /*4e90*/  WARPSYNC.COLLECTIVE R21, `(.L_x_743) ;  /* 0x0000000015087348 */ /* 0x000fea0003c00000 */
[----:B------:R-:W-:Y:S01]  /*4ea0*/  VOTE.ANY P0, P0 ;  /* 0x0000000000ff7806 */ /* 0x000fe20000000100 */
[----:B------:R-:W-:-:S12]  /*4eb0*/  ENDCOLLECTIVE ;  /* 0x000000000000791b */ /* 0x000fd80003800000 */
.L_x_743:
[----:B------:R-:W-:Y:S05]  /*4ec0*/  BSYNC B0 ;  /* 0x0000000000007941 */ /* 0x000fea0003800000 */
.L_x_742:
[----:B------:R-:W-:Y:S05]  /*4ed0*/  BRA `(.L_x_744) ;  /* 0xffffffe000f47947 */ /* 0x000fea000383ffff */
.L_x_701:
[----:B------:R-:W0:Y:S01]  /*4ee0*/  S2R R53, SR_GEMASK ;  /* 0x0000000000357919 */ /* 0x000e220000003c00 */
[----:B------:R-:W-:Y:S01]  /*4ef0*/  BSSY B0, `(.L_x_745) ;  /* 0x0000006000007945 */ /* 0x000fe20003800000 */
[----:B------:R-:W-:Y:S01]  /*4f00*/  PLOP3.LUT P0, PT, P0, PT, PT, 0x8, 0x80 ;  /* 0x000000000080781c */ /* 0x000fe2000070e170 */
[----:B------:R-:W-:-:S12]  /*4f10*/  IMAD.MOV.U32 R21, RZ, RZ, -0x1 ;  /* 0xffffffffff157424 */ /* 0x000fd800078e00ff */
[----:B0-----:R-:W-:Y:S05]  /*4f20*/  WARPSYNC.COLLECTIVE R21, `(.L_x_746) ;  /* 0x0000000015087348 */ /* 0x001fea0003c00000 */
[----:B------:R-:W-:Y:S01]  /*4f30*/  VOTE.ANY R21, PT, P0 ;  /* 0x0000000000157806 */ /* 0x000fe200000e0100 */
[----:B0-----:R-:W-:Y:S06]  /*4f40*/  ENDCOLLECTIVE ;  /* 0x000000000000791b */ /* 0x001fec0003800000 */
.L_x_746:
[----:B------:R-:W-:Y:S05]  /*4f50*/  BSYNC B0 ;  /* 0x0000000000007941 */ /* 0x000fea0003800000 */
.L_x_745:
[----:B------:R-:W-:Y:S01]  /*4f60*/  LOP3.LUT R21, R21, 0x80000000, R53, 0xec, !PT ;  /* 0x8000000015157812 */ /* 0x000fe200078eec35 */
[----:B------:R-:W-:Y:S02]  /*4f70*/  IMAD.MOV.U32 R20, RZ, RZ, R25 ;  /* 0x000000ffff147224 */ /* 0x000fe400078e0019 */
[----:B------:R-:W-:Y:S02]  /*4f80*/  IMAD.MOV.U32 R17, RZ, RZ, 0x1 ;  /* 0x00000001ff117424 */ /* 0x000fe400078e00ff */
[----:B------:R-:W-:-:S05]  /*4f90*/  VIADD R16, R21, 0xffffffff ;  /* 0xffffffff15107836 */ /* 0x000fca0000000000 */
[----:B------:R-:W-:Y:S01]  /*4fa0*/  LOP3.LUT R26, R21, R16, RZ, 0xc, !PT ;  /* 0x00000010151a7212 */ /* 0x000fe200078e0cff */
[----:B------:R-:W-:-:S03]  /*4fb0*/  IMAD.MOV.U32 R21, RZ, RZ, -0x1 ;  /* 0xffffffffff157424 */ /* 0x000fc600078e00ff */
[----:B------:R0:W1:Y:S04]  /*4fc0*/  POPC R16, R26 ;  /* 0x0000001a00107309 */ /* 0x0000680000000000 */
[----:B01----:R-:W-:Y:S05]  /*4fd0*/  WARPSYNC.COLLECTIVE R21, `(.L_x_747) ;  /* 0x0000000015087348 */ /* 0x003fea0003c00000 */
[----:B-1----:R1:W2:Y:S02]  /*4fe0*/  SHFL.DOWN P2, R22, R20, R17, R16 ;  /* 0x0800001114167389 */ /* 0x0022a40000040010 */
[----:B012---:R-:W-:Y:S05]  /*4ff0*/  ENDCOLLECTIVE ;  /* 0x000000000000791b */ /* 0x007fea0003800000 */
.L_x_747:
[----:B------:R-:W-:Y:S01]  /*5000*/  ISETP.GE.AND P0, PT, R3, R16, PT ;  /* 0x000000100300720c */ /* 0x000fe20003f06270 */
[----:B------:R-:W-:-:S03]  /*5010*/  IMAD.MOV.U32 R17, RZ, RZ, 0x2 ;  /* 0x00000002ff117424 */ /* 0x000fc600078e00ff */
        /* <DEDUP_REMOVED lines=9> */
.L_x_748:
        /* <DEDUP_REMOVED lines=9> */
.L_x_749:
[----:B------:R-:W-:Y:S01]  /*5140*/  IMAD.MOV.U32 R17, RZ, RZ, 0x8 ;  /* 0x00000008ff117424 */ /* 0x000fe200078e00ff */
[----:B------:R-:W-:Y:S02]  /*5150*/  SEL R25, R22, RZ, !P0 ;  /* 0x000000ff16197207 */ /* 0x000fe40004000000 */
[----:B------:R-:W-:Y:S02]  /*5160*/  ISETP.GT.AND P0, PT, R43, R16, PT ;  /* 0x000000102b00720c */ /* 0x000fe40003f04270 */
[----:B------:R-:W0:Y:S01]  /*5170*/  LDC.64 R42, c[0x0][0x390] ;  /* 0x0000e400ff2a7b82 */ /* 0x000e220000000a00 */
[----:B------:R-:W-:-:S04]  /*5180*/  IMAD.IADD R25, R26, 0x1, R25 ;  /* 0x000000011a197824 */ /* 0x000fc800078e0219 */
[----:B------:R-:W-:-:S07]  /*5190*/  IMAD.MOV.U32 R20, RZ, RZ, R25 ;  /* 0x000000ffff147224 */ /* 0x000fce00078e0019 */
[----:B0-----:R-:W-:Y:S05]  /*51a0*/  WARPSYNC.COLLECTIVE R21, `(.L_x_750) ;  /* 0x0000000015087348 */ /* 0x001fea0003c00000 */
[----:B------:R1:W2:Y:S02]  /*51b0*/  SHFL.DOWN P2, R22, R20, R17, R16 ;  /* 0x0800001114167389 */ /* 0x0002a40000040010 */
[----:B012---:R-:W-:Y:S05]  /*51c0*/  ENDCOLLECTIVE ;  /* 0x000000000000791b */ /* 0x007fea0003800000 */
.L_x_750:
[----:B------:R-:W-:Y:S01]  /*51d0*/  IMAD.MOV.U32 R17, RZ, RZ, 0x10 ;  /* 0x00000010ff117424 */ /* 0x000fe200078e00ff */
[----:B------:R-:W-:Y:S02]  /*51e0*/  SEL R22, R22, RZ, !P0 ;  /* 0x000000ff16167207 */ /* 0x000fe40004000000 */
[----:B------:R-:W-:-:S03]  /*51f0*/  ISETP.NE.AND P0, PT, R24, 0x65, PT ;  /* 0x000000651800780c */ /* 0x000fc60003f05270 */
[----:B------:R-:W-:Y:S02]  /*5200*/  IMAD.IADD R20, R25, 0x1, R22 ;  /* 0x0000000119147824 */ /* 0x000fe400078e0216 */
[----:B------:R-:W-:-:S08]  /*5210*/  VIADD R25, R3, 0x10 ;  /* 0x0000001003197836 */ /* 0x000fd00000000000 */
[----:B------:R-:W-:Y:S05]  /*5220*/  WARPSYNC.COLLECTIVE R21, `(.L_x_751) ;  /* 0x0000000015087348 */ /* 0x000fea0003c00000 */
[----:B------:R0:W1:Y:S02]  /*5230*/  SHFL.DOWN P2, R22, R20, R17, R16 ;  /* 0x0800001114167389 */ /* 0x0000640000040010 */
[----:B01----:R-:W-:Y:S05]  /*5240*/  ENDCOLLECTIVE ;  /* 0x000000000000791b */ /* 0x003fea0003800000 */
.L_x_751:
[----:B------:R-:W-:-:S13]  /*5250*/  ISETP.GT.AND P3, PT, R25, R16, PT ;  /* 0x000000101900720c */ /* 0x000fda0003f64270 */
[----:B------:R-:W-:Y:S05]  /*5260*/  WARPSYNC.COLLECTIVE R21, `(.L_x_752) ;  /* 0x0000000015087348 */ /* 0x000fea0003c00000 */
[----:B------:R-:W-:Y:S01]  /*5270*/  VOTE.ALL P0, P0 ;  /* 0x0000000000ff7806 */ /* 0x000fe20000000000 */
[----:B------:R-:W-:-:S12]  /*5280*/  ENDCOLLECTIVE ;  /* 0x000000000000791b */ /* 0x000fd80003800000 */
.L_x_752:
[----:B------:R-:W-:Y:S02]  /*5290*/  IADD3 R26, P2, PT, R42, 0x100, RZ ;  /* 0x000001002a1a7810 */ /* 0x000fe40007f5e0ff */
[----:B------:R-:W-:-:S03]  /*52a0*/  SEL R25, R22, RZ, !P3 ;  /* 0x000000ff16197207 */ /* 0x000fc60005800000 */
[----:B------:R-:W-:Y:S02]  /*52b0*/  IMAD.X R43, RZ, RZ, R43, P2 ;  /* 0x000000ffff2b7224 */ /* 0x000fe400010e062b */
[----:B------:R-:W-:Y:S01]  /*52c0*/  IMAD.IADD R42, R20, 0x1, R25 ;  /* 0x00000001142a7824 */ /* 0x000fe200078e0219 */
[----:B------:R-:W-:Y:S06]  /*52d0*/  BRA `(.L_x_753) ;  /* 0xffffffe000907947 */ /* 0x000fec000383ffff */
.L_x_703:
[----:B------:R-:W-:Y:S01]  /*52e0*/  BSSY B0, `(.L_x_754) ;  /* 0x0000006000007945 */ /* 0x000fe20003800000 */
[----:B------:R-:W-:Y:S01]  /*52f0*/  PLOP3.LUT P0, PT, P0, PT, PT, 0x8, 0x80 ;  /* 0x000000000080781c */ /* 0x000fe2000070e170 */
[----:B------:R-:W-:-:S12]  /*5300*/  IMAD.MOV.U32 R21, RZ, RZ, -0x1 ;  /* 0xffffffffff157424 */ /* 0x000fd800078e00ff */
[----:B------:R-:W-:Y:S05]  /*5310*/  WARPSYNC.COLLECTIVE R21, `(.L_x_755) ;  /* 0x0000000015087348 */ /* 0x000fea0003c00000 */
[----:B------:R-:W-:Y:S01]  /*5320*/  VOTE.ANY P0, P0 ;  /* 0x0000000000ff7806 */ /* 0x000fe20000000100 */
[----:B------:R-:W-:-:S12]  /*5330*/  ENDCOLLECTIVE ;  /* 0x000000000000791b */ /* 0x000fd80003800000 */
.L_x_755:
[----:B------:R-:W-:Y:S05]  /*5340*/  BSYNC B0 ;  /* 0x0000000000007941 */ /* 0x000fea0003800000 */
.L_x_754:
[----:B------:R-:W-:Y:S05]  /*5350*/  BRA `(.L_x_756) ;  /* 0xffffffe000a07947 */ /* 0x000fea000383ffff */
.L_x_705:
[----:B------:R-:W-:Y:S01]  /*5360*/  BSSY B0, `(.L_x_757) ;  /* 0x0000006000007945 */ /* 0x000fe20003800000 */
[----:B------:R-:W-:Y:S01]  /*5370*/  PLOP3.LUT P0, PT, P0, PT, PT, 0x8, 0x80 ;  /* 0x000000000080781c */ /* 0x000fe2000070e170 */
[----:B------:R-:W-:-:S12]  /*5380*/  IMAD.MOV.U32 R21, RZ, RZ, -0x1 ;  /* 0xffffffffff157424 */ /* 0x000fd800078e00ff */
[----:B------:R-:W-:Y:S05]  /*5390*/  WARPSYNC.COLLECTIVE R21, `(.L_x_758) ;  /* 0x0000000015087348 */ /* 0x000fea0003c00000 */
[----:B------:R-:W-:Y:S01]  /*53a0*/  VOTE.ANY P0, P0 ;  /* 0x0000000000ff7806 */ /* 0x000fe20000000100 */
[----:B------:R-:W-:-:S12]  /*53b0*/  ENDCOLLECTIVE ;  /* 0x000000000000791b */ /* 0x000fd80003800000 */
.L_x_758:
[----:B------:R-:W-:Y:S05]  /*53c0*/  BSYNC B0 ;  /* 0x0000000000007941 */ /* 0x000fea0003800000 */
.L_x_757:
[----:B------:R-:W-:Y:S05]  /*53d0*/  BRA `(.L_x_759) ;  /* 0xffffffe000f47947 */ /* 0x000fea000383ffff */
.L_x_707:
[----:B------:R-:W-:Y:S01]  /*53e0*/  BSSY B0, `(.L_x_760) ;  /* 0x0000006000007945 */ /* 0x000fe20003800000 */
[----:B------:R-:W-:Y:S01]  /*53f0*/  PLOP3.LUT P0, PT, P0, PT, PT, 0x8, 0x80 ;  /* 0x000000000080781c */ /* 0x000fe2000070e170 */
[----:B------:R-:W-:-:S12]  /*5400*/  IMAD.MOV.U32 R21, RZ, RZ, -0x1 ;  /* 0xffffffffff157424 */ /* 0x000fd800078e00ff */
[----:B------:R-:W-:Y:S05]  /*5410*/  WARPSYNC.COLLECTIVE R21, `(.L_x_761) ;  /* 0x0000000015087348 */ /* 0x000fea0003c00000 */
[----:B------:R-:W-:Y:S01]  /*5420*/  VOTE.ANY R21, PT, P0 ;  /* 0x0000000000157806 */ /* 0x000fe200000e0100 */
[----:B------:R-:W-:Y:S06]  /*5430*/  ENDCOLLECTIVE ;  /* 0x000000000000791b */ /* 0x000fec0003800000 */
.L_x_761:
[----:B------:R-:W-:Y:S05]  /*5440*/  BSYNC B0 ;  /* 0x0000000000007941 */ /* 0x000fea0003800000 */
.L_x_760:
[----:B------:R-:W-:Y:S01]  /*5450*/  LOP3.LUT R21, R21, 0x80000000, R53, 0xec, !PT ;  /* 0x8000000015157812 */ /* 0x000fe200078eec35 */
[----:B------:R-:W-:Y:S02]  /*5460*/  IMAD.MOV.U32 R20, RZ, RZ, R25 ;  /* 0x000000ffff147224 */ /* 0x000fe400078e0019 */
[----:B------:R-:W-:Y:S02]  /*5470*/  IMAD.MOV.U32 R17, RZ, RZ, 0x1 ;  /* 0x00000001ff117424 */ /* 0x000fe400078e00ff */
[----:B------:R-:W-:Y:S02]  /*5480*/  VIADD R16, R21, 0xffffffff ;  /* 0xffffffff15107836 */ /* 0x000fe40000000000 */
[----:B------:R-:W-:-:S03]  /*5490*/  VIADD R23, R23, 0xffffffe0 ;  /* 0xffffffe017177836 */ /* 0x000fc60000000000 */
[----:B------:R-:W-:Y:S01]  /*54a0*/  LOP3.LUT R16, R21, R16, RZ, 0xc, !PT ;  /* 0x0000001015107212 */ /* 0x000fe200078e0cff */
[----:B------:R-:W-:-:S05]  /*54b0*/  IMAD.MOV.U32 R21, RZ, RZ, -0x1 ;  /* 0xffffffffff157424 */ /* 0x000fca00078e00ff */
[----:B------:R-:W0:Y:S02]  /*54c0*/  POPC R16, R16 ;  /* 0x0000001000107309 */ /* 0x000e240000000000 */
[----:B0-----:R-:W-:Y:S05]  /*54d0*/  WARPSYNC.COLLECTIVE R21, `(.L_x_762) ;  /* 0x0000000015087348 */ /* 0x001fea0003c00000 */
[----:B0-----:R0:W1:Y:S02]  /*54e0*/  SHFL.DOWN P2, R22, R20, R17, R16 ;  /* 0x0800001114167389 */ /* 0x0010640000040010 */
[----:B01----:R-:W-:Y:S05]  /*54f0*/  ENDCOLLECTIVE ;  /* 0x000000000000791b */ /* 0x003fea0003800000 */
.L_x_762:
        /* <DEDUP_REMOVED lines=10> */
.L_x_763:
[----:B------:R-:W-:Y:S01]  /*55a0*/  IMAD.MOV.U32 R17, RZ, RZ, 0x4 ;  /* 0x00000004ff117424 */ /* 0x000fe200078e00ff */
        /* <DEDUP_REMOVED lines=8> */
.L_x_764:
        /* <DEDUP_REMOVED lines=9> */
.L_x_765:
[----:B------:R-:W-:Y:S01]  /*56c0*/  IMAD.MOV.U32 R17, RZ, RZ, 0x10 ;  /* 0x00000010ff117424 */ /* 0x000fe200078e00ff */
[----:B------:R-:W-:-:S05]  /*56d0*/  SEL R22, R22, RZ, !P0 ;  /* 0x000000ff16167207 */ /* 0x000fca0004000000 */
[----:B------:R-:W-:-:S04]  /*56e0*/  IMAD.IADD R25, R25, 0x1, R22 ;  /* 0x0000000119197824 */ /* 0x000fc800078e0216 */
[----:B------:R-:W-:-:S07]  /*56f0*/  IMAD.MOV.U32 R20, RZ, RZ, R25 ;  /* 0x000000ffff147224 */ /* 0x000fce00078e0019 */
[----:B------:R-:W-:Y:S05]  /*5700*/  WARPSYNC.COLLECTIVE R21, `(.L_x_766) ;  /* 0x0000000015087348 */ /* 0x000fea0003c00000 */
[----:B------:R0:W1:Y:S02]  /*5710*/  SHFL.DOWN P2, R22, R20, R17, R16 ;  /* 0x0800001114167389 */ /* 0x0000640000040010 */
[----:B01----:R-:W-:Y:S05]  /*5720*/  ENDCOLLECTIVE ;  /* 0x000000000000791b */ /* 0x003fea0003800000 */
.L_x_766:
[----:B------:R-:W-:-:S05]  /*5730*/  VIADD R17, R3, 0x10 ;  /* 0x0000001003117836 */ /* 0x000fca0000000000 */
[----:B------:R-:W-:-:S04]  /*5740*/  ISETP.GT.AND P0, PT, R17, R16, PT ;  /* 0x000000101100720c */ /* 0x000fc80003f04270 */
[----:B------:R-:W-:Y:S02]  /*5750*/  SEL R22, R22, RZ, !P0 ;  /* 0x000000ff16167207 */ /* 0x000fe40004000000 */
[----:B------:R-:W-:Y:S02]  /*5760*/  ISETP.NE.AND P0, PT, R24, 0x65, PT ;  /* 0x000000651800780c */ /* 0x000fe40003f05270 */
[----:B------:R-:W-:-:S11]  /*5770*/  IADD3 R42, PT, PT, R25, R22, R42 ;  /* 0x00000016192a7210 */ /* 0x000fd60007ffe02a */
[----:B------:R-:W-:Y:S05]  /*5780*/  WARPSYNC.COLLECTIVE R21, `(.L_x_767) ;  /* 0x0000000015087348 */ /* 0x000fea0003c00000 */
[----:B------:R-:W-:Y:S01]  /*5790*/  VOTE.ALL P0, P0 ;  /* 0x0000000000ff7806 */ /* 0x000fe20000000000 */
[----:B------:R-:W-:-:S12]  /*57a0*/  ENDCOLLECTIVE ;  /* 0x000000000000791b */ /* 0x000fd80003800000 */
.L_x_767:
[----:B------:R-:W-:Y:S05]  /*57b0*/  BRA `(.L_x_768) ;  /* 0xffffffe0008c7947 */ /* 0x000fea000383ffff */
.L_x_769:
        /* <DEDUP_REMOVED lines=12> */
.L_x_802:


//--------------------- .text._ZN3cub18CUB_300001_SM_10006detail4scan20DeviceScanInitKernelINS0_13ScanTileStateIiLb1EEEEEvT_i --------------------------
	.section	.text._ZN3cub18CUB_300001_SM_10006detail4scan20DeviceScanInitKernelINS0_13ScanTileStateIiLb1EEEEEvT_i,"ax",@progbits
	.align	128
        .global         _ZN3cub18CUB_300001_SM_10006detail4scan20DeviceScanInitKernelINS0_13ScanTileStateIiLb1EEEEEvT_i
        .type           _ZN3cub18CUB_300001_SM_10006detail4scan20DeviceScanInitKernelINS0_13ScanTileStateIiLb1EEEEEvT_i,@function
        .size           _ZN3cub18CUB_300001_SM_10006detail4scan20DeviceScanInitKernelINS0_13ScanTileStateIiLb1EEEEEvT_i,(.L_x_803 - _ZN3cub18CUB_300001_SM_10006detail4scan20DeviceScanInitKernelINS0_13ScanTileStateIiLb1EEEEEvT_i)
        .other          _ZN3cub18CUB_300001_SM_10006detail4scan20DeviceScanInitKernelINS0_13ScanTileStateIiLb1EEEEEvT_i,@"STO_CUDA_ENTRY STV_DEFAULT"
_ZN3cub18CUB_300001_SM_10006detail4scan20DeviceScanInitKernelINS0_13ScanTileStateIiLb1EEEEEvT_i:
.text._ZN3cub18CUB_300001_SM_10006detail4scan20DeviceScanInitKernelINS0_13ScanTileStateIiLb1EEEEEvT_i:
[----:B------:R-:W-:Y:S01]  /*0000*/  LDC R1, c[0x0][0x37c] ;  /* 0x0000df00ff017b82 */ /* 0x000fe20000000800 */
[----:B------:R-:W0:Y:S07]  /*0010*/  S2R R0, SR_TID.X ;  /* 0x0000000000007919 */ /* 0x000e2e0000002100 */
[----:B------:R-:W1:Y:S01]  /*0020*/  S2UR UR6, SR_CTAID.X ;  /* 0x00000000000679c3 */ /* 0x000e620000002500 */
[----:B------:R-:W2:Y:S07]  /*0030*/  LDCU UR4, c[0x0][0x388] ;  /* 0x00007100ff0477ac */ /* 0x000eae0008000800 */
[----:B------:R-:W1:Y:S01]  /*0040*/  LDC R5, c[0x0][0x360] ;  /* 0x0000d800ff057b82 */ /* 0x000e620000000800 */
[----:B0-----:R-:W-:Y:S01]  /*0050*/  ISETP.GT.U32.AND P0, PT, R0, 0x1f, PT ;  /* 0x0000001f0000780c */ /* 0x001fe20003f04070 */
[----:B-1----:R-:W-:-:S03]  /*0060*/  IMAD R5, R5, UR6, R0 ;  /* 0x0000000605057c24 */ /* 0x002fc6000f8e0200 */
[----:B------:R-:W-:Y:S02]  /*0070*/  ISETP.NE.OR P0, PT, RZ, UR6, P0 ;  /* 0x00000006ff007c0c */ /* 0x000fe40008705670 */
[----:B--2---:R-:W-:Y:S01]  /*0080*/  ISETP.GE.AND P1, PT, R5, UR4, PT ;  /* 0x0000000405007c0c */ /* 0x004fe2000bf26270 */
[----:B------:R-:W0:-:S12]  /*0090*/  LDCU.64 UR4, c[0x0][0x358] ;  /* 0x00006b00ff0477ac */ /* 0x000e180008000a00 */
[----:B------:R-:W1:Y:S01]  /*00a0*/  @!P1 LDC.64 R2, c[0x0][0x380] ;  /* 0x0000e000ff029b82 */ /* 0x000e620000000a00 */
[----:B------:R-:W-:Y:S01]  /*00b0*/  @!P1 MOV R4, 0x63 ;  /* 0x0000006300049802 */ /* 0x000fe20000000f00 */
[----:B-1----:R-:W-:-:S04]  /*00c0*/  @!P1 IMAD.WIDE R2, R5, 0x8, R2 ;  /* 0x0000000805029825 */ /* 0x002fc800078e0202 */
[----:B------:R-:W-:-:S05]  /*00d0*/  HFMA2 R5, -RZ, RZ, 0, 0 ;  /* 0x00000000ff057431 */ /* 0x000fca00000001ff */
[----:B0-----:R0:W-:Y:S01]  /*00e0*/  @!P1 STG.E.64 desc[UR4][R2.64+0x100], R4 ;  /* 0x0001000402009986 */ /* 0x0011e2000c101b04 */
[----:B------:R-:W-:Y:S05]  /*00f0*/  @P0 EXIT ;  /* 0x000000000000094d */ /* 0x000fea0003800000 */
[----:B0-----:R-:W0:Y:S02]  /*0100*/  LDC.64 R2, c[0x0][0x380] ;  /* 0x0000e000ff027b82 */ /* 0x001e240000000a00 */
[----:B0-----:R-:W-:-:S05]  /*0110*/  IMAD.WIDE.U32 R2, R0, 0x8, R2 ;  /* 0x0000000800027825 */ /* 0x001fca00078e0002 */
[----:B------:R-:W-:Y:S01]  /*0120*/  STG.E.64 desc[UR4][R2.64], RZ ;  /* 0x000000ff02007986 */ /* 0x000fe2000c101b04 */
[----:B------:R-:W-:Y:S05]  /*0130*/  EXIT ;  /* 0x000000000000794d */ /* 0x000fea0003800000 */
.L_x_770:
        /* <DEDUP_REMOVED lines=12> */
.L_x_803:


//--------------------- .text._ZN3cub18CUB_300001_SM_10006detail8for_each13static_kernelINS2_12policy_hub_t12policy_500_tElNS2_12op_wrapper_tIlN6thrust24THRUST_300001_SM_1000_NS6system6detail7generic6detail21binary_search_functorIPiNSC_18binary_search_lessENSC_3lbfEEENS8_12zip_iteratorIN4cuda3std3__45tupleIJNS8_6detail15normal_iteratorINS8_7pointerIiNS8_8cuda_cub5par_tENS8_11use_defaultESS_EEEENSO_INSP_IlSR_SS_SS_EEEEEEEEEEEEEvT0_T1_ --------------------------
	.section	.text._ZN3cub18CUB_300001_SM_10006detail8for_each13static_kernelINS2_12policy_hub_t12policy_500_tElNS2_12op_wrapper_tIlN6thrust24THRUST_300001_SM_1000_NS6system6detail7generic6detail21binary_search_functorIPiNSC_18binary_search_lessENSC_3lbfEEENS8_12zip_iteratorIN4cuda3std3__45tupleIJNS8_6detail15normal_iteratorINS8_7pointerIiNS8_8cuda_cub5par_tENS8_11use_defaultESS_EEEENSO_INSP_IlSR_SS_SS_EEEEEEEEEEEEEvT0_T1_,"ax",@progbits
	.align	128
        .global         _ZN3cub18CUB_300001_SM_10006detail8for_each13static_kernelINS2_12policy_hub_t12policy_500_tElNS2_12op_wrapper_tIlN6thrust24THRUST_300001_SM_1000_NS6system6detail7generic6detail21binary_search_functorIPiNSC_18binary_search_lessENSC_3lbfEEENS8_12zip_iteratorIN4cuda3std3__45tupleIJNS8_6detail15normal_iteratorINS8_7pointerIiNS8_8cuda_cub5par_tENS8_11use_defaultESS_EEEENSO_INSP_IlSR_SS_SS_EEEEEEEEEEEEEvT0_T1_
        .type           _ZN3cub18CUB_300001_SM_10006detail8for_each13static_kernelINS2_12policy_hub_t12policy_500_tElNS2_12op_wrapper_tIlN6thrust24THRUST_300001_SM_1000_NS6system6detail7generic6detail21binary_search_functorIPiNSC_18binary_search_lessENSC_3lbfEEENS8_12zip_iteratorIN4cuda3std3__45tupleIJNS8_6detail15normal_iteratorINS8_7pointerIiNS8_8cuda_cub5par_tENS8_11use_defaultESS_EEEENSO_INSP_IlSR_SS_SS_EEEEEEEEEEEEEvT0_T1_,@function
        .size           _ZN3cub18CUB_300001_SM_10006detail8for_each13static_kernelINS2_12policy_hub_t12policy_500_tElNS2_12op_wrapper_tIlN6thrust24THRUST_300001_SM_1000_NS6system6detail7generic6detail21binary_search_functorIPiNSC_18binary_search_lessENSC_3lbfEEENS8_12zip_iteratorIN4cuda3std3__45tupleIJNS8_6detail15normal_iteratorINS8_7pointerIiNS8_8cuda_cub5par_tENS8_11use_defaultESS_EEEENSO_INSP_IlSR_SS_SS_EEEEEEEEEEEEEvT0_T1_,(.L_x_804 - _ZN3cub18CUB_300001_SM_10006detail8for_each13static_kernelINS2_12policy_hub_t12policy_500_tElNS2_12op_wrapper_tIlN6thrust24THRUST_300001_SM_1000_NS6system6detail7generic6detail21binary_search_functorIPiNSC_18binary_search_lessENSC_3lbfEEENS8_12zip_iteratorIN4cuda3std3__45tupleIJNS8_6detail15normal_iteratorINS8_7pointerIiNS8_8cuda_cub5par_tENS8_11use_defaultESS_EEEENSO_INSP_IlSR_SS_SS_EEEEEEEEEEEEEvT0_T1_)
        .other          _ZN3cub18CUB_300001_SM_10006detail8for_each13static_kernelINS2_12policy_hub_t12policy_500_tElNS2_12op_wrapper_tIlN6thrust24THRUST_300001_SM_1000_NS6system6detail7generic6detail21binary_search_functorIPiNSC_18binary_search_lessENSC_3lbfEEENS8_12zip_iteratorIN4cuda3std3__45tupleIJNS8_6detail15normal_iteratorINS8_7pointerIiNS8_8cuda_cub5par_tENS8_11use_defaultESS_EEEENSO_INSP_IlSR_SS_SS_EEEEEEEEEEEEEvT0_T1_,@"STO_CUDA_ENTRY STV_DEFAULT"
_ZN3cub18CUB_300001_SM_10006detail8for_each13static_kernelINS2_12policy_hub_t12policy_500_tElNS2_12op_wrapper_tIlN6thrust24THRUST_300001_SM_1000_NS6system6detail7generic6detail21binary_search_functorIPiNSC_18binary_search_lessENSC_3lbfEEENS8_12zip_iteratorIN4cuda3std3__45tupleIJNS8_6detail15normal_iteratorINS8_7pointerIiNS8_8cuda_cub5par_tENS8_11use_defaultESS_EEEENSO_INSP_IlSR_SS_SS_EEEEEEEEEEEEEvT0_T1_:
.text._ZN3cub18CUB_300001_SM_10006detail8for_each13static_kernelINS2_12policy_hub_t12policy_500_tElNS2_12op_wrapper_tIlN6thrust24THRUST_300001_SM_1000_NS6system6detail7generic6detail21binary_search_functorIPiNSC_18binary_search_lessENSC_3lbfEEENS8_12zip_iteratorIN4cuda3std3__45tupleIJNS8_6detail15normal_iteratorINS8_7pointerIiNS8_8cuda_cub5par_tENS8_11use_defaultESS_EEEENSO_INSP_IlSR_SS_SS_EEEEEEEEEEEEEvT0_T1_:
[----:B------:R-:W-:Y:S08]  /*0000*/  LDC R1, c[0x0][0x37c] ;  /* 0x0000df00ff017b82 */ /* 0x000ff00000000800 */
[----:B------:R-:W0:Y:S01]  /*0010*/  S2UR UR4, SR_CTAID.X ;  /* 0x00000000000479c3 */ /* 0x000e220000002500 */
[----:B------:R-:W1:Y:S01]  /*0020*/  LDCU.64 UR6, c[0x0][0x380] ;  /* 0x00007000ff0677ac */ /* 0x000e620008000a00 */
[----:B------:R-:W2:Y:S01]  /*0030*/  LDCU.64 UR10, c[0x0][0x358] ;  /* 0x00006b00ff0a77ac */ /* 0x000ea20008000a00 */
[----:B0-----:R-:W-:-:S04]  /*0040*/  UIMAD.WIDE.U32 UR4, UR4, 0x200, URZ ;  /* 0x00000200040478a5 */ /* 0x001fc8000f8e00ff */
[----:B-1----:R-:W-:-:S04]  /*0050*/  UIADD3 UR6, UP0, UPT, -UR4, UR6, URZ ;  /* 0x0000000604067290 */ /* 0x002fc8000ff1e1ff */
[----:B------:R-:W-:Y:S02]  /*0060*/  UIADD3.X UR7, UPT, UPT, ~UR5, UR7, URZ, UP0, !UPT ;  /* 0x0000000705077290 */ /* 0x000fe400087fe5ff */
[----:B------:R-:W-:-:S04]  /*0070*/  UISETP.GE.U32.AND UP0, UPT, UR6, 0x200, UPT ;  /* 0x000002000600788c */ /* 0x000fc8000bf06070 */
[----:B------:R-:W-:-:S09]  /*0080*/  UISETP.GE.AND.EX UP0, UPT, UR7, URZ, UPT, UP0 ;  /* 0x000000ff0700728c */ /* 0x000fd2000bf06300 */
[----:B--2---:R-:W-:Y:S05]  /*0090*/  BRA.U !UP0, `(.L_x_771) ;  /* 0x0000000508607547 */ /* 0x004fea000b800000 */
[----:B------:R-:W0:Y:S01]  /*00a0*/  LDCU.64 UR6, c[0x0][0x3a0] ;  /* 0x00007400ff0677ac */ /* 0x000e220008000a00 */
[----:B------:R-:W1:Y:S01]  /*00b0*/  S2R R0, SR_TID.X ;  /* 0x0000000000007919 */ /* 0x000e620000002100 */
[----:B------:R-:W0:Y:S02]  /*00c0*/  LDCU.64 UR8, c[0x0][0x398] ;  /* 0x00007300ff0877ac */ /* 0x000e240008000a00 */
[----:B0-----:R-:W-:-:S04]  /*00d0*/  UIADD3 UR6, UP0, UPT, UR6, -UR8, URZ ;  /* 0x8000000806067290 */ /* 0x001fc8000ff1e0ff */
[----:B------:R-:W-:-:S04]  /*00e0*/  UIADD3.X UR7, UPT, UPT, UR7, ~UR9, URZ, UP0, !UPT ;  /* 0x8000000907077290 */ /* 0x000fc800087fe4ff */
[----:B------:R-:W-:Y:S02]  /*00f0*/  USHF.R.S64 UR6, UR6, 0x2, UR7 ;  /* 0x0000000206067899 */ /* 0x000fe40008001007 */
[----:B------:R-:W-:Y:S02]  /*0100*/  USHF.R.S32.HI UR7, URZ, 0x2, UR7 ;  /* 0x00000002ff077899 */ /* 0x000fe40008011407 */
[----:B------:R-:W-:-:S04]  /*0110*/  UISETP.GE.U32.AND UP0, UPT, UR6, 0x1, UPT ;  /* 0x000000010600788c */ /* 0x000fc8000bf06070 */
[----:B------:R-:W-:-:S09]  /*0120*/  UISETP.GE.AND.EX UP0, UPT, UR7, URZ, UPT, UP0 ;  /* 0x000000ff0700728c */ /* 0x000fd2000bf06300 */
[----:B-1----:R-:W-:Y:S05]  /*0130*/  BRA.U !UP0, `(.L_x_772) ;  /* 0x0000000508187547 */ /* 0x002fea000b800000 */
[----:B------:R-:W0:Y:S01]  /*0140*/  LDCU.64 UR12, c[0x0][0x388] ;  /* 0x00007100ff0c77ac */ /* 0x000e220008000a00 */
[----:B------:R-:W-:-:S05]  /*0150*/  IADD3 R3, P0, PT, R0, UR4, RZ ;  /* 0x0000000400037c10 */ /* 0x000fca000ff1e0ff */
[----:B------:R-:W-:Y:S01]  /*0160*/  IMAD.X R4, RZ, RZ, UR5, P0 ;  /* 0x00000005ff047e24 */ /* 0x000fe200080e06ff */
[----:B------:R-:W1:Y:S01]  /*0170*/  LDCU.64 UR4, c[0x0][0x390] ;  /* 0x00007200ff0477ac */ /* 0x000e620008000a00 */
[----:B0-----:R-:W-:-:S04]  /*0180*/  LEA R6, P0, R3, UR12, 0x2 ;  /* 0x0000000c03067c11 */ /* 0x001fc8000f8010ff */
[----:B------:R-:W-:-:S05]  /*0190*/  LEA.HI.X R7, R3, UR13, R4, 0x2, P0 ;  /* 0x0000000d03077c11 */ /* 0x000fca00080f1404 */
[----:B------:R0:W5:Y:S01]  /*01a0*/  LDG.E R5, desc[UR10][R6.64] ;  /* 0x0000000a06057981 */ /* 0x000162000c1e1900 */
[C---:B-1----:R-:W-:Y:S01]  /*01b0*/  LEA R2, P0, R3.reuse, UR4, 0x3 ;  /* 0x0000000403027c11 */ /* 0x042fe2000f8018ff */
[----:B------:R-:W-:Y:S01]  /*01c0*/  IMAD.U32 R0, RZ, RZ, UR6 ;  /* 0x00000006ff007e24 */ /* 0x000fe2000f8e00ff */
[----:B------:R-:W-:Y:S01]  /*01d0*/  BSSY.RECONVERGENT B0, `(.L_x_773) ;  /* 0x000001b000007945 */ /* 0x000fe20003800200 */
[----:B------:R-:W-:Y:S02]  /*01e0*/  CS2R R16, SRZ ;  /* 0x0000000000107805 */ /* 0x000fe4000001ff00 */
[----:B------:R-:W-:Y:S01]  /*01f0*/  LEA.HI.X R3, R3, UR5, R4, 0x3, P0 ;  /* 0x0000000503037c11 */ /* 0x000fe200080f1c04 */
[----:B------:R-:W-:Y:S02]  /*0200*/  IMAD.U32 R4, RZ, RZ, UR7 ;  /* 0x00000007ff047e24 */ /* 0x000fe4000f8e00ff */
[----:B------:R-:W-:Y:S02]  /*0210*/  IMAD.MOV.U32 R15, RZ, RZ, R0 ;  /* 0x000000ffff0f7224 */ /* 0x000fe400078e0000 */
[----:B0-----:R-:W-:-:S07]  /*0220*/  IMAD.MOV.U32 R14, RZ, RZ, R4 ;  /* 0x000000ffff0e7224 */ /* 0x001fce00078e0004 */
.L_x_774:
[----:B------:R-:W-:-:S05]  /*0230*/  IADD3 R12, P0, PT, -R16, R15, RZ ;  /* 0x0000000f100c7210 */ /* 0x000fca0007f1e1ff */
[----:B------:R-:W-:-:S05]  /*0240*/  IMAD.X R13, R14, 0x1, ~R17, P0 ;  /* 0x000000010e0d7824 */ /* 0x000fca00000e0e11 */
[----:B------:R-:W-:-:S05]  /*0250*/  LEA.HI R12, P0, R13, R12, RZ, 0x1 ;  /* 0x0000000c0d0c7211 */ /* 0x000fca00078108ff */
[----:B------:R-:W-:-:S05]  /*0260*/  IMAD.X R13, RZ, RZ, R13, P0 ;  /* 0x000000ffff0d7224 */ /* 0x000fca00000e060d */
[--C-:B------:R-:W-:Y:S02]  /*0270*/  SHF.R.S64 R12, R12, 0x1, R13.reuse ;  /* 0x000000010c0c7819 */ /* 0x100fe4000000100d */
[----:B------:R-:W-:Y:S02]  /*0280*/  SHF.R.S32.HI R13, RZ, 0x1, R13 ;  /* 0x00000001ff0d7819 */ /* 0x000fe4000001140d */
[----:B------:R-:W-:-:S05]  /*0290*/  IADD3 R12, P0, PT, R16, R12, RZ ;  /* 0x0000000c100c7210 */ /* 0x000fca0007f1e0ff */
[----:B------:R-:W-:Y:S01]  /*02a0*/  IMAD.X R13, R17, 0x1, R13, P0 ;  /* 0x00000001110d7824 */ /* 0x000fe200000e060d */
[----:B------:R-:W-:-:S04]  /*02b0*/  LEA R8, P0, R12, UR8, 0x2 ;  /* 0x000000080c087c11 */ /* 0x000fc8000f8010ff */
[----:B------:R-:W-:-:S05]  /*02c0*/  LEA.HI.X R9, R12, UR9, R13, 0x2, P0 ;  /* 0x000000090c097c11 */ /* 0x000fca00080f140d */
[----:B------:R-:W2:Y:S01]  /*02d0*/  LDG.E R8, desc[UR10][R8.64] ;  /* 0x0000000a08087981 */ /* 0x000ea2000c1e1900 */
[----:B------:R-:W-:-:S05]  /*02e0*/  IADD3 R10, P1, PT, R12, 0x1, RZ ;  /* 0x000000010c0a7810 */ /* 0x000fca0007f3e0ff */
[----:B------:R-:W-:Y:S01]  /*02f0*/  IMAD.X R11, RZ, RZ, R13, P1 ;  /* 0x000000ffff0b7224 */ /* 0x000fe200008e060d */
[----:B--2--5:R-:W-:-:S04]  /*0300*/  ISETP.GE.AND P0, PT, R8, R5, PT ;  /* 0x000000050800720c */ /* 0x024fc80003f06270 */
[----:B------:R-:W-:Y:S02]  /*0310*/  SEL R15, R15, R12, !P0 ;  /* 0x0000000c0f0f7207 */ /* 0x000fe40004000000 */
[----:B------:R-:W-:Y:S02]  /*0320*/  SEL R16, R10, R16, !P0 ;  /* 0x000000100a107207 */ /* 0x000fe40004000000 */
[----:B------:R-:W-:Y:S02]  /*0330*/  SEL R14, R14, R13, !P0 ;  /* 0x0000000d0e0e7207 */ /* 0x000fe40004000000 */
[----:B------:R-:W-:Y:S02]  /*0340*/  SEL R17, R11, R17, !P0 ;  /* 0x000000110b117207 */ /* 0x000fe40004000000 */
[----:B------:R-:W-:-:S04]  /*0350*/  ISETP.GE.U32.AND P0, PT, R16, R15, PT ;  /* 0x0000000f1000720c */ /* 0x000fc80003f06070 */
[----:B------:R-:W-:-:S13]  /*0360*/  ISETP.GE.AND.EX P0, PT, R17, R14, PT, P0 ;  /* 0x0000000e1100720c */ /* 0x000fda0003f06300 */
[----:B------:R-:W-:Y:S05]  /*0370*/  @!P0 BRA `(.L_x_774) ;  /* 0xfffffffc00ac8947 */ /* 0x000fea000383ffff */
[----:B------:R-:W-:Y:S05]  /*0380*/  BSYNC.RECONVERGENT B0 ;  /* 0x0000000000007941 */ /* 0x000fea0003800200 */
.L_x_773:
[----:B------:R-:W-:Y:S02]  /*0390*/  IMAD.MOV.U32 R8, RZ, RZ, R16 ;  /* 0x000000ffff087224 */ /* 0x000fe400078e0010 */
[----:B------:R-:W-:-:S05]  /*03a0*/  IMAD.MOV.U32 R9, RZ, RZ, R17 ;  /* 0x000000ffff097224 */ /* 0x000fca00078e0011 */
[----:B------:R0:W-:Y:S04]  /*03b0*/  STG.E.64 desc[UR10][R2.64], R8 ;  /* 0x0000000802007986 */ /* 0x0001e8000c101b0a */
[----:B------:R0:W5:Y:S01]  /*03c0*/  LDG.E R5, desc[UR10][R6.64+0x400] ;  /* 0x0004000a06057981 */ /* 0x000162000c1e1900 */
[----:B------:R-:W-:Y:S01]  /*03d0*/  BSSY.RECONVERGENT B0, `(.L_x_775) ;  /* 0x0000018000007945 */ /* 0x000fe20003800200 */
[----:B------:R-:W-:Y:S02]  /*03e0*/  IMAD.MOV.U32 R13, RZ, RZ, RZ ;  /* 0x000000ffff0d7224 */ /* 0x000fe400078e00ff */
[----:B------:R-:W-:-:S07]  /*03f0*/  IMAD.MOV.U32 R15, RZ, RZ, RZ ;  /* 0x000000ffff0f7224 */ /* 0x000fce00078e00ff */
.L_x_776:
[----:B------:R-:W-:-:S05]  /*0400*/  IADD3 R11, P0, PT, R0, -R13, RZ ;  /* 0x8000000d000b7210 */ /* 0x000fca0007f1e0ff */
[----:B------:R-:W-:-:S05]  /*0410*/  IMAD.X R10, R4, 0x1, ~R15, P0 ;  /* 0x00000001040a7824 */ /* 0x000fca00000e0e0f */
[----:B------:R-:W-:-:S05]  /*0420*/  LEA.HI R11, P0, R10, R11, RZ, 0x1 ;  /* 0x0000000b0a0b7211 */ /* 0x000fca00078108ff */
[----:B------:R-:W-:-:S05]  /*0430*/  IMAD.X R10, RZ, RZ, R10, P0 ;  /* 0x000000ffff0a7224 */ /* 0x000fca00000e060a */
[--C-:B------:R-:W-:Y:S02]  /*0440*/  SHF.R.S64 R11, R11, 0x1, R10.reuse ;  /* 0x000000010b0b7819 */ /* 0x100fe4000000100a */
[----:B------:R-:W-:Y:S02]  /*0450*/  SHF.R.S32.HI R10, RZ, 0x1, R10 ;  /* 0x00000001ff0a7819 */ /* 0x000fe4000001140a */
[----:B------:R-:W-:-:S05]  /*0460*/  IADD3 R11, P0, PT, R13, R11, RZ ;  /* 0x0000000b0d0b7210 */ /* 0x000fca0007f1e0ff */
[----:B------:R-:W-:Y:S01]  /*0470*/  IMAD.X R10, R15, 0x1, R10, P0 ;  /* 0x000000010f0a7824 */ /* 0x000fe200000e060a */
[----:B0-----:R-:W-:-:S04]  /*0480*/  LEA R6, P0, R11, UR8, 0x2 ;  /* 0x000000080b067c11 */ /* 0x001fc8000f8010ff */
        /* <DEDUP_REMOVED lines=13> */
.L_x_775:
[----:B------:R-:W-:Y:S02]  /*0560*/  IMAD.MOV.U32 R4, RZ, RZ, R13 ;  /* 0x000000ffff047224 */ /* 0x000fe400078e000d */
[----:B------:R-:W-:-:S05]  /*0570*/  IMAD.MOV.U32 R5, RZ, RZ, R15 ;  /* 0x000000ffff057224 */ /* 0x000fca00078e000f */
[----:B------:R-:W-:Y:S01]  /*0580*/  STG.E.64 desc[UR10][R2.64+0x800], R4 ;  /* 0x0008000402007986 */ /* 0x000fe2000c101b0a */
[----:B------:R-:W-:Y:S05]  /*0590*/  EXIT ;  /* 0x000000000000794d */ /* 0x000fea0003800000 */
.L_x_772:
[----:B------:R-:W0:Y:S01]  /*05a0*/  LDCU.64 UR6, c[0x0][0x390] ;  /* 0x00007200ff0677ac */ /* 0x000e220008000a00 */
[----:B------:R-:W-:-:S05]  /*05b0*/  IADD3 R0, P0, PT, R0, UR4, RZ ;  /* 0x0000000400007c10 */ /* 0x000fca000ff1e0ff */
[----:B------:R-:W-:Y:S01]  /*05c0*/  IMAD.X R3, RZ, RZ, UR5, P0 ;  /* 0x00000005ff037e24 */ /* 0x000fe200080e06ff */
[----:B0-----:R-:W-:-:S04]  /*05d0*/  LEA R2, P0, R0, UR6, 0x3 ;  /* 0x0000000600027c11 */ /* 0x001fc8000f8018ff */
[----:B------:R-:W-:-:S05]  /*05e0*/  LEA.HI.X R3, R0, UR7, R3, 0x3, P0 ;  /* 0x0000000700037c11 */ /* 0x000fca00080f1c03 */
[----:B------:R-:W-:Y:S04]  /*05f0*/  STG.E.64 desc[UR10][R2.64], RZ ;  /* 0x000000ff02007986 */ /* 0x000fe8000c101b0a */
[----:B------:R-:W-:Y:S01]  /*0600*/  STG.E.64 desc[UR10][R2.64+0x800], RZ ;  /* 0x000800ff02007986 */ /* 0x000fe2000c101b0a */
[----:B------:R-:W-:Y:S05]  /*0610*/  EXIT ;  /* 0x000000000000794d */ /* 0x000fea0003800000 */
.L_x_771:
[----:B------:R-:W0:Y:S01]  /*0620*/  LDCU.64 UR8, c[0x0][0x3a0] ;  /* 0x00007400ff0877ac */ /* 0x000e220008000a00 */
[----:B------:R-:W1:Y:S01]  /*0630*/  S2R R5, SR_TID.X ;  /* 0x0000000000057919 */ /* 0x000e620000002100 */
[----:B------:R-:W0:Y:S01]  /*0640*/  LDCU.64 UR12, c[0x0][0x398] ;  /* 0x00007300ff0c77ac */ /* 0x000e220008000a00 */
[----:B------:R-:W-:Y:S02]  /*0650*/  USHF.R.S32.HI UR7, URZ, 0x1f, UR6 ;  /* 0x0000001fff077899 */ /* 0x000fe40008011406 */
[----:B0-----:R-:W-:-:S04]  /*0660*/  UIADD3 UR8, UP0, UPT, UR8, -UR12, URZ ;  /* 0x8000000c08087290 */ /* 0x001fc8000ff1e0ff */
[----:B------:R-:W-:-:S04]  /*0670*/  UIADD3.X UR9, UPT, UPT, UR9, ~UR13, URZ, UP0, !UPT ;  /* 0x8000000d09097290 */ /* 0x000fc800087fe4ff */
[----:B------:R-:W-:Y:S02]  /*0680*/  USHF.R.S64 UR8, UR8, 0x2, UR9 ;  /* 0x0000000208087899 */ /* 0x000fe40008001009 */
[----:B------:R-:W-:Y:S02]  /*0690*/  USHF.R.S32.HI UR9, URZ, 0x2, UR9 ;  /* 0x00000002ff097899 */ /* 0x000fe40008011409 */
[----:B------:R-:W-:-:S04]  /*06a0*/  UISETP.GE.U32.AND UP0, UPT, UR8, 0x1, UPT ;  /* 0x000000010800788c */ /* 0x000fc8000bf06070 */
[----:B------:R-:W-:-:S09]  /*06b0*/  UISETP.GE.AND.EX UP0, UPT, UR9, URZ, UPT, UP0 ;  /* 0x000000ff0900728c */ /* 0x000fd2000bf06300 */
[----:B-1----:R-:W-:Y:S05]  /*06c0*/  BRA.U !UP0, `(.L_x_777) ;  /* 0x0000000508687547 */ /* 0x002fea000b800000 */
[----:B------:R-:W-:Y:S01]  /*06d0*/  IMAD.U32 R0, RZ, RZ, UR7 ;  /* 0x00000007ff007e24 */ /* 0x000fe2000f8e00ff */
[----:B------:R-:W-:Y:S01]  /*06e0*/  ISETP.LT.U32.AND P0, PT, R5, UR6, PT ;  /* 0x0000000605007c0c */ /* 0x000fe2000bf01070 */
[----:B------:R-:W-:Y:S01]  /*06f0*/  IMAD.U32 R4, RZ, RZ, UR9 ;  /* 0x00000009ff047e24 */ /* 0x000fe2000f8e00ff */
[----:B------:R-:W-:Y:S02]  /*0700*/  BSSY.RECONVERGENT B0, `(.L_x_778) ;  /* 0x000002b000007945 */ /* 0x000fe40003800200 */
[----:B------:R-:W-:Y:S01]  /*0710*/  ISETP.GT.AND.EX P0, PT, R0, RZ, PT, P0 ;  /* 0x000000ff0000720c */ /* 0x000fe20003f04300 */
[----:B------:R-:W-:-:S12]  /*0720*/  IMAD.U32 R0, RZ, RZ, UR8 ;  /* 0x00000008ff007e24 */ /* 0x000fd8000f8e00ff */
[----:B------:R-:W-:Y:S05]  /*0730*/  @!P0 BRA `(.L_x_779) ;  /* 0x00000000009c8947 */ /* 0x000fea0003800000 */
[----:B------:R-:W0:Y:S01]  /*0740*/  LDCU.64 UR8, c[0x0][0x388] ;  /* 0x00007100ff0877ac */ /* 0x000e220008000a00 */
[----:B------:R-:W-:-:S05]  /*0750*/  IADD3 R3, P0, PT, R5, UR4, RZ ;  /* 0x0000000405037c10 */ /* 0x000fca000ff1e0ff */
[----:B------:R-:W-:Y:S01]  /*0760*/  IMAD.X R10, RZ, RZ, UR5, P0 ;  /* 0x00000005ff0a7e24 */ /* 0x000fe200080e06ff */
[----:B0-----:R-:W-:-:S04]  /*0770*/  LEA R6, P0, R3, UR8, 0x2 ;  /* 0x0000000803067c11 */ /* 0x001fc8000f8010ff */
[----:B------:R-:W-:Y:S01]  /*0780*/  LEA.HI.X R7, R3, UR9, R10, 0x2, P0 ;  /* 0x0000000903077c11 */ /* 0x000fe200080f140a */
[----:B------:R-:W0:Y:S04]  /*0790*/  LDCU.64 UR8, c[0x0][0x390] ;  /* 0x00007200ff0877ac */ /* 0x000e280008000a00 */
[----:B------:R1:W5:Y:S01]  /*07a0*/  LDG.E R8, desc[UR10][R6.64] ;  /* 0x0000000a06087981 */ /* 0x000362000c1e1900 */
[----:B------:R-:W-:Y:S01]  /*07b0*/  BSSY.RECONVERGENT B1, `(.L_x_780) ;  /* 0x000001c000017945 */ /* 0x000fe20003800200 */
[----:B------:R-:W-:Y:S02]  /*07c0*/  IMAD.MOV.U32 R15, RZ, RZ, RZ ;  /* 0x000000ffff0f7224 */ /* 0x000fe400078e00ff */
[----:B------:R-:W-:Y:S02]  /*07d0*/  IMAD.MOV.U32 R16, RZ, RZ, RZ ;  /* 0x000000ffff107224 */ /* 0x000fe400078e00ff */
[----:B------:R-:W-:-:S02]  /*07e0*/  IMAD.MOV.U32 R14, RZ, RZ, R0 ;  /* 0x000000ffff0e7224 */ /* 0x000fc400078e0000 */
[----:B------:R-:W-:Y:S01]  /*07f0*/  IMAD.MOV.U32 R13, RZ, RZ, R4 ;  /* 0x000000ffff0d7224 */ /* 0x000fe200078e0004 */
[----:B0-----:R-:W-:-:S04]  /*0800*/  LEA R2, P0, R3, UR8, 0x3 ;  /* 0x0000000803027c11 */ /* 0x001fc8000f8018ff */
[----:B-1----:R-:W-:-:S09]  /*0810*/  LEA.HI.X R3, R3, UR9, R10, 0x3, P0 ;  /* 0x0000000903037c11 */ /* 0x002fd200080f1c0a */
.L_x_781:
        /* <DEDUP_REMOVED lines=9> */
[----:B------:R-:W-:-:S06]  /*08b0*/  LEA.HI.X R7, R11, UR13, R12, 0x2, P0 ;  /* 0x0000000d0b077c11 */ /* 0x000fcc00080f140c */
        /* <DEDUP_REMOVED lines=12> */
.L_x_780:
[----:B------:R-:W-:Y:S02]  /*0980*/  IMAD.MOV.U32 R6, RZ, RZ, R15 ;  /* 0x000000ffff067224 */ /* 0x000fe400078e000f */
[----:B------:R-:W-:-:S05]  /*0990*/  IMAD.MOV.U32 R7, RZ, RZ, R16 ;  /* 0x000000ffff077224 */ /* 0x000fca00078e0010 */
[----:B------:R0:W-:Y:S02]  /*09a0*/  STG.E.64 desc[UR10][R2.64], R6 ;  /* 0x0000000602007986 */ /* 0x0001e4000c101b0a */
.L_x_779:
[----:B------:R-:W-:Y:S05]  /*09b0*/  BSYNC.RECONVERGENT B0 ;  /* 0x0000000000007941 */ /* 0x000fea0003800200 */
.L_x_778:
[----:B0-----:R-:W-:Y:S02]  /*09c0*/  VIADD R2, R5, 0x100 ;  /* 0x0000010005027836 */ /* 0x001fe40000000000 */
[----:B------:R-:W-:-:S03]  /*09d0*/  IMAD.U32 R3, RZ, RZ, UR7 ;  /* 0x00000007ff037e24 */ /* 0x000fc6000f8e00ff */
[----:B------:R-:W-:-:S04]  /*09e0*/  ISETP.LT.U32.AND P0, PT, R2, UR6, PT ;  /* 0x0000000602007c0c */ /* 0x000fc8000bf01070 */
[----:B------:R-:W-:-:S13]  /*09f0*/  ISETP.GT.AND.EX P0, PT, R3, RZ, PT, P0 ;  /* 0x000000ff0300720c */ /* 0x000fda0003f04300 */
[----:B------:R-:W-:Y:S05]  /*0a00*/  @!P0 EXIT ;  /* 0x000000000000894d */ /* 0x000fea0003800000 */
        /* <DEDUP_REMOVED lines=8> */
[----:B------:R-:W-:Y:S01]  /*0a90*/  BSSY.RECONVERGENT B0, `(.L_x_782) ;  /* 0x0000019000007945 */ /* 0x000fe20003800200 */
[----:B------:R-:W-:Y:S02]  /*0aa0*/  IMAD.MOV.U32 R13, RZ, RZ, RZ ;  /* 0x000000ffff0d7224 */ /* 0x000fe400078e00ff */
[----:B------:R-:W-:Y:S01]  /*0ab0*/  LEA.HI.X R3, R3, UR5, R8, 0x3, P0 ;  /* 0x0000000503037c11 */ /* 0x000fe200080f1c08 */
[----:B------:R-:W-:-:S08]  /*0ac0*/  IMAD.MOV.U32 R15, RZ, RZ, RZ ;  /* 0x000000ffff0f7224 */ /* 0x000fd000078e00ff */
.L_x_783:
        /* <DEDUP_REMOVED lines=22> */
.L_x_782:
[----:B------:R-:W-:Y:S02]  /*0c30*/  IMAD.MOV.U32 R4, RZ, RZ, R13 ;  /* 0x000000ffff047224 */ /* 0x000fe400078e000d */
[----:B------:R-:W-:-:S05]  /*0c40*/  IMAD.MOV.U32 R5, RZ, RZ, R15 ;  /* 0x000000ffff057224 */ /* 0x000fca00078e000f */
[----:B------:R-:W-:Y:S01]  /*0c50*/  STG.E.64 desc[UR10][R2.64+0x800], R4 ;  /* 0x0008000402007986 */ /* 0x000fe2000c101b0a */
[----:B------:R-:W-:Y:S05]  /*0c60*/  EXIT ;  /* 0x000000000000794d */ /* 0x000fea0003800000 */
.L_x_777:
[----:B------:R-:W0:Y:S01]  /*0c70*/  LDCU.64 UR8, c[0x0][0x390] ;  /* 0x00007200ff0877ac */ /* 0x000e220008000a00 */
[----:B------:R-:W-:Y:S01]  /*0c80*/  IMAD.U32 R2, RZ, RZ, UR7 ;  /* 0x00000007ff027e24 */ /* 0x000fe2000f8e00ff */
[C---:B------:R-:W-:Y:S02]  /*0c90*/  IADD3 R0, P1, PT, R5.reuse, UR4, RZ ;  /* 0x0000000405007c10 */ /* 0x040fe4000ff3e0ff */
[C---:B------:R-:W-:Y:S01]  /*0ca0*/  ISETP.LT.U32.AND P0, PT, R5.reuse, UR6, PT ;  /* 0x0000000605007c0c */ /* 0x040fe2000bf01070 */
[----:B------:R-:W-:Y:S02]  /*0cb0*/  VIADD R5, R5, 0x100 ;  /* 0x0000010005057836 */ /* 0x000fe40000000000 */
[----:B------:R-:W-:Y:S01]  /*0cc0*/  IMAD.X R3, RZ, RZ, UR5, P1 ;  /* 0x00000005ff037e24 */ /* 0x000fe200088e06ff */
[----:B------:R-:W-:Y:S02]  /*0cd0*/  ISETP.GT.AND.EX P0, PT, R2, RZ, PT, P0 ;  /* 0x000000ff0200720c */ /* 0x000fe40003f04300 */
[----:B------:R-:W-:-:S02]  /*0ce0*/  ISETP.LT.U32.AND P1, PT, R5, UR6, PT ;  /* 0x0000000605007c0c */ /* 0x000fc4000bf21070 */
[----:B0-----:R-:W-:-:S04]  /*0cf0*/  LEA R2, P2, R0, UR8, 0x3 ;  /* 0x0000000800027c11 */ /* 0x001fc8000f8418ff */
[----:B------:R-:W-:Y:S01]  /*0d00*/  LEA.HI.X R3, R0, UR9, R3, 0x3, P2 ;  /* 0x0000000900037c11 */ /* 0x000fe200090f1c03 */
[----:B------:R-:W-:-:S04]  /*0d10*/  IMAD.U32 R0, RZ, RZ, UR7 ;  /* 0x00000007ff007e24 */ /* 0x000fc8000f8e00ff */
[----:B------:R0:W-:Y:S01]  /*0d20*/  @P0 STG.E.64 desc[UR10][R2.64], RZ ;  /* 0x000000ff02000986 */ /* 0x0001e2000c101b0a */
[----:B------:R-:W-:-:S13]  /*0d30*/  ISETP.GT.AND.EX P1, PT, R0, RZ, PT, P1 ;  /* 0x000000ff0000720c */ /* 0x000fda0003f24310 */
[----:B0-----:R-:W-:Y:S05]  /*0d40*/  @!P1 EXIT ;  /* 0x000000000000994d */ /* 0x001fea0003800000 */
[----:B------:R-:W-:Y:S01]  /*0d50*/  STG.E.64 desc[UR10][R2.64+0x800], RZ ;  /* 0x000800ff02007986 */ /* 0x000fe2000c101b0a */
[----:B------:R-:W-:Y:S05]  /*0d60*/  EXIT ;  /* 0x000000000000794d */ /* 0x000fea0003800000 */
.L_x_784:
        /* <DEDUP_REMOVED lines=9> */
.L_x_804:


//--------------------- .text._ZN3cub18CUB_300001_SM_10006detail11EmptyKernelIvEEvv --------------------------
	.section	.text._ZN3cub18CUB_300001_SM_10006detail11EmptyKernelIvEEvv,"ax",@progbits
	.align	128
        .global         _ZN3cub18CUB_300001_SM_10006detail11EmptyKernelIvEEvv
        .type           _ZN3cub18CUB_300001_SM_10006detail11EmptyKernelIvEEvv,@function
        .size           _ZN3cub18CUB_300001_SM_10006detail11EmptyKernelIvEEvv,(.L_x_805 - _ZN3cub18CUB_300001_SM_10006detail11EmptyKernelIvEEvv)
        .other          _ZN3cub18CUB_300001_SM_10006detail11EmptyKernelIvEEvv,@"STO_CUDA_ENTRY STV_DEFAULT"
_ZN3cub18CUB_300001_SM_10006detail11EmptyKernelIvEEvv:
.text._ZN3cub18CUB_300001_SM_10006detail11EmptyKernelIvEEvv:
[----:B------:R-:W-:Y:S01]  /*0000*/  LDC R1, c[0x0][0x37c] ;  /* 0x0000df00ff017b82 */ /* 0x000fe20000000800 */
[----:B------:R-:W-:Y:S05]  /*0010*/  EXIT ;  /* 0x000000000000794d */ /* 0x000fea0003800000 */
.L_x_785:
        /* <DEDUP_REMOVED lines=14> */
.L_x_805:


//--------------------- .text._Z25collectHistogramSharedMemiPjPii --------------------------
	.section	.text._Z25collectHistogramSharedMemiPjPii,"ax",@progbits
	.align	128
        .global         _Z25collectHistogramSharedMemiPjPii
        .type           _Z25collectHistogramSharedMemiPjPii,@function
        .size           _Z25collectHistogramSharedMemiPjPii,(.L_x_806 - _Z25collectHistogramSharedMemiPjPii)
        .other          _Z25collectHistogramSharedMemiPjPii,@"STO_CUDA_ENTRY STV_DEFAULT"
_Z25collectHistogramSharedMemiPjPii:
.text._Z25collectHistogramSharedMemiPjPii:
[----:B------:R-:W-:Y:S01]  /*0000*/  LDC R1, c[0x0][0x37c] ;  /* 0x0000df00ff017b82 */ /* 0x000fe20000000800 */
[----:B------:R-:W0:Y:S07]  /*0010*/  S2R R0, SR_TID.X ;  /* 0x0000000000007919 */ /* 0x000e2e0000002100 */
[----:B------:R-:W1:Y:S01]  /*0020*/  S2UR UR5, SR_CgaCtaId ;  /* 0x00000000000579c3 */ /* 0x000e620000008800 */
[----:B------:R-:W2:Y:S01]  /*0030*/  LDCU UR7, c[0x0][0x380] ;  /* 0x00007000ff0777ac */ /* 0x000ea20008000800 */
[----:B------:R-:W-:Y:S01]  /*0040*/  BSSY.RECONVERGENT B0, `(.L_x_786) ;  /* 0x000005b000007945 */ /* 0x000fe20003800200 */
[----:B------:R-:W-:Y:S01]  /*0050*/  UMOV UR4, 0x400 ;  /* 0x0000040000047882 */ /* 0x000fe20000000000 */
[----:B------:R-:W3:Y:S04]  /*0060*/  LDCU.64 UR8, c[0x0][0x358] ;  /* 0x00006b00ff0877ac */ /* 0x000ee80008000a00 */
[----:B------:R-:W4:Y:S08]  /*0070*/  S2UR UR6, SR_CTAID.X ;  /* 0x00000000000679c3 */ /* 0x000f300000002500 */
[----:B------:R-:W4:Y:S01]  /*0080*/  LDC R5, c[0x0][0x360] ;  /* 0x0000d800ff057b82 */ /* 0x000f220000000800 */
[----:B-1----:R-:W-:Y:S01]  /*0090*/  ULEA UR4, UR5, UR4, 0x18 ;  /* 0x0000000405047291 */ /* 0x002fe2000f8ec0ff */
[----:B------:R-:W1:Y:S01]  /*00a0*/  LDCU UR5, c[0x0][0x370] ;  /* 0x00006e00ff0577ac */ /* 0x000e620008000800 */
[----:B0-----:R-:W-:-:S04]  /*00b0*/  ISETP.GT.U32.AND P0, PT, R0, 0xff, PT ;  /* 0x000000ff0000780c */ /* 0x001fc80003f04070 */
[----:B------:R-:W-:Y:S01]  /*00c0*/  LEA R4, R0, UR4, 0x2 ;  /* 0x0000000400047c11 */ /* 0x000fe2000f8e10ff */
[----:B----4-:R-:W-:-:S08]  /*00d0*/  IMAD R3, R5, UR6, R0 ;  /* 0x0000000605037c24 */ /* 0x010fd0000f8e0200 */
[----:B------:R0:W-:Y:S01]  /*00e0*/  @!P0 STS [R4], RZ ;  /* 0x000000ff04008388 */ /* 0x0001e20000000800 */
[----:B------:R-:W-:Y:S01]  /*00f0*/  BAR.SYNC.DEFER_BLOCKING 0x0 ;  /* 0x0000000000007b1d */ /* 0x000fe20000010000 */
[----:B--2---:R-:W-:Y:S01]  /*0100*/  ISETP.GE.AND P1, PT, R3, UR7, PT ;  /* 0x0000000703007c0c */ /* 0x004fe2000bf26270 */
[----:B-1----:R-:W-:-:S12]  /*0110*/  IMAD R2, R5, UR5, RZ ;  /* 0x0000000505027c24 */ /* 0x002fd8000f8e02ff */
[----:B0--3--:R-:W-:Y:S05]  /*0120*/  @P1 BRA `(.L_x_787) ;  /* 0x0000000400301947 */ /* 0x009fea0003800000 */
[----:B------:R-:W0:Y:S01]  /*0130*/  I2F.U32.RP R10, R2 ;  /* 0x00000002000a7306 */ /* 0x000e220000209000 */
[C---:B------:R-:W-:Y:S01]  /*0140*/  IMAD.IADD R5, R2.reuse, 0x1, R3 ;  /* 0x0000000102057824 */ /* 0x040fe200078e0203 */
[----:B------:R-:W-:Y:S01]  /*0150*/  ISETP.NE.U32.AND P3, PT, R2, RZ, PT ;  /* 0x000000ff0200720c */ /* 0x000fe20003f65070 */
[----:B------:R-:W-:Y:S01]  /*0160*/  IMAD.MOV R11, RZ, RZ, -R2 ;  /* 0x000000ffff0b7224 */ /* 0x000fe200078e0a02 */
[----:B------:R-:W1:Y:S01]  /*0170*/  LDCU UR5, c[0x0][0x398] ;  /* 0x00007300ff0577ac */ /* 0x000e620008000800 */
[----:B------:R-:W-:Y:S01]  /*0180*/  BSSY.RECONVERGENT B1, `(.L_x_788) ;  /* 0x000002a000017945 */ /* 0x000fe20003800200 */
[C---:B------:R-:W-:Y:S02]  /*0190*/  ISETP.GE.AND P1, PT, R5.reuse, UR7, PT ;  /* 0x0000000705007c0c */ /* 0x040fe4000bf26270 */
[----:B------:R-:W-:Y:S02]  /*01a0*/  VIMNMX R8, PT, PT, R5, UR7, !PT ;  /* 0x0000000705087c48 */ /* 0x000fe4000ffe0100 */
[----:B------:R-:W-:-:S04]  /*01b0*/  SEL R9, RZ, 0x1, P1 ;  /* 0x00000001ff097807 */ /* 0x000fc80000800000 */
[----:B------:R-:W-:Y:S01]  /*01c0*/  IADD3 R5, PT, PT, R8, -R5, -R9 ;  /* 0x8000000508057210 */ /* 0x000fe20007ffe809 */
[----:B0-----:R-:W0:Y:S02]  /*01d0*/  MUFU.RCP R10, R10 ;  /* 0x0000000a000a7308 */ /* 0x001e240000001000 */
[----:B0-----:R-:W-:-:S06]  /*01e0*/  VIADD R6, R10, 0xffffffe ;  /* 0x0ffffffe0a067836 */ /* 0x001fcc0000000000 */
[----:B------:R0:W2:Y:S02]  /*01f0*/  F2I.FTZ.U32.TRUNC.NTZ R7, R6 ;  /* 0x0000000600077305 */ /* 0x0000a4000021f000 */
[----:B0-----:R-:W-:Y:S02]  /*0200*/  IMAD.MOV.U32 R6, RZ, RZ, RZ ;  /* 0x000000ffff067224 */ /* 0x001fe400078e00ff */
[----:B--2---:R-:W-:-:S04]  /*0210*/  IMAD R11, R11, R7, RZ ;  /* 0x000000070b0b7224 */ /* 0x004fc800078e02ff */
[----:B------:R-:W-:-:S06]  /*0220*/  IMAD.HI.U32 R10, R7, R11, R6 ;  /* 0x0000000b070a7227 */ /* 0x000fcc00078e0006 */
[----:B------:R-:W-:-:S04]  /*0230*/  IMAD.HI.U32 R10, R10, R5, RZ ;  /* 0x000000050a0a7227 */ /* 0x000fc800078e00ff */
[----:B------:R-:W-:-:S04]  /*0240*/  IMAD.MOV R6, RZ, RZ, -R10 ;  /* 0x000000ffff067224 */ /* 0x000fc800078e0a0a */
[----:B------:R-:W-:Y:S02]  /*0250*/  IMAD R5, R2, R6, R5 ;  /* 0x0000000602057224 */ /* 0x000fe400078e0205 */
[----:B------:R-:W0:Y:S03]  /*0260*/  LDC.64 R6, c[0x0][0x388] ;  /* 0x0000e200ff067b82 */ /* 0x000e260000000a00 */
[----:B------:R-:W-:-:S13]  /*0270*/  ISETP.GE.U32.AND P1, PT, R5, R2, PT ;  /* 0x000000020500720c */ /* 0x000fda0003f26070 */
[----:B------:R-:W-:Y:S01]  /*0280*/  @P1 IMAD.IADD R5, R5, 0x1, -R2 ;  /* 0x0000000105051824 */ /* 0x000fe200078e0a02 */
[----:B------:R-:W-:-:S04]  /*0290*/  @P1 IADD3 R10, PT, PT, R10, 0x1, RZ ;  /* 0x000000010a0a1810 */ /* 0x000fc80007ffe0ff */
[----:B------:R-:W-:-:S13]  /*02a0*/  ISETP.GE.U32.AND P2, PT, R5, R2, PT ;  /* 0x000000020500720c */ /* 0x000fda0003f46070 */
[----:B------:R-:W-:Y:S01]  /*02b0*/  @P2 VIADD R10, R10, 0x1 ;  /* 0x000000010a0a2836 */ /* 0x000fe20000000000 */
[----:B------:R-:W-:-:S05]  /*02c0*/  @!P3 LOP3.LUT R10, RZ, R2, RZ, 0x33, !PT ;  /* 0x00000002ff0ab212 */ /* 0x000fca00078e33ff */
[----:B------:R-:W-:-:S05]  /*02d0*/  IMAD.IADD R10, R9, 0x1, R10 ;  /* 0x00000001090a7824 */ /* 0x000fca00078e020a */
[C---:B------:R-:W-:Y:S02]  /*02e0*/  LOP3.LUT R5, R10.reuse, 0x3, RZ, 0xc0, !PT ;  /* 0x000000030a057812 */ /* 0x040fe400078ec0ff */
[----:B------:R-:W-:Y:S02]  /*02f0*/  ISETP.GE.U32.AND P2, PT, R10, 0x3, PT ;  /* 0x000000030a00780c */ /* 0x000fe40003f46070 */
[----:B------:R-:W-:Y:S01]  /*0300*/  ISETP.NE.AND P1, PT, R5, 0x3, PT ;  /* 0x000000030500780c */ /* 0x000fe20003f25270 */
[----:B-1----:R-:W-:-:S05]  /*0310*/  IMAD R5, RZ, RZ, -UR5 ;  /* 0x80000005ff057e24 */ /* 0x002fca000f8e02ff */
[----:B------:R-:W-:-:S07]  /*0320*/  LEA R5, R5, 0x20, 0x3 ;  /* 0x0000002005057811 */ /* 0x000fce00078e18ff */
[----:B0-----:R-:W-:Y:S05]  /*0330*/  @!P1 BRA `(.L_x_789) ;  /* 0x0000000000389947 */ /* 0x001fea0003800000 */
[----:B------:R-:W0:Y:S01]  /*0340*/  LDC.64 R8, c[0x0][0x388] ;  /* 0x0000e200ff087b82 */ /* 0x000e220000000a00 */
[----:B------:R-:W-:-:S05]  /*0350*/  VIADD R10, R10, 0x1 ;  /* 0x000000010a0a7836 */ /* 0x000fca0000000000 */
[----:B------:R-:W-:-:S04]  /*0360*/  LOP3.LUT R10, R10, 0x3, RZ, 0xc0, !PT ;  /* 0x000000030a0a7812 */ /* 0x000fc800078ec0ff */
[----:B------:R-:W-:-:S07]  /*0370*/  IADD3 R12, PT, PT, -R10, RZ, RZ ;  /* 0x000000ff0a0c7210 */ /* 0x000fce0007ffe1ff */
.L_x_790:
[----:B0-----:R-:W-:-:S06]  /*0380*/  IMAD.WIDE R10, R3, 0x4, R8 ;  /* 0x00000004030a7825 */ /* 0x001fcc00078e0208 */
[----:B------:R-:W2:Y:S01]  /*0390*/  LDG.E R10, desc[UR8][R10.64] ;  /* 0x000000080a0a7981 */ /* 0x000ea2000c1e1900 */
[----:B------:R-:W-:Y:S02]  /*03a0*/  VIADD R12, R12, 0x1 ;  /* 0x000000010c0c7836 */ /* 0x000fe40000000000 */
[----:B------:R-:W-:-:S03]  /*03b0*/  IMAD.IADD R3, R2, 0x1, R3 ;  /* 0x0000000102037824 */ /* 0x000fc600078e0203 */
[----:B------:R-:W-:Y:S02]  /*03c0*/  ISETP.NE.AND P1, PT, R12, RZ, PT ;  /* 0x000000ff0c00720c */ /* 0x000fe40003f25270 */
[----:B-12---:R-:W-:-:S05]  /*03d0*/  SHF.R.U32.HI R13, RZ, R5, R10 ;  /* 0x00000005ff0d7219 */ /* 0x006fca000001160a */
[----:B------:R-:W-:-:S05]  /*03e0*/  IMAD.SHL.U32 R13, R13, 0x4, RZ ;  /* 0x000000040d0d7824 */ /* 0x000fca00078e00ff */
[----:B------:R-:W-:-:S05]  /*03f0*/  LOP3.LUT R13, R13, 0x3fc, RZ, 0xc0, !PT ;  /* 0x000003fc0d0d7812 */ /* 0x000fca00078ec0ff */
[----:B------:R1:W-:Y:S01]  /*0400*/  ATOMS.POPC.INC.32 RZ, [R13+UR4] ;  /* 0x000000000dff7f8c */ /* 0x0003e2000d800004 */
[----:B------:R-:W-:Y:S05]  /*0410*/  @P1 BRA `(.L_x_790) ;  /* 0xfffffffc00d81947 */ /* 0x000fea000383ffff */
.L_x_789:
[----:B------:R-:W-:Y:S05]  /*0420*/  BSYNC.RECONVERGENT B1 ;  /* 0x0000000000017941 */ /* 0x000fea0003800200 */
.L_x_788:
[----:B------:R-:W-:Y:S05]  /*0430*/  @!P2 BRA `(.L_x_787) ;  /* 0x00000000006ca947 */ /* 0x000fea0003800000 */
.L_x_791:
[----:B------:R-:W-:-:S04]  /*0440*/  IMAD.WIDE R14, R3, 0x4, R6 ;  /* 0x00000004030e7825 */ /* 0x000fc800078e0206 */
[C---:B------:R-:W-:Y:S02]  /*0450*/  IMAD.WIDE R8, R2.reuse, 0x4, R14 ;  /* 0x0000000402087825 */ /* 0x040fe400078e020e */
[----:B------:R-:W2:Y:S02]  /*0460*/  LDG.E R14, desc[UR8][R14.64] ;  /* 0x000000080e0e7981 */ /* 0x000ea4000c1e1900 */
[C---:B------:R-:W-:Y:S02]  /*0470*/  IMAD.WIDE R10, R2.reuse, 0x4, R8 ;  /* 0x00000004020a7825 */ /* 0x040fe400078e0208 */
[----:B------:R-:W3:Y:S02]  /*0480*/  LDG.E R8, desc[UR8][R8.64] ;  /* 0x0000000808087981 */ /* 0x000ee4000c1e1900 */
[C---:B-1----:R-:W-:Y:S02]  /*0490*/  IMAD.WIDE R12, R2.reuse, 0x4, R10 ;  /* 0x00000004020c7825 */ /* 0x042fe400078e020a */
[----:B------:R-:W4:Y:S04]  /*04a0*/  LDG.E R10, desc[UR8][R10.64] ;  /* 0x000000080a0a7981 */ /* 0x000f28000c1e1900 */
[----:B------:R-:W5:Y:S01]  /*04b0*/  LDG.E R12, desc[UR8][R12.64] ;  /* 0x000000080c0c7981 */ /* 0x000f62000c1e1900 */
[----:B------:R-:W-:-:S05]  /*04c0*/  IMAD R3, R2, 0x4, R3 ;  /* 0x0000000402037824 */ /* 0x000fca00078e0203 */
[----:B------:R-:W-:Y:S02]  /*04d0*/  ISETP.GE.AND P1, PT, R3, UR7, PT ;  /* 0x0000000703007c0c */ /* 0x000fe4000bf26270 */
[-C--:B0-2---:R-:W-:Y:S02]  /*04e0*/  SHF.R.U32.HI R16, RZ, R5.reuse, R14 ;  /* 0x00000005ff107219 */ /* 0x085fe4000001160e */
[----:B---3--:R-:W-:-:S03]  /*04f0*/  SHF.R.U32.HI R17, RZ, R5, R8 ;  /* 0x00000005ff117219 */ /* 0x008fc60000011608 */
[----:B------:R-:W-:Y:S01]  /*0500*/  IMAD.SHL.U32 R16, R16, 0x4, RZ ;  /* 0x0000000410107824 */ /* 0x000fe200078e00ff */
[-C--:B----4-:R-:W-:Y:S02]  /*0510*/  SHF.R.U32.HI R18, RZ, R5.reuse, R10 ;  /* 0x00000005ff127219 */ /* 0x090fe4000001160a */
[----:B-----5:R-:W-:-:S03]  /*0520*/  SHF.R.U32.HI R19, RZ, R5, R12 ;  /* 0x00000005ff137219 */ /* 0x020fc6000001160c */
[----:B------:R-:W-:Y:S01]  /*0530*/  IMAD.SHL.U32 R18, R18, 0x4, RZ ;  /* 0x0000000412127824 */ /* 0x000fe200078e00ff */
[----:B------:R-:W-:Y:S01]  /*0540*/  SHF.L.U32 R17, R17, 0x2, RZ ;  /* 0x0000000211117819 */ /* 0x000fe200000006ff */
[----:B------:R-:W-:Y:S01]  /*0550*/  IMAD.SHL.U32 R19, R19, 0x4, RZ ;  /* 0x0000000413137824 */ /* 0x000fe200078e00ff */
[----:B------:R-:W-:Y:S02]  /*0560*/  LOP3.LUT R16, R16, 0x3fc, RZ, 0xc0, !PT ;  /* 0x000003fc10107812 */ /* 0x000fe400078ec0ff */
[----:B------:R-:W-:Y:S02]  /*0570*/  LOP3.LUT R17, R17, 0x3fc, RZ, 0xc0, !PT ;  /* 0x000003fc11117812 */ /* 0x000fe400078ec0ff */
[----:B------:R-:W-:Y:S01]  /*0580*/  LOP3.LUT R18, R18, 0x3fc, RZ, 0xc0, !PT ;  /* 0x000003fc12127812 */ /* 0x000fe200078ec0ff */
[----:B------:R0:W-:Y:S01]  /*0590*/  ATOMS.POPC.INC.32 RZ, [R16+UR4] ;  /* 0x0000000010ff7f8c */ /* 0x0001e2000d800004 */
[----:B------:R-:W-:-:S03]  /*05a0*/  LOP3.LUT R19, R19, 0x3fc, RZ, 0xc0, !PT ;  /* 0x000003fc13137812 */ /* 0x000fc600078ec0ff */
[----:B------:R0:W-:Y:S04]  /*05b0*/  ATOMS.POPC.INC.32 RZ, [R17+UR4] ;  /* 0x0000000011ff7f8c */ /* 0x0001e8000d800004 */
[----:B------:R0:W-:Y:S04]  /*05c0*/  ATOMS.POPC.INC.32 RZ, [R18+UR4] ;  /* 0x0000000012ff7f8c */ /* 0x0001e8000d800004 */
[----:B------:R0:W-:Y:S01]  /*05d0*/  ATOMS.POPC.INC.32 RZ, [R19+UR4] ;  /* 0x0000000013ff7f8c */ /* 0x0001e2000d800004 */
[----:B------:R-:W-:Y:S05]  /*05e0*/  @!P1 BRA `(.L_x_791) ;  /* 0xfffffffc00949947 */ /* 0x000fea000383ffff */
.L_x_787:
[----:B------:R-:W-:Y:S05]  /*05f0*/  BSYNC.RECONVERGENT B0 ;  /* 0x0000000000007941 */ /* 0x000fea0003800200 */
.L_x_786:
[----:B------:R-:W-:Y:S06]  /*0600*/  BAR.SYNC.DEFER_BLOCKING 0x0 ;  /* 0x0000000000007b1d */ /* 0x000fec0000010000 */
[----:B------:R-:W-:Y:S05]  /*0610*/  @P0 EXIT ;  /* 0x000000000000094d */ /* 0x000fea0003800000 */
[----:B------:R-:W2:Y:S01]  /*0620*/  LDS R5, [R4] ;  /* 0x0000000004057984 */ /* 0x000ea20000000800 */
[----:B------:R-:W3:Y:S02]  /*0630*/  LDC.64 R2, c[0x0][0x390] ;  /* 0x0000e400ff027b82 */ /* 0x000ee40000000a00 */
[----:B---3--:R-:W-:-:S05]  /*0640*/  IMAD.WIDE.U32 R2, R0, 0x4, R2 ;  /* 0x0000000400027825 */ /* 0x008fca00078e0002 */
[----:B--2---:R-:W-:Y:S01]  /*0650*/  REDG.E.ADD.STRONG.GPU desc[UR8][R2.64], R5 ;  /* 0x000000050200798e */ /* 0x004fe2000c12e108 */
[----:B------:R-:W-:Y:S05]  /*0660*/  EXIT ;  /* 0x000000000000794d */ /* 0x000fea0003800000 */
.L_x_792:
        /* <DEDUP_REMOVED lines=9> */
.L_x_806:


//--------------------- .text._Z16collectHistogramiPjPii --------------------------
	.section	.text._Z16collectHistogramiPjPii,"ax",@progbits
	.align	128
        .global         _Z16collectHistogramiPjPii
        .type           _Z16collectHistogramiPjPii,@function
        .size           _Z16collectHistogramiPjPii,(.L_x_807 - _Z16collectHistogramiPjPii)
        .other          _Z16collectHistogramiPjPii,@"STO_CUDA_ENTRY STV_DEFAULT"
_Z16collectHistogramiPjPii:
.text._Z16collectHistogramiPjPii:
[----:B------:R-:W-:Y:S01]  /*0000*/  LDC R1, c[0x0][0x37c] ;  /* 0x0000df00ff017b82 */ /* 0x000fe20000000800 */
[----:B------:R-:W0:Y:S07]  /*0010*/  S2R R5, SR_TID.X ;  /* 0x0000000000057919 */ /* 0x000e2e0000002100 */
[----:B------:R-:W0:Y:S01]  /*0020*/  S2UR UR4, SR_CTAID.X ;  /* 0x00000000000479c3 */ /* 0x000e220000002500 */
[----:B------:R-:W1:Y:S07]  /*0030*/  LDCU UR8, c[0x0][0x380] ;  /* 0x00007000ff0877ac */ /* 0x000e6e0008000800 */
[----:B------:R-:W0:Y:S01]  /*0040*/  LDC R0, c[0x0][0x360] ;  /* 0x0000d800ff007b82 */ /* 0x000e220000000800 */
[----:B------:R-:W2:Y:S01]  /*0050*/  LDCU UR5, c[0x0][0x370] ;  /* 0x00006e00ff0577ac */ /* 0x000ea20008000800 */
[----:B0-----:R-:W-:-:S02]  /*0060*/  IMAD R5, R0, UR4, R5 ;  /* 0x0000000400057c24 */ /* 0x001fc4000f8e0205 */
[----:B--2---:R-:W-:-:S03]  /*0070*/  IMAD R0, R0, UR5, RZ ;  /* 0x0000000500007c24 */ /* 0x004fc6000f8e02ff */
[----:B-1----:R-:W-:-:S13]  /*0080*/  ISETP.GE.AND P0, PT, R5, UR8, PT ;  /* 0x0000000805007c0c */ /* 0x002fda000bf06270 */
[----:B------:R-:W-:Y:S05]  /*0090*/  @P0 EXIT ;  /* 0x000000000000094d */ /* 0x000fea0003800000 */
[----:B------:R-:W0:Y:S01]  /*00a0*/  I2F.U32.RP R8, R0 ;  /* 0x0000000000087306 */ /* 0x000e220000209000 */
[C---:B------:R-:W-:Y:S01]  /*00b0*/  IMAD.IADD R4, R0.reuse, 0x1, R5 ;  /* 0x0000000100047824 */ /* 0x040fe200078e0205 */
[----:B------:R-:W-:Y:S01]  /*00c0*/  ISETP.NE.U32.AND P2, PT, R0, RZ, PT ;  /* 0x000000ff0000720c */ /* 0x000fe20003f45070 */
[----:B------:R-:W-:Y:S01]  /*00d0*/  IMAD.MOV R9, RZ, RZ, -R0 ;  /* 0x000000ffff097224 */ /* 0x000fe200078e0a00 */
[----:B------:R-:W1:Y:S01]  /*00e0*/  LDCU UR4, c[0x0][0x398] ;  /* 0x00007300ff0477ac */ /* 0x000e620008000800 */
[----:B------:R-:W-:Y:S01]  /*00f0*/  BSSY.RECONVERGENT B0, `(.L_x_793) ;  /* 0x0000030000007945 */ /* 0x000fe20003800200 */
[C---:B------:R-:W-:Y:S02]  /*0100*/  ISETP.GE.AND P0, PT, R4.reuse, UR8, PT ;  /* 0x0000000804007c0c */ /* 0x040fe4000bf06270 */
[----:B------:R-:W-:Y:S01]  /*0110*/  VIMNMX R7, PT, PT, R4, UR8, !PT ;  /* 0x0000000804077c48 */ /* 0x000fe2000ffe0100 */
[----:B------:R-:W2:Y:S01]  /*0120*/  LDCU.64 UR12, c[0x0][0x390] ;  /* 0x00007200ff0c77ac */ /* 0x000ea20008000a00 */
[----:B------:R-:W-:Y:S01]  /*0130*/  SEL R6, RZ, 0x1, P0 ;  /* 0x00000001ff067807 */ /* 0x000fe20000000000 */
[----:B------:R-:W3:Y:S03]  /*0140*/  LDCU.64 UR6, c[0x0][0x358] ;  /* 0x00006b00ff0677ac */ /* 0x000ee60008000a00 */
[----:B------:R-:W-:Y:S01]  /*0150*/  IADD3 R7, PT, PT, R7, -R4, -R6 ;  /* 0x8000000407077210 */ /* 0x000fe20007ffe806 */
[----:B0-----:R-:W0:Y:S01]  /*0160*/  MUFU.RCP R8, R8 ;  /* 0x0000000800087308 */ /* 0x001e220000001000 */
[----:B------:R-:W4:Y:S01]  /*0170*/  LDCU.64 UR10, c[0x0][0x390] ;  /* 0x00007200ff0a77ac */ /* 0x000f220008000a00 */
[----:B-1----:R-:W-:-:S04]  /*0180*/  UIADD3 UR4, UPT, UPT, -UR4, URZ, URZ ;  /* 0x000000ff04047290 */ /* 0x002fc8000fffe1ff */
[----:B------:R-:W-:Y:S01]  /*0190*/  ULEA UR4, UR4, 0x20, 0x3 ;  /* 0x0000002004047891 */ /* 0x000fe2000f8e18ff */
[----:B0-----:R-:W-:-:S04]  /*01a0*/  VIADD R2, R8, 0xffffffe ;  /* 0x0ffffffe08027836 */ /* 0x001fc80000000000 */
[----:B------:R0:W1:Y:S02]  /*01b0*/  F2I.FTZ.U32.TRUNC.NTZ R3, R2 ;  /* 0x0000000200037305 */ /* 0x000064000021f000 */
[----:B0-----:R-:W-:Y:S02]  /*01c0*/  IMAD.MOV.U32 R2, RZ, RZ, RZ ;  /* 0x000000ffff027224 */ /* 0x001fe400078e00ff */
[----:B-1----:R-:W-:-:S04]  /*01d0*/  IMAD R9, R9, R3, RZ ;  /* 0x0000000309097224 */ /* 0x002fc800078e02ff */
[----:B------:R-:W-:-:S06]  /*01e0*/  IMAD.HI.U32 R8, R3, R9, R2 ;  /* 0x0000000903087227 */ /* 0x000fcc00078e0002 */
[----:B------:R-:W-:-:S04]  /*01f0*/  IMAD.HI.U32 R9, R8, R7, RZ ;  /* 0x0000000708097227 */ /* 0x000fc800078e00ff */
[----:B------:R-:W-:-:S04]  /*0200*/  IMAD.MOV R2, RZ, RZ, -R9 ;  /* 0x000000ffff027224 */ /* 0x000fc800078e0a09 */
[----:B------:R-:W-:Y:S02]  /*0210*/  IMAD R7, R0, R2, R7 ;  /* 0x0000000200077224 */ /* 0x000fe400078e0207 */
[----:B------:R-:W0:Y:S03]  /*0220*/  LDC.64 R2, c[0x0][0x388] ;  /* 0x0000e200ff027b82 */ /* 0x000e260000000a00 */
[----:B------:R-:W-:-:S13]  /*0230*/  ISETP.GE.U32.AND P0, PT, R7, R0, PT ;  /* 0x000000000700720c */ /* 0x000fda0003f06070 */
[----:B------:R-:W-:Y:S01]  /*0240*/  @P0 IADD3 R7, PT, PT, -R0, R7, RZ ;  /* 0x0000000700070210 */ /* 0x000fe20007ffe1ff */
[----:B------:R-:W-:-:S03]  /*0250*/  @P0 VIADD R9, R9, 0x1 ;  /* 0x0000000109090836 */ /* 0x000fc60000000000 */
[----:B------:R-:W-:-:S13]  /*0260*/  ISETP.GE.U32.AND P1, PT, R7, R0, PT ;  /* 0x000000000700720c */ /* 0x000fda0003f26070 */
[----:B------:R-:W-:Y:S01]  /*0270*/  @P1 VIADD R9, R9, 0x1 ;  /* 0x0000000109091836 */ /* 0x000fe20000000000 */
[----:B------:R-:W-:-:S05]  /*0280*/  @!P2 LOP3.LUT R9, RZ, R0, RZ, 0x33, !PT ;  /* 0x00000000ff09a212 */ /* 0x000fca00078e33ff */
[----:B------:R-:W-:-:S05]  /*0290*/  IMAD.IADD R4, R6, 0x1, R9 ;  /* 0x0000000106047824 */ /* 0x000fca00078e0209 */
[C---:B------:R-:W-:Y:S02]  /*02a0*/  LOP3.LUT R6, R4.reuse, 0x3, RZ, 0xc0, !PT ;  /* 0x0000000304067812 */ /* 0x040fe400078ec0ff */
[----:B------:R-:W-:Y:S02]  /*02b0*/  ISETP.GE.U32.AND P0, PT, R4, 0x3, PT ;  /* 0x000000030400780c */ /* 0x000fe40003f06070 */
[----:B------:R-:W-:-:S13]  /*02c0*/  ISETP.NE.AND P1, PT, R6, 0x3, PT ;  /* 0x000000030600780c */ /* 0x000fda0003f25270 */
[----:B0-234-:R-:W-:Y:S05]  /*02d0*/  @!P1 BRA `(.L_x_794) ;  /* 0x0000000000449947 */ /* 0x01dfea0003800000 */
[----:B------:R-:W0:Y:S01]  /*02e0*/  LDC.64 R6, c[0x0][0x388] ;  /* 0x0000e200ff067b82 */ /* 0x000e220000000a00 */
[----:B------:R-:W-:-:S05]  /*02f0*/  VIADD R4, R4, 0x1 ;  /* 0x0000000104047836 */ /* 0x000fca0000000000 */
[----:B------:R-:W-:-:S04]  /*0300*/  LOP3.LUT R4, R4, 0x3, RZ, 0xc0, !PT ;  /* 0x0000000304047812 */ /* 0x000fc800078ec0ff */
[----:B------:R-:W-:-:S07]  /*0310*/  IADD3 R4, PT, PT, -R4, RZ, RZ ;  /* 0x000000ff04047210 */ /* 0x000fce0007ffe1ff */
.L_x_795:
[----:B0-----:R-:W-:-:S06]  /*0320*/  IMAD.WIDE R8, R5, 0x4, R6 ;  /* 0x0000000405087825 */ /* 0x001fcc00078e0206 */
[----:B------:R-:W2:Y:S01]  /*0330*/  LDG.E R8, desc[UR6][R8.64] ;  /* 0x0000000608087981 */ /* 0x000ea2000c1e1900 */
[----:B------:R-:W-:Y:S02]  /*0340*/  VIADD R4, R4, 0x1 ;  /* 0x0000000104047836 */ /* 0x000fe40000000000 */
[----:B-1----:R-:W-:Y:S01]  /*0350*/  IMAD.MOV.U32 R13, RZ, RZ, 0x1 ;  /* 0x00000001ff0d7424 */ /* 0x002fe200078e00ff */
[----:B------:R-:W-:Y:S02]  /*0360*/  IADD3 R5, PT, PT, R0, R5, RZ ;  /* 0x0000000500057210 */ /* 0x000fe40007ffe0ff */
[----:B--2---:R-:W-:-:S05]  /*0370*/  SHF.R.U32.HI R10, RZ, UR4, R8 ;  /* 0x00000004ff0a7c19 */ /* 0x004fca0008011608 */
[----:B------:R-:W-:-:S05]  /*0380*/  IMAD.SHL.U32 R10, R10, 0x4, RZ ;  /* 0x000000040a0a7824 */ /* 0x000fca00078e00ff */
[----:B------:R-:W-:-:S04]  /*0390*/  LOP3.LUT R10, R10, 0x3fc, RZ, 0xc0, !PT ;  /* 0x000003fc0a0a7812 */ /* 0x000fc800078ec0ff */
[----:B------:R-:W-:-:S05]  /*03a0*/  IADD3 R10, P1, PT, R10, UR10, RZ ;  /* 0x0000000a0a0a7c10 */ /* 0x000fca000ff3e0ff */
[----:B------:R-:W-:Y:S01]  /*03b0*/  IMAD.X R11, RZ, RZ, UR11, P1 ;  /* 0x0000000bff0b7e24 */ /* 0x000fe200088e06ff */
[----:B------:R-:W-:-:S04]  /*03c0*/  ISETP.NE.AND P1, PT, R4, RZ, PT ;  /* 0x000000ff0400720c */ /* 0x000fc80003f25270 */
[----:B------:R1:W-:Y:S09]  /*03d0*/  REDG.E.ADD.STRONG.GPU desc[UR6][R10.64], R13 ;  /* 0x0000000d0a00798e */ /* 0x0003f2000c12e106 */
[----:B------:R-:W-:Y:S05]  /*03e0*/  @P1 BRA `(.L_x_795) ;  /* 0xfffffffc00cc1947 */ /* 0x000fea000383ffff */
.L_x_794:
[----:B------:R-:W-:Y:S05]  /*03f0*/  BSYNC.RECONVERGENT B0 ;  /* 0x0000000000007941 */ /* 0x000fea0003800200 */
.L_x_793:
[----:B------:R-:W-:Y:S05]  /*0400*/  @!P0 EXIT ;  /* 0x000000000000894d */ /* 0x000fea0003800000 */
.L_x_796:
[----:B--2---:R-:W-:-:S05]  /*0410*/  IMAD.WIDE R8, R5, 0x4, R2 ;  /* 0x0000000405087825 */ /* 0x004fca00078e0202 */
[----:B------:R-:W2:Y:S01]  /*0420*/  LDG.E R4, desc[UR6][R8.64] ;  /* 0x0000000608047981 */ /* 0x000ea2000c1e1900 */
[----:B------:R-:W-:Y:S01]  /*0430*/  IMAD.WIDE R6, R0, 0x4, R8 ;  /* 0x0000000400067825 */ /* 0x000fe200078e0208 */
[----:B--2---:R-:W-:-:S05]  /*0440*/  SHF.R.U32.HI R4, RZ, UR4, R4 ;  /* 0x00000004ff047c19 */ /* 0x004fca0008011604 */
[----:B------:R-:W-:-:S05]  /*0450*/  IMAD.SHL.U32 R4, R4, 0x4, RZ ;  /* 0x0000000404047824 */ /* 0x000fca00078e00ff */
[----:B------:R-:W-:-:S04]  /*0460*/  LOP3.LUT R4, R4, 0x3fc, RZ, 0xc0, !PT ;  /* 0x000003fc04047812 */ /* 0x000fc800078ec0ff */
[----:B-1----:R-:W-:Y:S01]  /*0470*/  IADD3 R10, P0, PT, R4, UR12, RZ ;  /* 0x0000000c040a7c10 */ /* 0x002fe2000ff1e0ff */
[----:B------:R-:W-:-:S04]  /*0480*/  IMAD.MOV.U32 R4, RZ, RZ, 0x1 ;  /* 0x00000001ff047424 */ /* 0x000fc800078e00ff */
[----:B------:R-:W-:-:S05]  /*0490*/  IMAD.X R11, RZ, RZ, UR13, P0 ;  /* 0x0000000dff0b7e24 */ /* 0x000fca00080e06ff */
[----:B------:R0:W-:Y:S04]  /*04a0*/  REDG.E.ADD.STRONG.GPU desc[UR6][R10.64], R4 ;  /* 0x000000040a00798e */ /* 0x0001e8000c12e106 */
[----:B------:R-:W2:Y:S01]  /*04b0*/  LDG.E R12, desc[UR6][R6.64] ;  /* 0x00000006060c7981 */ /* 0x000ea2000c1e1900 */
[----:B------:R-:W-:Y:S01]  /*04c0*/  IMAD.WIDE R8, R0, 0x4, R6 ;  /* 0x0000000400087825 */ /* 0x000fe200078e0206 */
[----:B--2---:R-:W-:-:S04]  /*04d0*/  SHF.R.U32.HI R12, RZ, UR4, R12 ;  /* 0x00000004ff0c7c19 */ /* 0x004fc8000801160c */
[----:B------:R-:W-:-:S04]  /*04e0*/  SHF.L.U32 R12, R12, 0x2, RZ ;  /* 0x000000020c0c7819 */ /* 0x000fc800000006ff */
[----:B------:R-:W-:-:S04]  /*04f0*/  LOP3.LUT R12, R12, 0x3fc, RZ, 0xc0, !PT ;  /* 0x000003fc0c0c7812 */ /* 0x000fc800078ec0ff */
[----:B------:R-:W-:-:S05]  /*0500*/  IADD3 R12, P0, PT, R12, UR12, RZ ;  /* 0x0000000c0c0c7c10 */ /* 0x000fca000ff1e0ff */
[----:B------:R-:W-:-:S05]  /*0510*/  IMAD.X R13, RZ, RZ, UR13, P0 ;  /* 0x0000000dff0d7e24 */ /* 0x000fca00080e06ff */
[----:B------:R2:W-:Y:S04]  /*0520*/  REDG.E.ADD.STRONG.GPU desc[UR6][R12.64], R4 ;  /* 0x000000040c00798e */ /* 0x0005e8000c12e106 */
[----:B------:R-:W3:Y:S01]  /*0530*/  LDG.E R14, desc[UR6][R8.64] ;  /* 0x00000006080e7981 */ /* 0x000ee2000c1e1900 */
[----:B------:R-:W-:Y:S01]  /*0540*/  IMAD.WIDE R6, R0, 0x4, R8 ;  /* 0x0000000400067825 */ /* 0x000fe200078e0208 */
[----:B---3--:R-:W-:-:S05]  /*0550*/  SHF.R.U32.HI R14, RZ, UR4, R14 ;  /* 0x00000004ff0e7c19 */ /* 0x008fca000801160e */
[----:B------:R-:W-:-:S05]  /*0560*/  IMAD.SHL.U32 R14, R14, 0x4, RZ ;  /* 0x000000040e0e7824 */ /* 0x000fca00078e00ff */
[----:B------:R-:W-:-:S04]  /*0570*/  LOP3.LUT R14, R14, 0x3fc, RZ, 0xc0, !PT ;  /* 0x000003fc0e0e7812 */ /* 0x000fc800078ec0ff */
[----:B0-----:R-:W-:-:S05]  /*0580*/  IADD3 R10, P0, PT, R14, UR12, RZ ;  /* 0x0000000c0e0a7c10 */ /* 0x001fca000ff1e0ff */
[----:B------:R-:W-:-:S05]  /*0590*/  IMAD.X R11, RZ, RZ, UR13, P0 ;  /* 0x0000000dff0b7e24 */ /* 0x000fca00080e06ff */
[----:B------:R2:W-:Y:S04]  /*05a0*/  REDG.E.ADD.STRONG.GPU desc[UR6][R10.64], R4 ;  /* 0x000000040a00798e */ /* 0x0005e8000c12e106 */
[----:B------:R-:W3:Y:S01]  /*05b0*/  LDG.E R6, desc[UR6][R6.64] ;  /* 0x0000000606067981 */ /* 0x000ee2000c1e1900 */
[----:B------:R-:W-:Y:S01]  /*05c0*/  IMAD R5, R0, 0x4, R5 ;  /* 0x0000000400057824 */ /* 0x000fe200078e0205 */
[----:B---3--:R-:W-:-:S04]  /*05d0*/  SHF.R.U32.HI R14, RZ, UR4, R6 ;  /* 0x00000004ff0e7c19 */ /* 0x008fc80008011606 */
[----:B------:R-:W-:-:S04]  /*05e0*/  SHF.L.U32 R14, R14, 0x2, RZ ;  /* 0x000000020e0e7819 */ /* 0x000fc800000006ff */
[----:B------:R-:W-:-:S04]  /*05f0*/  LOP3.LUT R14, R14, 0x3fc, RZ, 0xc0, !PT ;  /* 0x000003fc0e0e7812 */ /* 0x000fc800078ec0ff */
[----:B------:R-:W-:-:S05]  /*0600*/  IADD3 R8, P0, PT, R14, UR12, RZ ;  /* 0x0000000c0e087c10 */ /* 0x000fca000ff1e0ff */
[----:B------:R-:W-:Y:S01]  /*0610*/  IMAD.X R9, RZ, RZ, UR13, P0 ;  /* 0x0000000dff097e24 */ /* 0x000fe200080e06ff */
[----:B------:R-:W-:-:S04]  /*0620*/  ISETP.GE.AND P0, PT, R5, UR8, PT ;  /* 0x0000000805007c0c */ /* 0x000fc8000bf06270 */
[----:B------:R2:W-:Y:S09]  /*0630*/  REDG.E.ADD.STRONG.GPU desc[UR6][R8.64], R4 ;  /* 0x000000040800798e */ /* 0x0005f2000c12e106 */
[----:B------:R-:W-:Y:S05]  /*0640*/  @!P0 BRA `(.L_x_796) ;  /* 0xfffffffc00708947 */ /* 0x000fea000383ffff */
[----:B------:R-:W-:Y:S05]  /*0650*/  EXIT ;  /* 0x000000000000794d */ /* 0x000fea0003800000 */
.L_x_797:
        /* <DEDUP_REMOVED lines=10> */
.L_x_807:


//--------------------- .nv.shared._ZN3cub18CUB_300001_SM_10006detail6select23DeviceSelectSweepKernelINS2_10policy_hubIiNS0_8NullTypeEiLb0ELNS0_10SelectImplE0EE10Policy1000EPiPS5_PjPlNS0_13ScanTileStateIiLb1EEE22keyValueBelowThresholdS5_iNS2_19streaming_context_tIlLb1EEELS6_0EEEvT0_T1_T2_T3_T4_T5_T6_T7_iT8_NS1_7vsmem_tE --------------------------
	.section	.nv.shared._ZN3cub18CUB_300001_SM_10006detail6select23DeviceSelectSweepKernelINS2_10policy_hubIiNS0_8NullTypeEiLb0ELNS0_10SelectImplE0EE10Policy1000EPiPS5_PjPlNS0_13ScanTileStateIiLb1EEE22keyValueBelowThresholdS5_iNS2_19streaming_context_tIlLb1EEELS6_0EEEvT0_T1_T2_T3_T4_T5_T6_T7_iT8_NS1_7vsmem_tE,"aw",@nobits
	.sectionflags	@""
	.align	16
.nv.shared._ZN3cub18CUB_300001_SM_10006detail6select23DeviceSelectSweepKernelINS2_10policy_hubIiNS0_8NullTypeEiLb0ELNS0_10SelectImplE0EE10Policy1000EPiPS5_PjPlNS0_13ScanTileStateIiLb1EEE22keyValueBelowThresholdS5_iNS2_19streaming_context_tIlLb1EEELS6_0EEEvT0_T1_T2_T3_T4_T5_T6_T7_iT8_NS1_7vsmem_tE:
	.zero		24064


//--------------------- .nv.shared.reserved.0     --------------------------
	.section	.nv.shared.reserved.0,"aw",@nobits
	.weak		__nv_reservedSMEM_offset_0_alias
	.size		__nv_reservedSMEM_offset_0_alias, 0, 64
	.other		__nv_reservedSMEM_offset_0_alias,@"STO_CUDA_RESERVED_SHARED STV_DEFAULT"
__nv_reservedSMEM_offset_0_alias:
	.zero		0
	.zero		64


//--------------------- .nv.global                --------------------------
	.section	.nv.global,"aw",@nobits
.nv.global:
	.type		_ZN34_INTERNAL_f9670adb_4_k_cu_ef8575d26thrust24THRUST_300001_SM_1000_NS12placeholders2_8E,@object
	.size		_ZN34_INTERNAL_f9670adb_4_k_cu_ef8575d26thrust24THRUST_300001_SM_1000_NS12placeholders2_8E,(_ZN34_INTERNAL_f9670adb_4_k_cu_ef8575d24cuda3std3__436_GLOBAL__N__f9670adb_4_k_cu_ef8575d26ignoreE - _ZN34_INTERNAL_f9670adb_4_k_cu_ef8575d26thrust24THRUST_300001_SM_1000_NS12placeholders2_8E)
_ZN34_INTERNAL_f9670adb_4_k_cu_ef8575d26thrust24THRUST_300001_SM_1000_NS12placeholders2_8E:
	.zero		1
	.type		_ZN34_INTERNAL_f9670adb_4_k_cu_ef8575d24cuda3std3__436_GLOBAL__N__f9670adb_4_k_cu_ef8575d26ignoreE,@object
	.size		_ZN34_INTERNAL_f9670adb_4_k_cu_ef8575d24cuda3std3__436_GLOBAL__N__f9670adb_4_k_cu_ef8575d26ignoreE,(_ZN34_INTERNAL_f9670adb_4_k_cu_ef8575d24cuda3std6ranges3__45__cpo4dataE - _ZN34_INTERNAL_f9670adb_4_k_cu_ef8575d24cuda3std3__436_GLOBAL__N__f9670adb_4_k_cu_ef8575d26ignoreE)
_ZN34_INTERNAL_f9670adb_4_k_cu_ef8575d24cuda3std3__436_GLOBAL__N__f9670adb_4_k_cu_ef8575d26ignoreE:
	.zero		1
	.type		_ZN34_INTERNAL_f9670adb_4_k_cu_ef8575d24cuda3std6ranges3__45__cpo4dataE,@object
	.size		_ZN34_INTERNAL_f9670adb_4_k_cu_ef8575d24cuda3std6ranges3__45__cpo4dataE,(_ZN34_INTERNAL_f9670adb_4_k_cu_ef8575d26thrust24THRUST_300001_SM_1000_NS6system3cpp3parE - _ZN34_INTERNAL_f9670adb_4_k_cu_ef8575d24cuda3std6ranges3__45__cpo4dataE)
_ZN34_INTERNAL_f9670adb_4_k_cu_ef8575d24cuda3std6ranges3__45__cpo4dataE:
	.zero		1
	.type		_ZN34_INTERNAL_f9670adb_4_k_cu_ef8575d26thrust24THRUST_300001_SM_1000_NS6system3cpp3parE,@object
	.size		_ZN34_INTERNAL_f9670adb_4_k_cu_ef8575d26thrust24THRUST_300001_SM_1000_NS6system3cpp3parE,(_ZN34_INTERNAL_f9670adb_4_k_cu_ef8575d24cuda3std3__45__cpo5beginE - _ZN34_INTERNAL_f9670adb_4_k_cu_ef8575d26thrust24THRUST_300001_SM_1000_NS6system3cpp3parE)
_ZN34_INTERNAL_f9670adb_4_k_cu_ef8575d26thrust24THRUST_300001_SM_1000_NS6system3cpp3parE:
	.zero		1
	.type		_ZN34_INTERNAL_f9670adb_4_k_cu_ef8575d24cuda3std3__45__cpo5beginE,@object
	.size		_ZN34_INTERNAL_f9670adb_4_k_cu_ef8575d24cuda3std3__45__cpo5beginE,(_ZN34_INTERNAL_f9670adb_4_k_cu_ef8575d24cuda3std6ranges3__45__cpo5beginE - _ZN34_INTERNAL_f9670adb_4_k_cu_ef8575d24cuda3std3__45__cpo5beginE)
_ZN34_INTERNAL_f9670adb_4_k_cu_ef8575d24cuda3std3__45__cpo5beginE:
	.zero		1
	.type		_ZN34_INTERNAL_f9670adb_4_k_cu_ef8575d24cuda3std6ranges3__45__cpo5beginE,@object
	.size		_ZN34_INTERNAL_f9670adb_4_k_cu_ef8575d24cuda3std6ranges3__45__cpo5beginE,(_ZN34_INTERNAL_f9670adb_4_k_cu_ef8575d26thrust24THRUST_300001_SM_1000_NS6deviceE - _ZN34_INTERNAL_f9670adb_4_k_cu_ef8575d24cuda3std6ranges3__45__cpo5beginE)
_ZN34_INTERNAL_f9670adb_4_k_cu_ef8575d24cuda3std6ranges3__45__cpo5beginE:
	.zero		1
	.type		_ZN34_INTERNAL_f9670adb_4_k_cu_ef8575d26thrust24THRUST_300001_SM_1000_NS6deviceE,@object
	.size		_ZN34_INTERNAL_f9670adb_4_k_cu_ef8575d26thrust24THRUST_300001_SM_1000_NS6deviceE,(_ZN34_INTERNAL_f9670adb_4_k_cu_ef8575d24cuda3std3__47nulloptE - _ZN34_INTERNAL_f9670adb_4_k_cu_ef8575d26thrust24THRUST_300001_SM_1000_NS6deviceE)
_ZN34_INTERNAL_f9670adb_4_k_cu_ef8575d26thrust24THRUST_300001_SM_1000_NS6deviceE:
	.zero		1
	.type		_ZN34_INTERNAL_f9670adb_4_k_cu_ef8575d24cuda3std3__47nulloptE,@object
	.size		_ZN34_INTERNAL_f9670adb_4_k_cu_ef8575d24cuda3std3__47nulloptE,(_ZN34_INTERNAL_f9670adb_4_k_cu_ef8575d24cuda3std6ranges3__45__cpo8distanceE - _ZN34_INTERNAL_f9670adb_4_k_cu_ef8575d24cuda3std3__47nulloptE)
_ZN34_INTERNAL_f9670adb_4_k_cu_ef8575d24cuda3std3__47nulloptE:
	.zero		1
	.type		_ZN34_INTERNAL_f9670adb_4_k_cu_ef8575d24cuda3std6ranges3__45__cpo8distanceE,@object
	.size		_ZN34_INTERNAL_f9670adb_4_k_cu_ef8575d24cuda3std6ranges3__45__cpo8distanceE,(_ZN34_INTERNAL_f9670adb_4_k_cu_ef8575d26thrust24THRUST_300001_SM_1000_NS12placeholders2_4E - _ZN34_INTERNAL_f9670adb_4_k_cu_ef8575d24cuda3std6ranges3__45__cpo8distanceE)
_ZN34_INTERNAL_f9670adb_4_k_cu_ef8575d24cuda3std6ranges3__45__cpo8distanceE:
	.zero		1
	.type		_ZN34_INTERNAL_f9670adb_4_k_cu_ef8575d26thrust24THRUST_300001_SM_1000_NS12placeholders2_4E,@object
	.size		_ZN34_INTERNAL_f9670adb_4_k_cu_ef8575d26thrust24THRUST_300001_SM_1000_NS12placeholders2_4E,(_ZN34_INTERNAL_f9670adb_4_k_cu_ef8575d24cuda3std3__45__cpo6rbeginE - _ZN34_INTERNAL_f9670adb_4_k_cu_ef8575d26thrust24THRUST_300001_SM_1000_NS12placeholders2_4E)
_ZN34_INTERNAL_f9670adb_4_k_cu_ef8575d26thrust24THRUST_300001_SM_1000_NS12placeholders2_4E:
	.zero		1
	.type		_ZN34_INTERNAL_f9670adb_4_k_cu_ef8575d24cuda3std3__45__cpo6rbeginE,@object
	.size		_ZN34_INTERNAL_f9670adb_4_k_cu_ef8575d24cuda3std3__45__cpo6rbeginE,(_ZN34_INTERNAL_f9670adb_4_k_cu_ef8575d24cuda3std6ranges3__45__cpo7advanceE - _ZN34_INTERNAL_f9670adb_4_k_cu_ef8575d24cuda3std3__45__cpo6rbeginE)
_ZN34_INTERNAL_f9670adb_4_k_cu_ef8575d24cuda3std3__45__cpo6rbeginE:
	.zero		1
	.type		_ZN34_INTERNAL_f9670adb_4_k_cu_ef8575d24cuda3std6ranges3__45__cpo7advanceE,@object
	.size		_ZN34_INTERNAL_f9670adb_4_k_cu_ef8575d24cuda3std6ranges3__45__cpo7advanceE,(_ZN34_INTERNAL_f9670adb_4_k_cu_ef8575d26thrust24THRUST_300001_SM_1000_NS12placeholders3_10E - _ZN34_INTERNAL_f9670adb_4_k_cu_ef8575d24cuda3std6ranges3__45__cpo7advanceE)
_ZN34_INTERNAL_f9670adb_4_k_cu_ef8575d24cuda3std6ranges3__45__cpo7advanceE:
	.zero		1
	.type		_ZN34_INTERNAL_f9670adb_4_k_cu_ef8575d26thrust24THRUST_300001_SM_1000_NS12placeholders3_10E,@object
	.size		_ZN34_INTERNAL_f9670adb_4_k_cu_ef8575d26thrust24THRUST_300001_SM_1000_NS12placeholders3_10E,(_ZN34_INTERNAL_f9670adb_4_k_cu_ef8575d24cuda3std3__48in_placeE - _ZN34_INTERNAL_f9670adb_4_k_cu_ef8575d26thrust24THRUST_300001_SM_1000_NS12placeholders3_10E)
_ZN34_INTERNAL_f9670adb_4_k_cu_ef8575d26thrust24THRUST_300001_SM_1000_NS12placeholders3_10E:
	.zero		1
	.type		_ZN34_INTERNAL_f9670adb_4_k_cu_ef8575d24cuda3std3__48in_placeE,@object
	.size		_ZN34_INTERNAL_f9670adb_4_k_cu_ef8575d24cuda3std3__48in_placeE,(_ZN34_INTERNAL_f9670adb_4_k_cu_ef8575d24cuda3std6ranges3__45__cpo4sizeE - _ZN34_INTERNAL_f9670adb_4_k_cu_ef8575d24cuda3std3__48in_placeE)
_ZN34_INTERNAL_f9670adb_4_k_cu_ef8575d24cuda3std3__48in_placeE:
	.zero		1
	.type		_ZN34_INTERNAL_f9670adb_4_k_cu_ef8575d24cuda3std6ranges3__45__cpo4sizeE,@object
	.size		_ZN34_INTERNAL_f9670adb_4_k_cu_ef8575d24cuda3std6ranges3__45__cpo4sizeE,(_ZN34_INTERNAL_f9670adb_4_k_cu_ef8575d26thrust24THRUST_300001_SM_1000_NS12placeholders2_2E - _ZN34_INTERNAL_f9670adb_4_k_cu_ef8575d24cuda3std6ranges3__45__cpo4sizeE)
_ZN34_INTERNAL_f9670adb_4_k_cu_ef8575d24cuda3std6ranges3__45__cpo4sizeE:
	.zero		1
	.type		_ZN34_INTERNAL_f9670adb_4_k_cu_ef8575d26thrust24THRUST_300001_SM_1000_NS12placeholders2_2E,@object
	.size		_ZN34_INTERNAL_f9670adb_4_k_cu_ef8575d26thrust24THRUST_300001_SM_1000_NS12placeholders2_2E,(_ZN34_INTERNAL_f9670adb_4_k_cu_ef8575d24cuda3std3__45__cpo6cbeginE - _ZN34_INTERNAL_f9670adb_4_k_cu_ef8575d26thrust24THRUST_300001_SM_1000_NS12placeholders2_2E)
_ZN34_INTERNAL_f9670adb_4_k_cu_ef8575d26thrust24THRUST_300001_SM_1000_NS12placeholders2_2E:
	.zero		1
	.type		_ZN34_INTERNAL_f9670adb_4_k_cu_ef8575d24cuda3std3__45__cpo6cbeginE,@object
	.size		_ZN34_INTERNAL_f9670adb_4_k_cu_ef8575d24cuda3std3__45__cpo6cbeginE,(_ZN34_INTERNAL_f9670adb_4_k_cu_ef8575d24cuda3std6ranges3__45__cpo6cbeginE - _ZN34_INTERNAL_f9670adb_4_k_cu_ef8575d24cuda3std3__45__cpo6cbeginE)
_ZN34_INTERNAL_f9670adb_4_k_cu_ef8575d24cuda3std3__45__cpo6cbeginE:
	.zero		1
	.type		_ZN34_INTERNAL_f9670adb_4_k_cu_ef8575d24cuda3std6ranges3__45__cpo6cbeginE,@object
	.size		_ZN34_INTERNAL_f9670adb_4_k_cu_ef8575d24cuda3std6ranges3__45__cpo6cbeginE,(_ZN34_INTERNAL_f9670adb_4_k_cu_ef8575d26thrust24THRUST_300001_SM_1000_NS12placeholders2_6E - _ZN34_INTERNAL_f9670adb_4_k_cu_ef8575d24cuda3std6ranges3__45__cpo6cbeginE)
_ZN34_INTERNAL_f9670adb_4_k_cu_ef8575d24cuda3std6ranges3__45__cpo6cbeginE:
	.zero		1
	.type		_ZN34_INTERNAL_f9670adb_4_k_cu_ef8575d26thrust24THRUST_300001_SM_1000_NS12placeholders2_6E,@object
	.size		_ZN34_INTERNAL_f9670adb_4_k_cu_ef8575d26thrust24THRUST_300001_SM_1000_NS12placeholders2_6E,(_ZN34_INTERNAL_f9670adb_4_k_cu_ef8575d24cuda3std3__45__cpo7crbeginE - _ZN34_INTERNAL_f9670adb_4_k_cu_ef8575d26thrust24THRUST_300001_SM_1000_NS12placeholders2_6E)
_ZN34_INTERNAL_f9670adb_4_k_cu_ef8575d26thrust24THRUST_300001_SM_1000_NS12placeholders2_6E:
	.zero		1
	.type		_ZN34_INTERNAL_f9670adb_4_k_cu_ef8575d24cuda3std3__45__cpo7crbeginE,@object
	.size		_ZN34_INTERNAL_f9670adb_4_k_cu_ef8575d24cuda3std3__45__cpo7crbeginE,(_ZN34_INTERNAL_f9670adb_4_k_cu_ef8575d24cuda3std6ranges3__45__cpo4nextE - _ZN34_INTERNAL_f9670adb_4_k_cu_ef8575d24cuda3std3__45__cpo7crbeginE)
_ZN34_INTERNAL_f9670adb_4_k_cu_ef8575d24cuda3std3__45__cpo7crbeginE:
	.zero		1
	.type		_ZN34_INTERNAL_f9670adb_4_k_cu_ef8575d24cuda3std6ranges3__45__cpo4nextE,@object
	.size		_ZN34_INTERNAL_f9670adb_4_k_cu_ef8575d24cuda3std6ranges3__45__cpo4nextE,(_ZN34_INTERNAL_f9670adb_4_k_cu_ef8575d24cuda3std6ranges3__45__cpo4swapE - _ZN34_INTERNAL_f9670adb_4_k_cu_ef8575d24cuda3std6ranges3__45__cpo4nextE)
_ZN34_INTERNAL_f9670adb_4_k_cu_ef8575d24cuda3std6ranges3__45__cpo4nextE:
	.zero		1
	.type		_ZN34_INTERNAL_f9670adb_4_k_cu_ef8575d24cuda3std6ranges3__45__cpo4swapE,@object
	.size		_ZN34_INTERNAL_f9670adb_4_k_cu_ef8575d24cuda3std6ranges3__45__cpo4swapE,(_ZN34_INTERNAL_f9670adb_4_k_cu_ef8575d26thrust24THRUST_300001_SM_1000_NS8cuda_cub10par_nosyncE - _ZN34_INTERNAL_f9670adb_4_k_cu_ef8575d24cuda3std6ranges3__45__cpo4swapE)
_ZN34_INTERNAL_f9670adb_4_k_cu_ef8575d24cuda3std6ranges3__45__cpo4swapE:
	.zero		1
	.type		_ZN34_INTERNAL_f9670adb_4_k_cu_ef8575d26thrust24THRUST_300001_SM_1000_NS8cuda_cub10par_nosyncE,@object
	.size		_ZN34_INTERNAL_f9670adb_4_k_cu_ef8575d26thrust24THRUST_300001_SM_1000_NS8cuda_cub10par_nosyncE,(_ZN34_INTERNAL_f9670adb_4_k_cu_ef8575d26thrust24THRUST_300001_SM_1000_NS3seqE - _ZN34_INTERNAL_f9670adb_4_k_cu_ef8575d26thrust24THRUST_300001_SM_1000_NS8cuda_cub10par_nosyncE)
_ZN34_INTERNAL_f9670adb_4_k_cu_ef8575d26thrust24THRUST_300001_SM_1000_NS8cuda_cub10par_nosyncE:
	.zero		1
	.type		_ZN34_INTERNAL_f9670adb_4_k_cu_ef8575d26thrust24THRUST_300001_SM_1000_NS3seqE,@object
	.size		_ZN34_INTERNAL_f9670adb_4_k_cu_ef8575d26thrust24THRUST_300001_SM_1000_NS3seqE,(_ZN34_INTERNAL_f9670adb_4_k_cu_ef8575d24cuda3std3__420unreachable_sentinelE - _ZN34_INTERNAL_f9670adb_4_k_cu_ef8575d26thrust24THRUST_300001_SM_1000_NS3seqE)
_ZN34_INTERNAL_f9670adb_4_k_cu_ef8575d26thrust24THRUST_300001_SM_1000_NS3seqE:
	.zero		1
	.type		_ZN34_INTERNAL_f9670adb_4_k_cu_ef8575d24cuda3std3__420unreachable_sentinelE,@object
	.size		_ZN34_INTERNAL_f9670adb_4_k_cu_ef8575d24cuda3std3__420unreachable_sentinelE,(_ZN34_INTERNAL_f9670adb_4_k_cu_ef8575d24cuda3std6ranges3__45__cpo5ssizeE - _ZN34_INTERNAL_f9670adb_4_k_cu_ef8575d24cuda3std3__420unreachable_sentinelE)
_ZN34_INTERNAL_f9670adb_4_k_cu_ef8575d24cuda3std3__420unreachable_sentinelE:
	.zero		1
	.type		_ZN34_INTERNAL_f9670adb_4_k_cu_ef8575d24cuda3std6ranges3__45__cpo5ssizeE,@object
	.size		_ZN34_INTERNAL_f9670adb_4_k_cu_ef8575d24cuda3std6ranges3__45__cpo5ssizeE,(_ZN34_INTERNAL_f9670adb_4_k_cu_ef8575d26thrust24THRUST_300001_SM_1000_NS12placeholders2_3E - _ZN34_INTERNAL_f9670adb_4_k_cu_ef8575d24cuda3std6ranges3__45__cpo5ssizeE)
_ZN34_INTERNAL_f9670adb_4_k_cu_ef8575d24cuda3std6ranges3__45__cpo5ssizeE:
	.zero		1
	.type		_ZN34_INTERNAL_f9670adb_4_k_cu_ef8575d26thrust24THRUST_300001_SM_1000_NS12placeholders2_3E,@object
	.size		_ZN34_INTERNAL_f9670adb_4_k_cu_ef8575d26thrust24THRUST_300001_SM_1000_NS12placeholders2_3E,(_ZN34_INTERNAL_f9670adb_4_k_cu_ef8575d24cuda3std3__45__cpo4cendE - _ZN34_INTERNAL_f9670adb_4_k_cu_ef8575d26thrust24THRUST_300001_SM_1000_NS12placeholders2_3E)
_ZN34_INTERNAL_f9670adb_4_k_cu_ef8575d26thrust24THRUST_300001_SM_1000_NS12placeholders2_3E:
	.zero		1
	.type		_ZN34_INTERNAL_f9670adb_4_k_cu_ef8575d24cuda3std3__45__cpo4cendE,@object
	.size		_ZN34_INTERNAL_f9670adb_4_k_cu_ef8575d24cuda3std3__45__cpo4cendE,(_ZN34_INTERNAL_f9670adb_4_k_cu_ef8575d24cuda3std6ranges3__45__cpo4cendE - _ZN34_INTERNAL_f9670adb_4_k_cu_ef8575d24cuda3std3__45__cpo4cendE)
_ZN34_INTERNAL_f9670adb_4_k_cu_ef8575d24cuda3std3__45__cpo4cendE:
	.zero		1
	.type		_ZN34_INTERNAL_f9670adb_4_k_cu_ef8575d24cuda3std6ranges3__45__cpo4cendE,@object
	.size		_ZN34_INTERNAL_f9670adb_4_k_cu_ef8575d24cuda3std6ranges3__45__cpo4cendE,(_ZN34_INTERNAL_f9670adb_4_k_cu_ef8575d26thrust24THRUST_300001_SM_1000_NS12placeholders2_7E - _ZN34_INTERNAL_f9670adb_4_k_cu_ef8575d24cuda3std6ranges3__45__cpo4cendE)
_ZN34_INTERNAL_f9670adb_4_k_cu_ef8575d24cuda3std6ranges3__45__cpo4cendE:
	.zero		1
	.type		_ZN34_INTERNAL_f9670adb_4_k_cu_ef8575d26thrust24THRUST_300001_SM_1000_NS12placeholders2_7E,@object
	.size		_ZN34_INTERNAL_f9670adb_4_k_cu_ef8575d26thrust24THRUST_300001_SM_1000_NS12placeholders2_7E,(_ZN34_INTERNAL_f9670adb_4_k_cu_ef8575d24cuda3std3__45__cpo5crendE - _ZN34_INTERNAL_f9670adb_4_k_cu_ef8575d26thrust24THRUST_300001_SM_1000_NS12placeholders2_7E)
_ZN34_INTERNAL_f9670adb_4_k_cu_ef8575d26thrust24THRUST_300001_SM_1000_NS12placeholders2_7E:
	.zero		1
	.type		_ZN34_INTERNAL_f9670adb_4_k_cu_ef8575d24cuda3std3__45__cpo5crendE,@object
	.size		_ZN34_INTERNAL_f9670adb_4_k_cu_ef8575d24cuda3std3__45__cpo5crendE,(_ZN34_INTERNAL_f9670adb_4_k_cu_ef8575d24cuda3std6ranges3__45__cpo4prevE - _ZN34_INTERNAL_f9670adb_4_k_cu_ef8575d24cuda3std3__45__cpo5crendE)
_ZN34_INTERNAL_f9670adb_4_k_cu_ef8575d24cuda3std3__45__cpo5crendE:
	.zero		1
	.type		_ZN34_INTERNAL_f9670adb_4_k_cu_ef8575d24cuda3std6ranges3__45__cpo4prevE,@object
	.size		_ZN34_INTERNAL_f9670adb_4_k_cu_ef8575d24cuda3std6ranges3__45__cpo4prevE,(_ZN34_INTERNAL_f9670adb_4_k_cu_ef8575d24cuda3std6ranges3__45__cpo9iter_moveE - _ZN34_INTERNAL_f9670adb_4_k_cu_ef8575d24cuda3std6ranges3__45__cpo4prevE)
_ZN34_INTERNAL_f9670adb_4_k_cu_ef8575d24cuda3std6ranges3__45__cpo4prevE:
	.zero		1
	.type		_ZN34_INTERNAL_f9670adb_4_k_cu_ef8575d24cuda3std6ranges3__45__cpo9iter_moveE,@object
	.size		_ZN34_INTERNAL_f9670adb_4_k_cu_ef8575d24cuda3std6ranges3__45__cpo9iter_moveE,(_ZN34_INTERNAL_f9670adb_4_k_cu_ef8575d26thrust24THRUST_300001_SM_1000_NS6system6detail10sequential3seqE - _ZN34_INTERNAL_f9670adb_4_k_cu_ef8575d24cuda3std6ranges3__45__cpo9iter_moveE)
_ZN34_INTERNAL_f9670adb_4_k_cu_ef8575d24cuda3std6ranges3__45__cpo9iter_moveE:
	.zero		1
	.type		_ZN34_INTERNAL_f9670adb_4_k_cu_ef8575d26thrust24THRUST_300001_SM_1000_NS6system6detail10sequential3seqE,@object
	.size		_ZN34_INTERNAL_f9670adb_4_k_cu_ef8575d26thrust24THRUST_300001_SM_1000_NS6system6detail10sequential3seqE,(_ZN34_INTERNAL_f9670adb_4_k_cu_ef8575d26thrust24THRUST_300001_SM_1000_NS12placeholders2_9E - _ZN34_INTERNAL_f9670adb_4_k_cu_ef8575d26thrust24THRUST_300001_SM_1000_NS6system6detail10sequential3seqE)
_ZN34_INTERNAL_f9670adb_4_k_cu_ef8575d26thrust24THRUST_300001_SM_1000_NS6system6detail10sequential3seqE:
	.zero		1
	.type		_ZN34_INTERNAL_f9670adb_4_k_cu_ef8575d26thrust24THRUST_300001_SM_1000_NS12placeholders2_9E,@object
	.size		_ZN34_INTERNAL_f9670adb_4_k_cu_ef8575d26thrust24THRUST_300001_SM_1000_NS12placeholders2_9E,(_ZN34_INTERNAL_f9670adb_4_k_cu_ef8575d24cuda3std3__419piecewise_constructE - _ZN34_INTERNAL_f9670adb_4_k_cu_ef8575d26thrust24THRUST_300001_SM_1000_NS12placeholders2_9E)
_ZN34_INTERNAL_f9670adb_4_k_cu_ef8575d26thrust24THRUST_300001_SM_1000_NS12placeholders2_9E:
	.zero		1
	.type		_ZN34_INTERNAL_f9670adb_4_k_cu_ef8575d24cuda3std3__419piecewise_constructE,@object
	.size		_ZN34_INTERNAL_f9670adb_4_k_cu_ef8575d24cuda3std3__419piecewise_constructE,(_ZN34_INTERNAL_f9670adb_4_k_cu_ef8575d24cuda3std6ranges3__45__cpo5cdataE - _ZN34_INTERNAL_f9670adb_4_k_cu_ef8575d24cuda3std3__419piecewise_constructE)
_ZN34_INTERNAL_f9670adb_4_k_cu_ef8575d24cuda3std3__419piecewise_constructE:
	.zero		1
	.type		_ZN34_INTERNAL_f9670adb_4_k_cu_ef8575d24cuda3std6ranges3__45__cpo5cdataE,@object
	.size		_ZN34_INTERNAL_f9670adb_4_k_cu_ef8575d24cuda3std6ranges3__45__cpo5cdataE,(_ZN34_INTERNAL_f9670adb_4_k_cu_ef8575d26thrust24THRUST_300001_SM_1000_NS12placeholders2_1E - _ZN34_INTERNAL_f9670adb_4_k_cu_ef8575d24cuda3std6ranges3__45__cpo5cdataE)
_ZN34_INTERNAL_f9670adb_4_k_cu_ef8575d24cuda3std6ranges3__45__cpo5cdataE:
	.zero		1
	.type		_ZN34_INTERNAL_f9670adb_4_k_cu_ef8575d26thrust24THRUST_300001_SM_1000_NS12placeholders2_1E,@object
	.size		_ZN34_INTERNAL_f9670adb_4_k_cu_ef8575d26thrust24THRUST_300001_SM_1000_NS12placeholders2_1E,(_ZN34_INTERNAL_f9670adb_4_k_cu_ef8575d24cuda3std3__45__cpo3endE - _ZN34_INTERNAL_f9670adb_4_k_cu_ef8575d26thrust24THRUST_300001_SM_1000_NS12placeholders2_1E)
_ZN34_INTERNAL_f9670adb_4_k_cu_ef8575d26thrust24THRUST_300001_SM_1000_NS12placeholders2_1E:
	.zero		1
	.type		_ZN34_INTERNAL_f9670adb_4_k_cu_ef8575d24cuda3std3__45__cpo3endE,@object
	.size		_ZN34_INTERNAL_f9670adb_4_k_cu_ef8575d24cuda3std3__45__cpo3endE,(_ZN34_INTERNAL_f9670adb_4_k_cu_ef8575d24cuda3std6ranges3__45__cpo3endE - _ZN34_INTERNAL_f9670adb_4_k_cu_ef8575d24cuda3std3__45__cpo3endE)
_ZN34_INTERNAL_f9670adb_4_k_cu_ef8575d24cuda3std3__45__cpo3endE:
	.zero		1
	.type		_ZN34_INTERNAL_f9670adb_4_k_cu_ef8575d24cuda3std6ranges3__45__cpo3endE,@object
	.size		_ZN34_INTERNAL_f9670adb_4_k_cu_ef8575d24cuda3std6ranges3__45__cpo3endE,(_ZN34_INTERNAL_f9670adb_4_k_cu_ef8575d26thrust24THRUST_300001_SM_1000_NS12placeholders2_5E - _ZN34_INTERNAL_f9670adb_4_k_cu_ef8575d24cuda3std6ranges3__45__cpo3endE)
_ZN34_INTERNAL_f9670adb_4_k_cu_ef8575d24cuda3std6ranges3__45__cpo3endE:
	.zero		1
	.type		_ZN34_INTERNAL_f9670adb_4_k_cu_ef8575d26thrust24THRUST_300001_SM_1000_NS12placeholders2_5E,@object
	.size		_ZN34_INTERNAL_f9670adb_4_k_cu_ef8575d26thrust24THRUST_300001_SM_1000_NS12placeholders2_5E,(_ZN34_INTERNAL_f9670adb_4_k_cu_ef8575d24cuda3std3__45__cpo4rendE - _ZN34_INTERNAL_f9670adb_4_k_cu_ef8575d26thrust24THRUST_300001_SM_1000_NS12placeholders2_5E)
_ZN34_INTERNAL_f9670adb_4_k_cu_ef8575d26thrust24THRUST_300001_SM_1000_NS12placeholders2_5E:
	.zero		1
	.type		_ZN34_INTERNAL_f9670adb_4_k_cu_ef8575d24cuda3std3__45__cpo4rendE,@object
	.size		_ZN34_INTERNAL_f9670adb_4_k_cu_ef8575d24cuda3std3__45__cpo4rendE,(_ZN34_INTERNAL_f9670adb_4_k_cu_ef8575d24cuda3std6ranges3__45__cpo9iter_swapE - _ZN34_INTERNAL_f9670adb_4_k_cu_ef8575d24cuda3std3__45__cpo4rendE)
_ZN34_INTERNAL_f9670adb_4_k_cu_ef8575d24cuda3std3__45__cpo4rendE:
	.zero		1
	.type		_ZN34_INTERNAL_f9670adb_4_k_cu_ef8575d24cuda3std6ranges3__45__cpo9iter_swapE,@object
	.size		_ZN34_INTERNAL_f9670adb_4_k_cu_ef8575d24cuda3std6ranges3__45__cpo9iter_swapE,(_ZN34_INTERNAL_f9670adb_4_k_cu_ef8575d24cuda3std3__48unexpectE - _ZN34_INTERNAL_f9670adb_4_k_cu_ef8575d24cuda3std6ranges3__45__cpo9iter_swapE)
_ZN34_INTERNAL_f9670adb_4_k_cu_ef8575d24cuda3std6ranges3__45__cpo9iter_swapE:
	.zero		1
	.type		_ZN34_INTERNAL_f9670adb_4_k_cu_ef8575d24cuda3std3__48unexpectE,@object
	.size		_ZN34_INTERNAL_f9670adb_4_k_cu_ef8575d24cuda3std3__48unexpectE,(_ZN34_INTERNAL_f9670adb_4_k_cu_ef8575d26thrust24THRUST_300001_SM_1000_NS8cuda_cub3parE - _ZN34_INTERNAL_f9670adb_4_k_cu_ef8575d24cuda3std3__48unexpectE)
_ZN34_INTERNAL_f9670adb_4_k_cu_ef8575d24cuda3std3__48unexpectE:
	.zero		1
	.type		_ZN34_INTERNAL_f9670adb_4_k_cu_ef8575d26thrust24THRUST_300001_SM_1000_NS8cuda_cub3parE,@object
	.size		_ZN34_INTERNAL_f9670adb_4_k_cu_ef8575d26thrust24THRUST_300001_SM_1000_NS8cuda_cub3parE,(.L_29 - _ZN34_INTERNAL_f9670adb_4_k_cu_ef8575d26thrust24THRUST_300001_SM_1000_NS8cuda_cub3parE)
_ZN34_INTERNAL_f9670adb_4_k_cu_ef8575d26thrust24THRUST_300001_SM_1000_NS8cuda_cub3parE:
	.zero		1
.L_29:


//--------------------- .nv.shared._ZN3cub18CUB_300001_SM_10006detail6select23DeviceSelectSweepKernelINS2_10policy_hubIjNS0_8NullTypeEiLb0ELNS0_10SelectImplE0EE10Policy1000EPjPS5_S9_PlNS0_13ScanTileStateIiLb1EEE17belongsToPivotBinS5_iNS2_19streaming_context_tIlLb1EEELS6_0EEEvT0_T1_T2_T3_T4_T5_T6_T7_iT8_NS1_7vsmem_tE --------------------------
	.section	.nv.shared._ZN3cub18CUB_300001_SM_10006detail6select23DeviceSelectSweepKernelINS2_10policy_hubIjNS0_8NullTypeEiLb0ELNS0_10SelectImplE0EE10Policy1000EPjPS5_S9_PlNS0_13ScanTileStateIiLb1EEE17belongsToPivotBinS5_iNS2_19streaming_context_tIlLb1EEELS6_0EEEvT0_T1_T2_T3_T4_T5_T6_T7_iT8_NS1_7vsmem_tE,"aw",@nobits
	.sectionflags	@""
	.align	16
.nv.shared._ZN3cub18CUB_300001_SM_10006detail6select23DeviceSelectSweepKernelINS2_10policy_hubIjNS0_8NullTypeEiLb0ELNS0_10SelectImplE0EE10Policy1000EPjPS5_S9_PlNS0_13ScanTileStateIiLb1EEE17belongsToPivotBinS5_iNS2_19streaming_context_tIlLb1EEELS6_0EEEvT0_T1_T2_T3_T4_T5_T6_T7_iT8_NS1_7vsmem_tE:
	.zero		24064


//--------------------- .nv.shared._ZN3cub18CUB_300001_SM_10006detail4scan16DeviceScanKernelINS2_10policy_hubIiiimN4cuda3std3__44plusIvEEE10Policy1000EPiSC_NS0_13ScanTileStateIiLb1EEES9_NS0_8NullTypeEmiLb0ESF_EEvT0_T1_T2_iT3_T4_T5_ --------------------------
	.section	.nv.shared._ZN3cub18CUB_300001_SM_10006detail4scan16DeviceScanKernelINS2_10policy_hubIiiimN4cuda3std3__44plusIvEEE10Policy1000EPiSC_NS0_13ScanTileStateIiLb1EEES9_NS0_8NullTypeEmiLb0ESF_EEvT0_T1_T2_iT3_T4_T5_,"aw",@nobits
	.sectionflags	@""
	.align	16
.nv.shared._ZN3cub18CUB_300001_SM_10006detail4scan16DeviceScanKernelINS2_10policy_hubIiiimN4cuda3std3__44plusIvEEE10Policy1000EPiSC_NS0_13ScanTileStateIiLb1EEES9_NS0_8NullTypeEmiLb0ESF_EEvT0_T1_T2_iT3_T4_T5_:
	.zero		32656


//--------------------- .nv.shared._ZN3cub18CUB_300001_SM_10006detail4scan16DeviceScanKernelINS2_10policy_hubIiiijN4cuda3std3__44plusIvEEE10Policy1000EPiSC_NS0_13ScanTileStateIiLb1EEES9_NS0_8NullTypeEjiLb0ESF_EEvT0_T1_T2_iT3_T4_T5_ --------------------------
	.section	.nv.shared._ZN3cub18CUB_300001_SM_10006detail4scan16DeviceScanKernelINS2_10policy_hubIiiijN4cuda3std3__44plusIvEEE10Policy1000EPiSC_NS0_13ScanTileStateIiLb1EEES9_NS0_8NullTypeEjiLb0ESF_EEvT0_T1_T2_iT3_T4_T5_,"aw",@nobits
	.sectionflags	@""
	.align	16
.nv.shared._ZN3cub18CUB_300001_SM_10006detail4scan16DeviceScanKernelINS2_10policy_hubIiiijN4cuda3std3__44plusIvEEE10Policy1000EPiSC_NS0_13ScanTileStateIiLb1EEES9_NS0_8NullTypeEjiLb0ESF_EEvT0_T1_T2_iT3_T4_T5_:
	.zero		34832


//--------------------- .nv.shared._Z25collectHistogramSharedMemiPjPii --------------------------
	.section	.nv.shared._Z25collectHistogramSharedMemiPjPii,"aw",@nobits
	.sectionflags	@""
	.align	4
.nv.shared._Z25collectHistogramSharedMemiPjPii:
	.zero		2048


//--------------------- .nv.constant0._ZN3cub18CUB_300001_SM_10006detail6select23DeviceSelectSweepKernelINS2_10policy_hubIiNS0_8NullTypeEiLb0ELNS0_10SelectImplE0EE10Policy1000EPiPS5_PjPlNS0_13ScanTileStateIiLb1EEE22keyValueBelowThresholdS5_iNS2_19streaming_context_tIlLb1EEELS6_0EEEvT0_T1_T2_T3_T4_T5_T6_T7_iT8_NS1_7vsmem_tE --------------------------
	.section	.nv.constant0._ZN3cub18CUB_300001_SM_10006detail6select23DeviceSelectSweepKernelINS2_10policy_hubIiNS0_8NullTypeEiLb0ELNS0_10SelectImplE0EE10Policy1000EPiPS5_PjPlNS0_13ScanTileStateIiLb1EEE22keyValueBelowThresholdS5_iNS2_19streaming_context_tIlLb1EEELS6_0EEEvT0_T1_T2_T3_T4_T5_T6_T7_iT8_NS1_7vsmem_tE,"a",@progbits
	.sectionflags	@""
	.align	4
.nv.constant0._ZN3cub18CUB_300001_SM_10006detail6select23DeviceSelectSweepKernelINS2_10policy_hubIiNS0_8NullTypeEiLb0ELNS0_10SelectImplE0EE10Policy1000EPiPS5_PjPlNS0_13ScanTileStateIiLb1EEE22keyValueBelowThresholdS5_iNS2_19streaming_context_tIlLb1EEELS6_0EEEvT0_T1_T2_T3_T4_T5_T6_T7_iT8_NS1_7vsmem_tE:
	.zero		1016


//--------------------- .nv.constant0._ZN3cub18CUB_300001_SM_10006detail6select23DeviceSelectSweepKernelINS2_10policy_hubIjNS0_8NullTypeEiLb0ELNS0_10SelectImplE0EE10Policy1000EPjPS5_S9_PlNS0_13ScanTileStateIiLb1EEE17belongsToPivotBinS5_iNS2_19streaming_context_tIlLb1EEELS6_0EEEvT0_T1_T2_T3_T4_T5_T6_T7_iT8_NS1_7vsmem_tE --------------------------
	.section	.nv.constant0._ZN3cub18CUB_300001_SM_10006detail6select23DeviceSelectSweepKernelINS2_10policy_hubIjNS0_8NullTypeEiLb0ELNS0_10SelectImplE0EE10Policy1000EPjPS5_S9_PlNS0_13ScanTileStateIiLb1EEE17belongsToPivotBinS5_iNS2_19streaming_context_tIlLb1EEELS6_0EEEvT0_T1_T2_T3_T4_T5_T6_T7_iT8_NS1_7vsmem_tE,"a",@progbits
	.sectionflags	@""
	.align	4
.nv.constant0._ZN3cub18CUB_300001_SM_10006detail6select23DeviceSelectSweepKernelINS2_10policy_hubIjNS0_8NullTypeEiLb0ELNS0_10SelectImplE0EE10Policy1000EPjPS5_S9_PlNS0_13ScanTileStateIiLb1EEE17belongsToPivotBinS5_iNS2_19streaming_context_tIlLb1EEELS6_0EEEvT0_T1_T2_T3_T4_T5_T6_T7_iT8_NS1_7vsmem_tE:
	.zero		1008


//--------------------- .nv.constant0._ZN3cub18CUB_300001_SM_10006detail4scan23DeviceCompactInitKernelINS0_13ScanTileStateIiLb1EEEPlEEvT_iT0_ --------------------------
	.section	.nv.constant0._ZN3cub18CUB_300001_SM_10006detail4scan23DeviceCompactInitKernelINS0_13ScanTileStateIiLb1EEEPlEEvT_iT0_,"a",@progbits
	.sectionflags	@""
	.align	4
.nv.constant0._ZN3cub18CUB_300001_SM_10006detail4scan23DeviceCompactInitKernelINS0_13ScanTileStateIiLb1EEEPlEEvT_iT0_:
	.zero		920


//--------------------- .nv.constant0._ZN3cub18CUB_300001_SM_10006detail4scan16DeviceScanKernelINS2_10policy_hubIiiimN4cuda3std3__44plusIvEEE10Policy1000EPiSC_NS0_13ScanTileStateIiLb1EEES9_NS0_8NullTypeEmiLb0ESF_EEvT0_T1_T2_iT3_T4_T5_ --------------------------
	.section	.nv.constant0._ZN3cub18CUB_300001_SM_10006detail4scan16DeviceScanKernelINS2_10policy_hubIiiimN4cuda3std3__44plusIvEEE10Policy1000EPiSC_NS0_13ScanTileStateIiLb1EEES9_NS0_8NullTypeEmiLb0ESF_EEvT0_T1_T2_iT3_T4_T5_,"a",@progbits
	.sectionflags	@""
	.align	4
.nv.constant0._ZN3cub18CUB_300001_SM_10006detail4scan16DeviceScanKernelINS2_10policy_hubIiiimN4cuda3std3__44plusIvEEE10Policy1000EPiSC_NS0_13ScanTileStateIiLb1EEES9_NS0_8NullTypeEmiLb0ESF_EEvT0_T1_T2_iT3_T4_T5_:
	.zero		936


//--------------------- .nv.constant0._ZN3cub18CUB_300001_SM_10006detail4scan16DeviceScanKernelINS2_10policy_hubIiiijN4cuda3std3__44plusIvEEE10Policy1000EPiSC_NS0_13ScanTileStateIiLb1EEES9_NS0_8NullTypeEjiLb0ESF_EEvT0_T1_T2_iT3_T4_T5_ --------------------------
	.section	.nv.constant0._ZN3cub18CUB_300001_SM_10006detail4scan16DeviceScanKernelINS2_10policy_hubIiiijN4cuda3std3__44plusIvEEE10Policy1000EPiSC_NS0_13ScanTileStateIiLb1EEES9_NS0_8NullTypeEjiLb0ESF_EEvT0_T1_T2_iT3_T4_T5_,"a",@progbits
	.sectionflags	@""
	.align	4
.nv.constant0._ZN3cub18CUB_300001_SM_10006detail4scan16DeviceScanKernelINS2_10policy_hubIiiijN4cuda3std3__44plusIvEEE10Policy1000EPiSC_NS0_13ScanTileStateIiLb1EEES9_NS0_8NullTypeEjiLb0ESF_EEvT0_T1_T2_iT3_T4_T5_:
	.zero		932


//--------------------- .nv.constant0._ZN3cub18CUB_300001_SM_10006detail4scan20DeviceScanInitKernelINS0_13ScanTileStateIiLb1EEEEEvT_i --------------------------
	.section	.nv.constant0._ZN3cub18CUB_300001_SM_10006detail4scan20DeviceScanInitKernelINS0_13ScanTileStateIiLb1EEEEEvT_i,"a",@progbits
	.sectionflags	@""
	.align	4
.nv.constant0._ZN3cub18CUB_300001_SM_10006detail4scan20DeviceScanInitKernelINS0_13ScanTileStateIiLb1EEEEEvT_i:
	.zero		908


//--------------------- .nv.constant0._ZN3cub18CUB_300001_SM_10006detail8for_each13static_kernelINS2_12policy_hub_t12policy_500_tElNS2_12op_wrapper_tIlN6thrust24THRUST_300001_SM_1000_NS6system6detail7generic6detail21binary_search_functorIPiNSC_18binary_search_lessENSC_3lbfEEENS8_12zip_iteratorIN4cuda3std3__45tupleIJNS8_6detail15normal_iteratorINS8_7pointerIiNS8_8cuda_cub5par_tENS8_11use_defaultESS_EEEENSO_INSP_IlSR_SS_SS_EEEEEEEEEEEEEvT0_T1_ --------------------------
	.section	.nv.constant0._ZN3cub18CUB_300001_SM_10006detail8for_each13static_kernelINS2_12policy_hub_t12policy_500_tElNS2_12op_wrapper_tIlN6thrust24THRUST_300001_SM_1000_NS6system6detail7generic6detail21binary_search_functorIPiNSC_18binary_search_lessENSC_3lbfEEENS8_12zip_iteratorIN4cuda3std3__45tupleIJNS8_6detail15normal_iteratorINS8_7pointerIiNS8_8cuda_cub5par_tENS8_11use_defaultESS_EEEENSO_INSP_IlSR_SS_SS_EEEEEEEEEEEEEvT0_T1_,"a",@progbits
	.sectionflags	@""
	.align	4
.nv.constant0._ZN3cub18CUB_300001_SM_10006detail8for_each13static_kernelINS2_12policy_hub_t12policy_500_tElNS2_12op_wrapper_tIlN6thrust24THRUST_300001_SM_1000_NS6system6detail7generic6detail21binary_search_functorIPiNSC_18binary_search_lessENSC_3lbfEEENS8_12zip_iteratorIN4cuda3std3__45tupleIJNS8_6detail15normal_iteratorINS8_7pointerIiNS8_8cuda_cub5par_tENS8_11use_defaultESS_EEEENSO_INSP_IlSR_SS_SS_EEEEEEEEEEEEEvT0_T1_:
	.zero		944


//--------------------- .nv.constant0._ZN3cub18CUB_300001_SM_10006detail11EmptyKernelIvEEvv --------------------------
	.section	.nv.constant0._ZN3cub18CUB_300001_SM_10006detail11EmptyKernelIvEEvv,"a",@progbits
	.sectionflags	@""
	.align	4
.nv.constant0._ZN3cub18CUB_300001_SM_10006detail11EmptyKernelIvEEvv:
	.zero		896


//--------------------- .nv.constant0._Z25collectHistogramSharedMemiPjPii --------------------------
	.section	.nv.constant0._Z25collectHistogramSharedMemiPjPii,"a",@progbits
	.sectionflags	@""
	.align	4
.nv.constant0._Z25collectHistogramSharedMemiPjPii:
	.zero		924


//--------------------- .nv.constant0._Z16collectHistogramiPjPii --------------------------
	.section	.nv.constant0._Z16collectHistogramiPjPii,"a",@progbits
	.sectionflags	@""
	.align	4
.nv.constant0._Z16collectHistogramiPjPii:
	.zero		924


//--------------------- SYMBOLS --------------------------

	.type		.nv.reservedSmem.offset0,@object
	.size		.nv.reservedSmem.offset0,0x4
	.type		.nv.reservedSmem.cap,@object
	.size		.nv.reservedSmem.cap,0x4
